	.headerflags	@"EF_CUDA_TEXMODE_UNIFIED EF_CUDA_64BIT_ADDRESS EF_CUDA_SM86 EF_CUDA_VIRTUAL_SM(EF_CUDA_SM86)"
	.elftype	@"ET_EXEC"


//--------------------- .nv.info                  --------------------------
	.section	.nv.info,"",@"SHT_CUDA_INFO"
	.align	4


	//----- nvinfo : EIATTR_REGCOUNT
	.align		4
        /*0000*/ 	.byte	0x04, 0x2f
        /*0002*/ 	.short	(.L_1 - .L_0)
	.align		4
.L_0:
        /*0004*/ 	.word	index@(tvmgen_default_fused_take_reshape_transpose_reshape_transpose_multiply_reshape_transpose_kernel)
        /*0008*/ 	.word	0x00000010


	//----- nvinfo : EIATTR_FRAME_SIZE
	.align		4
.L_1:
        /*000c*/ 	.byte	0x04, 0x11
        /*000e*/ 	.short	(.L_3 - .L_2)
	.align		4
.L_2:
        /*0010*/ 	.word	index@(tvmgen_default_fused_take_reshape_transpose_reshape_transpose_multiply_reshape_transpose_kernel)
        /*0014*/ 	.word	0x00000000


	//----- nvinfo : EIATTR_REGCOUNT
	.align		4
.L_3:
        /*0018*/ 	.byte	0x04, 0x2f
        /*001a*/ 	.short	(.L_5 - .L_4)
	.align		4
.L_4:
        /*001c*/ 	.word	index@(tvmgen_default_fused_nn_softmax_kernel)
        /*0020*/ 	.word	0x0000000e


	//----- nvinfo : EIATTR_FRAME_SIZE
	.align		4
.L_5:
        /*0024*/ 	.byte	0x04, 0x11
        /*0026*/ 	.short	(.L_7 - .L_6)
	.align		4
.L_6:
        /*0028*/ 	.word	index@(tvmgen_default_fused_nn_softmax_kernel)
        /*002c*/ 	.word	0x00000000


	//----- nvinfo : EIATTR_REGCOUNT
	.align		4
.L_7:
        /*0030*/ 	.byte	0x04, 0x2f
        /*0032*/ 	.short	(.L_9 - .L_8)
	.align		4
.L_8:
        /*0034*/ 	.word	index@(tvmgen_default_fused_nn_dense_kernel)
        /*0038*/ 	.word	0x00000024


	//----- nvinfo : EIATTR_FRAME_SIZE
	.align		4
.L_9:
        /*003c*/ 	.byte	0x04, 0x11
        /*003e*/ 	.short	(.L_11 - .L_10)
	.align		4
.L_10:
        /*0040*/ 	.word	index@(tvmgen_default_fused_nn_dense_kernel)
        /*0044*/ 	.word	0x00000000


	//----- nvinfo : EIATTR_REGCOUNT
	.align		4
.L_11:
        /*0048*/ 	.byte	0x04, 0x2f
        /*004a*/ 	.short	(.L_13 - .L_12)
	.align		4
.L_12:
        /*004c*/ 	.word	index@(tvmgen_default_fused_nn_softmax_kernel_2)
        /*0050*/ 	.word	0x0000000e


	//----- nvinfo : EIATTR_FRAME_SIZE
	.align		4
.L_13:
        /*0054*/ 	.byte	0x04, 0x11
        /*0056*/ 	.short	(.L_15 - .L_14)
	.align		4
.L_14:
        /*0058*/ 	.word	index@(tvmgen_default_fused_nn_softmax_kernel_2)
        /*005c*/ 	.word	0x00000000


	//----- nvinfo : EIATTR_REGCOUNT
	.align		4
.L_15:
        /*0060*/ 	.byte	0x04, 0x2f
        /*0062*/ 	.short	(.L_17 - .L_16)
	.align		4
.L_16:
        /*0064*/ 	.word	index@(tvmgen_default_fused_reshape_add_reshape_expand_dims_transpose_squeeze_kernel)
        /*0068*/ 	.word	0x00000010


	//----- nvinfo : EIATTR_FRAME_SIZE
	.align		4
.L_17:
        /*006c*/ 	.byte	0x04, 0x11
        /*006e*/ 	.short	(.L_19 - .L_18)
	.align		4
.L_18:
        /*0070*/ 	.word	index@(tvmgen_default_fused_reshape_add_reshape_expand_dims_transpose_squeeze_kernel)
        /*0074*/ 	.word	0x00000000


	//----- nvinfo : EIATTR_REGCOUNT
	.align		4
.L_19:
        /*0078*/ 	.byte	0x04, 0x2f
        /*007a*/ 	.short	(.L_21 - .L_20)
	.align		4
.L_20:
        /*007c*/ 	.word	index@(tvmgen_default_fused_variance_kernel)
        /*0080*/ 	.word	0x00000010


	//----- nvinfo : EIATTR_FRAME_SIZE
	.align		4
.L_21:
        /*0084*/ 	.byte	0x04, 0x11
        /*0086*/ 	.short	(.L_23 - .L_22)
	.align		4
.L_22:
        /*0088*/ 	.word	index@(tvmgen_default_fused_variance_kernel)
        /*008c*/ 	.word	0x00000000


	//----- nvinfo : EIATTR_REGCOUNT
	.align		4
.L_23:
        /*0090*/ 	.byte	0x04, 0x2f
        /*0092*/ 	.short	(.L_25 - .L_24)
	.align		4
.L_24:
        /*0094*/ 	.word	index@(tvmgen_default_fused_subtract_add_rsqrt_multiply_multiply_add_reshape_kernel)
        /*0098*/ 	.word	0x00000010


	//----- nvinfo : EIATTR_FRAME_SIZE
	.align		4
.L_25:
        /*009c*/ 	.byte	0x04, 0x11
        /*009e*/ 	.short	(.L_27 - .L_26)
	.align		4
.L_26:
        /*00a0*/ 	.word	index@($__internal_6_$__cuda_sm20_sqrt_rn_f32_slowpath)
        /*00a4*/ 	.word	0x00000000


	//----- nvinfo : EIATTR_FRAME_SIZE
	.align		4
.L_27:
        /*00a8*/ 	.byte	0x04, 0x11
        /*00aa*/ 	.short	(.L_29 - .L_28)
	.align		4
.L_28:
        /*00ac*/ 	.word	index@($__internal_5_$__cuda_sm20_rcp_rn_f32_slowpath)
        /*00b0*/ 	.word	0x00000000


	//----- nvinfo : EIATTR_FRAME_SIZE
	.align		4
.L_29:
        /*00b4*/ 	.byte	0x04, 0x11
        /*00b6*/ 	.short	(.L_31 - .L_30)
	.align		4
.L_30:
        /*00b8*/ 	.word	index@(tvmgen_default_fused_subtract_add_rsqrt_multiply_multiply_add_reshape_kernel)
        /*00bc*/ 	.word	0x00000000


	//----- nvinfo : EIATTR_REGCOUNT
	.align		4
.L_31:
        /*00c0*/ 	.byte	0x04, 0x2f
        /*00c2*/ 	.short	(.L_33 - .L_32)
	.align		4
.L_32:
        /*00c4*/ 	.word	index@(tvmgen_default_fused_nn_dense_add_1_kernel)
        /*00c8*/ 	.word	0x00000023


	//----- nvinfo : EIATTR_FRAME_SIZE
	.align		4
.L_33:
        /*00cc*/ 	.byte	0x04, 0x11
        /*00ce*/ 	.short	(.L_35 - .L_34)
	.align		4
.L_34:
        /*00d0*/ 	.word	index@(tvmgen_default_fused_nn_dense_add_1_kernel)
        /*00d4*/ 	.word	0x00000000


	//----- nvinfo : EIATTR_REGCOUNT
	.align		4
.L_35:
        /*00d8*/ 	.byte	0x04, 0x2f
        /*00da*/ 	.short	(.L_37 - .L_36)
	.align		4
.L_36:
        /*00dc*/ 	.word	index@(tvmgen_default_fused_mean_kernel)
        /*00e0*/ 	.word	0x0000000f


	//----- nvinfo : EIATTR_FRAME_SIZE
	.align		4
.L_37:
        /*00e4*/ 	.byte	0x04, 0x11
        /*00e6*/ 	.short	(.L_39 - .L_38)
	.align		4
.L_38:
        /*00e8*/ 	.word	index@(tvmgen_default_fused_mean_kernel)
        /*00ec*/ 	.word	0x00000000


	//----- nvinfo : EIATTR_REGCOUNT
	.align		4
.L_39:
        /*00f0*/ 	.byte	0x04, 0x2f
        /*00f2*/ 	.short	(.L_41 - .L_40)
	.align		4
.L_40:
        /*00f4*/ 	.word	index@(tvmgen_default_fused_subtract_add_rsqrt_multiply_multiply_add_take_kernel)
        /*00f8*/ 	.word	0x0000000e


	//----- nvinfo : EIATTR_FRAME_SIZE
	.align		4
.L_41:
        /*00fc*/ 	.byte	0x04, 0x11
        /*00fe*/ 	.short	(.L_43 - .L_42)
	.align		4
.L_42:
        /*0100*/ 	.word	index@($__internal_4_$__cuda_sm20_sqrt_rn_f32_slowpath)
        /*0104*/ 	.word	0x00000000


	//----- nvinfo : EIATTR_FRAME_SIZE
	.align		4
.L_43:
        /*0108*/ 	.byte	0x04, 0x11
        /*010a*/ 	.short	(.L_45 - .L_44)
	.align		4
.L_44:
        /*010c*/ 	.word	index@($__internal_3_$__cuda_sm20_rcp_rn_f32_slowpath)
        /*0110*/ 	.word	0x00000000


	//----- nvinfo : EIATTR_FRAME_SIZE
	.align		4
.L_45:
        /*0114*/ 	.byte	0x04, 0x11
        /*0116*/ 	.short	(.L_47 - .L_46)
	.align		4
.L_46:
        /*0118*/ 	.word	index@(tvmgen_default_fused_subtract_add_rsqrt_multiply_multiply_add_take_kernel)
        /*011c*/ 	.word	0x00000000


	//----- nvinfo : EIATTR_REGCOUNT
	.align		4
.L_47:
        /*0120*/ 	.byte	0x04, 0x2f
        /*0122*/ 	.short	(.L_49 - .L_48)
	.align		4
.L_48:
        /*0124*/ 	.word	index@(tvmgen_default_fused_mean_kernel_1)
        /*0128*/ 	.word	0x0000000a


	//----- nvinfo : EIATTR_FRAME_SIZE
	.align		4
.L_49:
        /*012c*/ 	.byte	0x04, 0x11
        /*012e*/ 	.short	(.L_51 - .L_50)
	.align		4
.L_50:
        /*0130*/ 	.word	index@(tvmgen_default_fused_mean_kernel_1)
        /*0134*/ 	.word	0x00000000


	//----- nvinfo : EIATTR_REGCOUNT
	.align		4
.L_51:
        /*0138*/ 	.byte	0x04, 0x2f
        /*013a*/ 	.short	(.L_53 - .L_52)
	.align		4
.L_52:
        /*013c*/ 	.word	index@(tvmgen_default_fused_nn_dense_add_kernel)
        /*0140*/ 	.word	0x00000024


	//----- nvinfo : EIATTR_FRAME_SIZE
	.align		4
.L_53:
        /*0144*/ 	.byte	0x04, 0x11
        /*0146*/ 	.short	(.L_55 - .L_54)
	.align		4
.L_54:
        /*0148*/ 	.word	index@(tvmgen_default_fused_nn_dense_add_kernel)
        /*014c*/ 	.word	0x00000000


	//----- nvinfo : EIATTR_REGCOUNT
	.align		4
.L_55:
        /*0150*/ 	.byte	0x04, 0x2f
        /*0152*/ 	.short	(.L_57 - .L_56)
	.align		4
.L_56:
        /*0154*/ 	.word	index@(tvmgen_default_fused_nn_conv2d_add_kernel)
        /*0158*/ 	.word	0x000000a0


	//----- nvinfo : EIATTR_FRAME_SIZE
	.align		4
.L_57:
        /*015c*/ 	.byte	0x04, 0x11
        /*015e*/ 	.short	(.L_59 - .L_58)
	.align		4
.L_58:
        /*0160*/ 	.word	index@(tvmgen_default_fused_nn_conv2d_add_kernel)
        /*0164*/ 	.word	0x00000000


	//----- nvinfo : EIATTR_REGCOUNT
	.align		4
.L_59:
        /*0168*/ 	.byte	0x04, 0x2f
        /*016a*/ 	.short	(.L_61 - .L_60)
	.align		4
.L_60:
        /*016c*/ 	.word	index@(tvmgen_default_fused_reshape_transpose_concatenate_add_kernel)
        /*0170*/ 	.word	0x00000010


	//----- nvinfo : EIATTR_FRAME_SIZE
	.align		4
.L_61:
        /*0174*/ 	.byte	0x04, 0x11
        /*0176*/ 	.short	(.L_63 - .L_62)
	.align		4
.L_62:
        /*0178*/ 	.word	index@(tvmgen_default_fused_reshape_transpose_concatenate_add_kernel)
        /*017c*/ 	.word	0x00000000


	//----- nvinfo : EIATTR_REGCOUNT
	.align		4
.L_63:
        /*0180*/ 	.byte	0x04, 0x2f
        /*0182*/ 	.short	(.L_65 - .L_64)
	.align		4
.L_64:
        /*0184*/ 	.word	index@(tvmgen_default_fused_subtract_add_rsqrt_multiply_multiply_add_transpose_reshape_kernel)
        /*0188*/ 	.word	0x00000010


	//----- nvinfo : EIATTR_FRAME_SIZE
	.align		4
.L_65:
        /*018c*/ 	.byte	0x04, 0x11
        /*018e*/ 	.short	(.L_67 - .L_66)
	.align		4
.L_66:
        /*0190*/ 	.word	index@($__internal_2_$__cuda_sm20_sqrt_rn_f32_slowpath)
        /*0194*/ 	.word	0x00000000


	//----- nvinfo : EIATTR_FRAME_SIZE
	.align		4
.L_67:
        /*0198*/ 	.byte	0x04, 0x11
        /*019a*/ 	.short	(.L_69 - .L_68)
	.align		4
.L_68:
        /*019c*/ 	.word	index@($__internal_1_$__cuda_sm20_rcp_rn_f32_slowpath)
        /*01a0*/ 	.word	0x00000000


	//----- nvinfo : EIATTR_FRAME_SIZE
	.align		4
.L_69:
        /*01a4*/ 	.byte	0x04, 0x11
        /*01a6*/ 	.short	(.L_71 - .L_70)
	.align		4
.L_70:
        /*01a8*/ 	.word	index@(tvmgen_default_fused_subtract_add_rsqrt_multiply_multiply_add_transpose_reshape_kernel)
        /*01ac*/ 	.word	0x00000000


	//----- nvinfo : EIATTR_REGCOUNT
	.align		4
.L_71:
        /*01b0*/ 	.byte	0x04, 0x2f
        /*01b2*/ 	.short	(.L_73 - .L_72)
	.align		4
.L_72:
        /*01b4*/ 	.word	index@(tvmgen_default_fused_take_reshape_transpose_reshape_multiply_reshape_kernel)
        /*01b8*/ 	.word	0x00000010


	//----- nvinfo : EIATTR_FRAME_SIZE
	.align		4
.L_73:
        /*01bc*/ 	.byte	0x04, 0x11
        /*01be*/ 	.short	(.L_75 - .L_74)
	.align		4
.L_74:
        /*01c0*/ 	.word	index@(tvmgen_default_fused_take_reshape_transpose_reshape_multiply_reshape_kernel)
        /*01c4*/ 	.word	0x00000000


	//----- nvinfo : EIATTR_REGCOUNT
	.align		4
.L_75:
        /*01c8*/ 	.byte	0x04, 0x2f
        /*01ca*/ 	.short	(.L_77 - .L_76)
	.align		4
.L_76:
        /*01cc*/ 	.word	index@(tvmgen_default_fused_variance_kernel_1)
        /*01d0*/ 	.word	0x0000000a


	//----- nvinfo : EIATTR_FRAME_SIZE
	.align		4
.L_77:
        /*01d4*/ 	.byte	0x04, 0x11
        /*01d6*/ 	.short	(.L_79 - .L_78)
	.align		4
.L_78:
        /*01d8*/ 	.word	index@(tvmgen_default_fused_variance_kernel_1)
        /*01dc*/ 	.word	0x00000000


	//----- nvinfo : EIATTR_REGCOUNT
	.align		4
.L_79:
        /*01e0*/ 	.byte	0x04, 0x2f
        /*01e2*/ 	.short	(.L_81 - .L_80)
	.align		4
.L_80:
        /*01e4*/ 	.word	index@(tvmgen_default_fused_nn_batch_matmul_1_kernel)
        /*01e8*/ 	.word	0x0000002a


	//----- nvinfo : EIATTR_FRAME_SIZE
	.align		4
.L_81:
        /*01ec*/ 	.byte	0x04, 0x11
        /*01ee*/ 	.short	(.L_83 - .L_82)
	.align		4
.L_82:
        /*01f0*/ 	.word	index@(tvmgen_default_fused_nn_batch_matmul_1_kernel)
        /*01f4*/ 	.word	0x00000000


	//----- nvinfo : EIATTR_REGCOUNT
	.align		4
.L_83:
        /*01f8*/ 	.byte	0x04, 0x2f
        /*01fa*/ 	.short	(.L_85 - .L_84)
	.align		4
.L_84:
        /*01fc*/ 	.word	index@(tvmgen_default_fused_nn_dense_2_kernel)
        /*0200*/ 	.word	0x0000003f


	//----- nvinfo : EIATTR_FRAME_SIZE
	.align		4
.L_85:
        /*0204*/ 	.byte	0x04, 0x11
        /*0206*/ 	.short	(.L_87 - .L_86)
	.align		4
.L_86:
        /*0208*/ 	.word	index@(tvmgen_default_fused_nn_dense_2_kernel)
        /*020c*/ 	.word	0x00000000


	//----- nvinfo : EIATTR_REGCOUNT
	.align		4
.L_87:
        /*0210*/ 	.byte	0x04, 0x2f
        /*0212*/ 	.short	(.L_89 - .L_88)
	.align		4
.L_88:
        /*0214*/ 	.word	index@(tvmgen_default_fused_reshape_add_add_kernel)
        /*0218*/ 	.word	0x0000000e


	//----- nvinfo : EIATTR_FRAME_SIZE
	.align		4
.L_89:
        /*021c*/ 	.byte	0x04, 0x11
        /*021e*/ 	.short	(.L_91 - .L_90)
	.align		4
.L_90:
        /*0220*/ 	.word	index@(tvmgen_default_fused_reshape_add_add_kernel)
        /*0224*/ 	.word	0x00000000


	//----- nvinfo : EIATTR_REGCOUNT
	.align		4
.L_91:
        /*0228*/ 	.byte	0x04, 0x2f
        /*022a*/ 	.short	(.L_93 - .L_92)
	.align		4
.L_92:
        /*022c*/ 	.word	index@(tvmgen_default_fused_reshape_transpose_add_kernel)
        /*0230*/ 	.word	0x0000000c


	//----- nvinfo : EIATTR_FRAME_SIZE
	.align		4
.L_93:
        /*0234*/ 	.byte	0x04, 0x11
        /*0236*/ 	.short	(.L_95 - .L_94)
	.align		4
.L_94:
        /*0238*/ 	.word	index@(tvmgen_default_fused_reshape_transpose_add_kernel)
        /*023c*/ 	.word	0x00000000


	//----- nvinfo : EIATTR_REGCOUNT
	.align		4
.L_95:
        /*0240*/ 	.byte	0x04, 0x2f
        /*0242*/ 	.short	(.L_97 - .L_96)
	.align		4
.L_96:
        /*0244*/ 	.word	index@(tvmgen_default_fused_reshape_add_divide_erf_add_multiply_multiply_reshape_kernel)
        /*0248*/ 	.word	0x00000012


	//----- nvinfo : EIATTR_FRAME_SIZE
	.align		4
.L_97:
        /*024c*/ 	.byte	0x04, 0x11
        /*024e*/ 	.short	(.L_99 - .L_98)
	.align		4
.L_98:
        /*0250*/ 	.word	index@(tvmgen_default_fused_reshape_add_divide_erf_add_multiply_multiply_reshape_kernel)
        /*0254*/ 	.word	0x00000000


	//----- nvinfo : EIATTR_REGCOUNT
	.align		4
.L_99:
        /*0258*/ 	.byte	0x04, 0x2f
        /*025a*/ 	.short	(.L_101 - .L_100)
	.align		4
.L_100:
        /*025c*/ 	.word	index@(tvmgen_default_fused_take_reshape_transpose_reshape_transpose_kernel)
        /*0260*/ 	.word	0x00000018


	//----- nvinfo : EIATTR_FRAME_SIZE
	.align		4
.L_101:
        /*0264*/ 	.byte	0x04, 0x11
        /*0266*/ 	.short	(.L_103 - .L_102)
	.align		4
.L_102:
        /*0268*/ 	.word	index@(tvmgen_default_fused_take_reshape_transpose_reshape_transpose_kernel)
        /*026c*/ 	.word	0x00000000


	//----- nvinfo : EIATTR_REGCOUNT
	.align		4
.L_103:
        /*0270*/ 	.byte	0x04, 0x2f
        /*0272*/ 	.short	(.L_105 - .L_104)
	.align		4
.L_104:
        /*0274*/ 	.word	index@(tvmgen_default_fused_reshape_1_kernel)
        /*0278*/ 	.word	0x0000000a


	//----- nvinfo : EIATTR_FRAME_SIZE
	.align		4
.L_105:
        /*027c*/ 	.byte	0x04, 0x11
        /*027e*/ 	.short	(.L_107 - .L_106)
	.align		4
.L_106:
        /*0280*/ 	.word	index@(tvmgen_default_fused_reshape_1_kernel)
        /*0284*/ 	.word	0x00000000


	//----- nvinfo : EIATTR_REGCOUNT
	.align		4
.L_107:
        /*0288*/ 	.byte	0x04, 0x2f
        /*028a*/ 	.short	(.L_109 - .L_108)
	.align		4
.L_108:
        /*028c*/ 	.word	index@(tvmgen_default_fused_nn_softmax_kernel_3)
        /*0290*/ 	.word	0x00000015


	//----- nvinfo : EIATTR_FRAME_SIZE
	.align		4
.L_109:
        /*0294*/ 	.byte	0x04, 0x11
        /*0296*/ 	.short	(.L_111 - .L_110)
	.align		4
.L_110:
        /*0298*/ 	.word	index@($__internal_0_$__cuda_sm3x_div_rn_noftz_f32_slowpath)
        /*029c*/ 	.word	0x00000000


	//----- nvinfo : EIATTR_FRAME_SIZE
	.align		4
.L_111:
        /*02a0*/ 	.byte	0x04, 0x11
        /*02a2*/ 	.short	(.L_113 - .L_112)
	.align		4
.L_112:
        /*02a4*/ 	.word	index@(tvmgen_default_fused_nn_softmax_kernel_3)
        /*02a8*/ 	.word	0x00000000


	//----- nvinfo : EIATTR_REGCOUNT
	.align		4
.L_113:
        /*02ac*/ 	.byte	0x04, 0x2f
        /*02ae*/ 	.short	(.L_115 - .L_114)
	.align		4
.L_114:
        /*02b0*/ 	.word	index@(tvmgen_default_fused_reshape_transpose_reshape_kernel)
        /*02b4*/ 	.word	0x0000000c


	//----- nvinfo : EIATTR_FRAME_SIZE
	.align		4
.L_115:
        /*02b8*/ 	.byte	0x04, 0x11
        /*02ba*/ 	.short	(.L_117 - .L_116)
	.align		4
.L_116:
        /*02bc*/ 	.word	index@(tvmgen_default_fused_reshape_transpose_reshape_kernel)
        /*02c0*/ 	.word	0x00000000


	//----- nvinfo : EIATTR_REGCOUNT
	.align		4
.L_117:
        /*02c4*/ 	.byte	0x04, 0x2f
        /*02c6*/ 	.short	(.L_119 - .L_118)
	.align		4
.L_118:
        /*02c8*/ 	.word	index@(tvmgen_default_fused_reshape_kernel)
        /*02cc*/ 	.word	0x0000000a


	//----- nvinfo : EIATTR_FRAME_SIZE
	.align		4
.L_119:
        /*02d0*/ 	.byte	0x04, 0x11
        /*02d2*/ 	.short	(.L_121 - .L_120)
	.align		4
.L_120:
        /*02d4*/ 	.word	index@(tvmgen_default_fused_reshape_kernel)
        /*02d8*/ 	.word	0x00000000


	//----- nvinfo : EIATTR_REGCOUNT
	.align		4
.L_121:
        /*02dc*/ 	.byte	0x04, 0x2f
        /*02de*/ 	.short	(.L_123 - .L_122)
	.align		4
.L_122:
        /*02e0*/ 	.word	index@(tvmgen_default_fused_nn_batch_matmul_kernel)
        /*02e4*/ 	.word	0x00000030


	//----- nvinfo : EIATTR_FRAME_SIZE
	.align		4
.L_123:
        /*02e8*/ 	.byte	0x04, 0x11
        /*02ea*/ 	.short	(.L_125 - .L_124)
	.align		4
.L_124:
        /*02ec*/ 	.word	index@(tvmgen_default_fused_nn_batch_matmul_kernel)
        /*02f0*/ 	.word	0x00000000


	//----- nvinfo : EIATTR_REGCOUNT
	.align		4
.L_125:
        /*02f4*/ 	.byte	0x04, 0x2f
        /*02f6*/ 	.short	(.L_127 - .L_126)
	.align		4
.L_126:
        /*02f8*/ 	.word	index@(tvmgen_default_fused_nn_softmax_kernel_1)
        /*02fc*/ 	.word	0x0000000d


	//----- nvinfo : EIATTR_FRAME_SIZE
	.align		4
.L_127:
        /*0300*/ 	.byte	0x04, 0x11
        /*0302*/ 	.short	(.L_129 - .L_128)
	.align		4
.L_128:
        /*0304*/ 	.word	index@(tvmgen_default_fused_nn_softmax_kernel_1)
        /*0308*/ 	.word	0x00000000


	//----- nvinfo : EIATTR_REGCOUNT
	.align		4
.L_129:
        /*030c*/ 	.byte	0x04, 0x2f
        /*030e*/ 	.short	(.L_131 - .L_130)
	.align		4
.L_130:
        /*0310*/ 	.word	index@(tvmgen_default_fused_nn_dense_1_kernel)
        /*0314*/ 	.word	0x00000024


	//----- nvinfo : EIATTR_FRAME_SIZE
	.align		4
.L_131:
        /*0318*/ 	.byte	0x04, 0x11
        /*031a*/ 	.short	(.L_133 - .L_132)
	.align		4
.L_132:
        /*031c*/ 	.word	index@(tvmgen_default_fused_nn_dense_1_kernel)
        /*0320*/ 	.word	0x00000000


	//----- nvinfo : EIATTR_MIN_STACK_SIZE
	.align		4
.L_133:
        /*0324*/ 	.byte	0x04, 0x12
        /*0326*/ 	.short	(.L_135 - .L_134)
	.align		4
.L_134:
        /*0328*/ 	.word	index@(tvmgen_default_fused_nn_dense_1_kernel)
        /*032c*/ 	.word	0x00000000


	//----- nvinfo : EIATTR_MIN_STACK_SIZE
	.align		4
.L_135:
        /*0330*/ 	.byte	0x04, 0x12
        /*0332*/ 	.short	(.L_137 - .L_136)
	.align		4
.L_136:
        /*0334*/ 	.word	index@(tvmgen_default_fused_nn_softmax_kernel_1)
        /*0338*/ 	.word	0x00000000


	//----- nvinfo : EIATTR_MIN_STACK_SIZE
	.align		4
.L_137:
        /*033c*/ 	.byte	0x04, 0x12
        /*033e*/ 	.short	(.L_139 - .L_138)
	.align		4
.L_138:
        /*0340*/ 	.word	index@(tvmgen_default_fused_nn_batch_matmul_kernel)
        /*0344*/ 	.word	0x00000000


	//----- nvinfo : EIATTR_MIN_STACK_SIZE
	.align		4
.L_139:
        /*0348*/ 	.byte	0x04, 0x12
        /*034a*/ 	.short	(.L_141 - .L_140)
	.align		4
.L_140:
        /*034c*/ 	.word	index@(tvmgen_default_fused_reshape_kernel)
        /*0350*/ 	.word	0x00000000


	//----- nvinfo : EIATTR_MIN_STACK_SIZE
	.align		4
.L_141:
        /*0354*/ 	.byte	0x04, 0x12
        /*0356*/ 	.short	(.L_143 - .L_142)
	.align		4
.L_142:
        /*0358*/ 	.word	index@(tvmgen_default_fused_reshape_transpose_reshape_kernel)
        /*035c*/ 	.word	0x00000000


	//----- nvinfo : EIATTR_MIN_STACK_SIZE
	.align		4
.L_143:
        /*0360*/ 	.byte	0x04, 0x12
        /*0362*/ 	.short	(.L_145 - .L_144)
	.align		4
.L_144:
        /*0364*/ 	.word	index@(tvmgen_default_fused_nn_softmax_kernel_3)
        /*0368*/ 	.word	0x00000000


	//----- nvinfo : EIATTR_MIN_STACK_SIZE
	.align		4
.L_145:
        /*036c*/ 	.byte	0x04, 0x12
        /*036e*/ 	.short	(.L_147 - .L_146)
	.align		4
.L_146:
        /*0370*/ 	.word	index@(tvmgen_default_fused_reshape_1_kernel)
        /*0374*/ 	.word	0x00000000


	//----- nvinfo : EIATTR_MIN_STACK_SIZE
	.align		4
.L_147:
        /*0378*/ 	.byte	0x04, 0x12
        /*037a*/ 	.short	(.L_149 - .L_148)
	.align		4
.L_148:
        /*037c*/ 	.word	index@(tvmgen_default_fused_take_reshape_transpose_reshape_transpose_kernel)
        /*0380*/ 	.word	0x00000000


	//----- nvinfo : EIATTR_MIN_STACK_SIZE
	.align		4
.L_149:
        /*0384*/ 	.byte	0x04, 0x12
        /*0386*/ 	.short	(.L_151 - .L_150)
	.align		4
.L_150:
        /*0388*/ 	.word	index@(tvmgen_default_fused_reshape_add_divide_erf_add_multiply_multiply_reshape_kernel)
        /*038c*/ 	.word	0x00000000


	//----- nvinfo : EIATTR_MIN_STACK_SIZE
	.align		4
.L_151:
        /*0390*/ 	.byte	0x04, 0x12
        /*0392*/ 	.short	(.L_153 - .L_152)
	.align		4
.L_152:
        /*0394*/ 	.word	index@(tvmgen_default_fused_reshape_transpose_add_kernel)
        /*0398*/ 	.word	0x00000000


	//----- nvinfo : EIATTR_MIN_STACK_SIZE
	.align		4
.L_153:
        /*039c*/ 	.byte	0x04, 0x12
        /*039e*/ 	.short	(.L_155 - .L_154)
	.align		4
.L_154:
        /*03a0*/ 	.word	index@(tvmgen_default_fused_reshape_add_add_kernel)
        /*03a4*/ 	.word	0x00000000


	//----- nvinfo : EIATTR_MIN_STACK_SIZE
	.align		4
.L_155:
        /*03a8*/ 	.byte	0x04, 0x12
        /*03aa*/ 	.short	(.L_157 - .L_156)
	.align		4
.L_156:
        /*03ac*/ 	.word	index@(tvmgen_default_fused_nn_dense_2_kernel)
        /*03b0*/ 	.word	0x00000000


	//----- nvinfo : EIATTR_MIN_STACK_SIZE
	.align		4
.L_157:
        /*03b4*/ 	.byte	0x04, 0x12
        /*03b6*/ 	.short	(.L_159 - .L_158)
	.align		4
.L_158:
        /*03b8*/ 	.word	index@(tvmgen_default_fused_nn_batch_matmul_1_kernel)
        /*03bc*/ 	.word	0x00000000


	//----- nvinfo : EIATTR_MIN_STACK_SIZE
	.align		4
.L_159:
        /*03c0*/ 	.byte	0x04, 0x12
        /*03c2*/ 	.short	(.L_161 - .L_160)
	.align		4
.L_160:
        /*03c4*/ 	.word	index@(tvmgen_default_fused_variance_kernel_1)
        /*03c8*/ 	.word	0x00000000


	//----- nvinfo : EIATTR_MIN_STACK_SIZE
	.align		4
.L_161:
        /*03cc*/ 	.byte	0x04, 0x12
        /*03ce*/ 	.short	(.L_163 - .L_162)
	.align		4
.L_162:
        /*03d0*/ 	.word	index@(tvmgen_default_fused_take_reshape_transpose_reshape_multiply_reshape_kernel)
        /*03d4*/ 	.word	0x00000000


	//----- nvinfo : EIATTR_MIN_STACK_SIZE
	.align		4
.L_163:
        /*03d8*/ 	.byte	0x04, 0x12
        /*03da*/ 	.short	(.L_165 - .L_164)
	.align		4
.L_164:
        /*03dc*/ 	.word	index@(tvmgen_default_fused_subtract_add_rsqrt_multiply_multiply_add_transpose_reshape_kernel)
        /*03e0*/ 	.word	0x00000000


	//----- nvinfo : EIATTR_MIN_STACK_SIZE
	.align		4
.L_165:
        /*03e4*/ 	.byte	0x04, 0x12
        /*03e6*/ 	.short	(.L_167 - .L_166)
	.align		4
.L_166:
        /*03e8*/ 	.word	index@(tvmgen_default_fused_reshape_transpose_concatenate_add_kernel)
        /*03ec*/ 	.word	0x00000000


	//----- nvinfo : EIATTR_MIN_STACK_SIZE
	.align		4
.L_167:
        /*03f0*/ 	.byte	0x04, 0x12
        /*03f2*/ 	.short	(.L_169 - .L_168)
	.align		4
.L_168:
        /*03f4*/ 	.word	index@(tvmgen_default_fused_nn_conv2d_add_kernel)
        /*03f8*/ 	.word	0x00000000


	//----- nvinfo : EIATTR_MIN_STACK_SIZE
	.align		4
.L_169:
        /*03fc*/ 	.byte	0x04, 0x12
        /*03fe*/ 	.short	(.L_171 - .L_170)
	.align		4
.L_170:
        /*0400*/ 	.word	index@(tvmgen_default_fused_nn_dense_add_kernel)
        /*0404*/ 	.word	0x00000000


	//----- nvinfo : EIATTR_MIN_STACK_SIZE
	.align		4
.L_171:
        /*0408*/ 	.byte	0x04, 0x12
        /*040a*/ 	.short	(.L_173 - .L_172)
	.align		4
.L_172:
        /*040c*/ 	.word	index@(tvmgen_default_fused_mean_kernel_1)
        /*0410*/ 	.word	0x00000000


	//----- nvinfo : EIATTR_MIN_STACK_SIZE
	.align		4
.L_173:
        /*0414*/ 	.byte	0x04, 0x12
        /*0416*/ 	.short	(.L_175 - .L_174)
	.align		4
.L_174:
        /*0418*/ 	.word	index@(tvmgen_default_fused_subtract_add_rsqrt_multiply_multiply_add_take_kernel)
        /*041c*/ 	.word	0x00000000


	//----- nvinfo : EIATTR_MIN_STACK_SIZE
	.align		4
.L_175:
        /*0420*/ 	.byte	0x04, 0x12
        /*0422*/ 	.short	(.L_177 - .L_176)
	.align		4
.L_176:
        /*0424*/ 	.word	index@(tvmgen_default_fused_mean_kernel)
        /*0428*/ 	.word	0x00000000


	//----- nvinfo : EIATTR_MIN_STACK_SIZE
	.align		4
.L_177:
        /*042c*/ 	.byte	0x04, 0x12
        /*042e*/ 	.short	(.L_179 - .L_178)
	.align		4
.L_178:
        /*0430*/ 	.word	index@(tvmgen_default_fused_nn_dense_add_1_kernel)
        /*0434*/ 	.word	0x00000000


	//----- nvinfo : EIATTR_MIN_STACK_SIZE
	.align		4
.L_179:
        /*0438*/ 	.byte	0x04, 0x12
        /*043a*/ 	.short	(.L_181 - .L_180)
	.align		4
.L_180:
        /*043c*/ 	.word	index@(tvmgen_default_fused_subtract_add_rsqrt_multiply_multiply_add_reshape_kernel)
        /*0440*/ 	.word	0x00000000


	//----- nvinfo : EIATTR_MIN_STACK_SIZE
	.align		4
.L_181:
        /*0444*/ 	.byte	0x04, 0x12
        /*0446*/ 	.short	(.L_183 - .L_182)
	.align		4
.L_182:
        /*0448*/ 	.word	index@(tvmgen_default_fused_variance_kernel)
        /*044c*/ 	.word	0x00000000


	//----- nvinfo : EIATTR_MIN_STACK_SIZE
	.align		4
.L_183:
        /*0450*/ 	.byte	0x04, 0x12
        /*0452*/ 	.short	(.L_185 - .L_184)
	.align		4
.L_184:
        /*0454*/ 	.word	index@(tvmgen_default_fused_reshape_add_reshape_expand_dims_transpose_squeeze_kernel)
        /*0458*/ 	.word	0x00000000


	//----- nvinfo : EIATTR_MIN_STACK_SIZE
	.align		4
.L_185:
        /*045c*/ 	.byte	0x04, 0x12
        /*045e*/ 	.short	(.L_187 - .L_186)
	.align		4
.L_186:
        /*0460*/ 	.word	index@(tvmgen_default_fused_nn_softmax_kernel_2)
        /*0464*/ 	.word	0x00000000


	//----- nvinfo : EIATTR_MIN_STACK_SIZE
	.align		4
.L_187:
        /*0468*/ 	.byte	0x04, 0x12
        /*046a*/ 	.short	(.L_189 - .L_188)
	.align		4
.L_188:
        /*046c*/ 	.word	index@(tvmgen_default_fused_nn_dense_kernel)
        /*0470*/ 	.word	0x00000000


	//----- nvinfo : EIATTR_MIN_STACK_SIZE
	.align		4
.L_189:
        /*0474*/ 	.byte	0x04, 0x12
        /*0476*/ 	.short	(.L_191 - .L_190)
	.align		4
.L_190:
        /*0478*/ 	.word	index@(tvmgen_default_fused_nn_softmax_kernel)
        /*047c*/ 	.word	0x00000000


	//----- nvinfo : EIATTR_MIN_STACK_SIZE
	.align		4
.L_191:
        /*0480*/ 	.byte	0x04, 0x12
        /*0482*/ 	.short	(.L_193 - .L_192)
	.align		4
.L_192:
        /*0484*/ 	.word	index@(tvmgen_default_fused_take_reshape_transpose_reshape_transpose_multiply_reshape_transpose_kernel)
        /*0488*/ 	.word	0x00000000
.L_193:


//--------------------- .nv.info.tvmgen_default_fused_nn_dense_1_kernel --------------------------
	.section	.nv.info.tvmgen_default_fused_nn_dense_1_kernel,"",@"SHT_CUDA_INFO"
	.sectionflags	@""
	.align	4


	//----- nvinfo : EIATTR_CUDA_API_VERSION
	.align		4
        /*0000*/ 	.byte	0x04, 0x37
        /*0002*/ 	.short	(.L_195 - .L_194)
.L_194:
        /*0004*/ 	.word	0x0000007e


	//----- nvinfo : EIATTR_SW2861232_WAR
	.align		4
.L_195:
        /*0008*/ 	.byte	0x01, 0x35
	.zero		2


	//----- nvinfo : EIATTR_PARAM_CBANK
	.align		4
        /*000c*/ 	.byte	0x04, 0x0a
        /*000e*/ 	.short	(.L_197 - .L_196)
	.align		4
.L_196:
        /*0010*/ 	.word	index@(.nv.constant0.tvmgen_default_fused_nn_dense_1_kernel)
        /*0014*/ 	.short	0x0160
        /*0016*/ 	.short	0x0018


	//----- nvinfo : EIATTR_CBANK_PARAM_SIZE
	.align		4
.L_197:
        /*0018*/ 	.byte	0x03, 0x19
        /*001a*/ 	.short	0x0018


	//----- nvinfo : EIATTR_KPARAM_INFO
	.align		4
        /*001c*/ 	.byte	0x04, 0x17
        /*001e*/ 	.short	(.L_199 - .L_198)
.L_198:
        /*0020*/ 	.word	0x00000000
        /*0024*/ 	.short	0x0002
        /*0026*/ 	.short	0x0010
        /*0028*/ 	.byte	0x00, 0xf0, 0x21, 0x00


	//----- nvinfo : EIATTR_KPARAM_INFO
	.align		4
.L_199:
        /*002c*/ 	.byte	0x04, 0x17
        /*002e*/ 	.short	(.L_201 - .L_200)
.L_200:
        /*0030*/ 	.word	0x00000000
        /*0034*/ 	.short	0x0001
        /*0036*/ 	.short	0x0008
        /*0038*/ 	.byte	0x00, 0xf0, 0x21, 0x00


	//----- nvinfo : EIATTR_KPARAM_INFO
	.align		4
.L_201:
        /*003c*/ 	.byte	0x04, 0x17
        /*003e*/ 	.short	(.L_203 - .L_202)
.L_202:
        /*0040*/ 	.word	0x00000000
        /*0044*/ 	.short	0x0000
        /*0046*/ 	.short	0x0000
        /*0048*/ 	.byte	0x00, 0xf0, 0x21, 0x00


	//----- nvinfo : EIATTR_MAXREG_COUNT
	.align		4
.L_203:
        /*004c*/ 	.byte	0x03, 0x1b
        /*004e*/ 	.short	0x00ff


	//----- nvinfo : EIATTR_COOP_GROUP_MASK_REGIDS
	.align		4
        /*0050*/ 	.byte	0x04, 0x29
        /*0052*/ 	.short	(.L_205 - .L_204)


	//   ....[0]....
.L_204:
        /*0054*/ 	.word	0x05000005


	//   ....[1]....
        /*0058*/ 	.word	0x05000005


	//   ....[2]....
        /*005c*/ 	.word	0x05000005


	//   ....[3]....
        /*0060*/ 	.word	0x05000005


	//   ....[4]....
        /*0064*/ 	.word	0x05000005


	//   ....[5]....
        /*0068*/ 	.word	0x05000009


	//----- nvinfo : EIATTR_COOP_GROUP_INSTR_OFFSETS
	.align		4
.L_205:
        /*006c*/ 	.byte	0x04, 0x28
        /*006e*/ 	.short	(.L_207 - .L_206)


	//   ....[0]....
.L_206:
        /*0070*/ 	.word	0x00000320


	//   ....[1]....
        /*0074*/ 	.word	0x00000350


	//   ....[2]....
        /*0078*/ 	.word	0x00000370


	//   ....[3]....
        /*007c*/ 	.word	0x00000390


	//   ....[4]....
        /*0080*/ 	.word	0x000003b0


	//   ....[5]....
        /*0084*/ 	.word	0x00000410


	//----- nvinfo : EIATTR_EXIT_INSTR_OFFSETS
	.align		4
.L_207:
        /*0088*/ 	.byte	0x04, 0x1c
        /*008a*/ 	.short	(.L_209 - .L_208)


	//   ....[0]....
.L_208:
        /*008c*/ 	.word	0x00000450


	//   ....[1]....
        /*0090*/ 	.word	0x000004a0


	//----- nvinfo : EIATTR_MAX_THREADS
	.align		4
.L_209:
        /*0094*/ 	.byte	0x04, 0x05
        /*0096*/ 	.short	(.L_211 - .L_210)
.L_210:
        /*0098*/ 	.word	0x00000040
        /*009c*/ 	.word	0x00000001
        /*00a0*/ 	.word	0x00000001
.L_211:


//--------------------- .nv.info.tvmgen_default_fused_nn_softmax_kernel_1 --------------------------
	.section	.nv.info.tvmgen_default_fused_nn_softmax_kernel_1,"",@"SHT_CUDA_INFO"
	.sectionflags	@""
	.align	4


	//----- nvinfo : EIATTR_CUDA_API_VERSION
	.align		4
        /*0000*/ 	.byte	0x04, 0x37
        /*0002*/ 	.short	(.L_213 - .L_212)
.L_212:
        /*0004*/ 	.word	0x0000007e


	//----- nvinfo : EIATTR_SW2861232_WAR
	.align		4
.L_213:
        /*0008*/ 	.byte	0x01, 0x35
	.zero		2


	//----- nvinfo : EIATTR_PARAM_CBANK
	.align		4
        /*000c*/ 	.byte	0x04, 0x0a
        /*000e*/ 	.short	(.L_215 - .L_214)
	.align		4
.L_214:
        /*0010*/ 	.word	index@(.nv.constant0.tvmgen_default_fused_nn_softmax_kernel_1)
        /*0014*/ 	.short	0x0160
        /*0016*/ 	.short	0x0018


	//----- nvinfo : EIATTR_CBANK_PARAM_SIZE
	.align		4
.L_215:
        /*0018*/ 	.byte	0x03, 0x19
        /*001a*/ 	.short	0x0018


	//----- nvinfo : EIATTR_KPARAM_INFO
	.align		4
        /*001c*/ 	.byte	0x04, 0x17
        /*001e*/ 	.short	(.L_217 - .L_216)
.L_216:
        /*0020*/ 	.word	0x00000000
        /*0024*/ 	.short	0x0002
        /*0026*/ 	.short	0x0010
        /*0028*/ 	.byte	0x00, 0xf0, 0x21, 0x00


	//----- nvinfo : EIATTR_KPARAM_INFO
	.align		4
.L_217:
        /*002c*/ 	.byte	0x04, 0x17
        /*002e*/ 	.short	(.L_219 - .L_218)
.L_218:
        /*0030*/ 	.word	0x00000000
        /*0034*/ 	.short	0x0001
        /*0036*/ 	.short	0x0008
        /*0038*/ 	.byte	0x00, 0xf0, 0x21, 0x00


	//----- nvinfo : EIATTR_KPARAM_INFO
	.align		4
.L_219:
        /*003c*/ 	.byte	0x04, 0x17
        /*003e*/ 	.short	(.L_221 - .L_220)
.L_220:
        /*0040*/ 	.word	0x00000000
        /*0044*/ 	.short	0x0000
        /*0046*/ 	.short	0x0000
        /*0048*/ 	.byte	0x00, 0xf0, 0x21, 0x00


	//----- nvinfo : EIATTR_MAXREG_COUNT
	.align		4
.L_221:
        /*004c*/ 	.byte	0x03, 0x1b
        /*004e*/ 	.short	0x0040


	//----- nvinfo : EIATTR_EXIT_INSTR_OFFSETS
	.align		4
        /*0050*/ 	.byte	0x04, 0x1c
        /*0052*/ 	.short	(.L_223 - .L_222)


	//   ....[0]....
.L_222:
        /*0054*/ 	.word	0x000001d0


	//   ....[1]....
        /*0058*/ 	.word	0x000002c0


	//----- nvinfo : EIATTR_MAX_THREADS
	.align		4
.L_223:
        /*005c*/ 	.byte	0x04, 0x05
        /*005e*/ 	.short	(.L_225 - .L_224)
.L_224:
        /*0060*/ 	.word	0x00000400
        /*0064*/ 	.word	0x00000001
        /*0068*/ 	.word	0x00000001


	//----- nvinfo : EIATTR_CRS_STACK_SIZE
	.align		4
.L_225:
        /*006c*/ 	.byte	0x04, 0x1e
        /*006e*/ 	.short	(.L_227 - .L_226)
.L_226:
        /*0070*/ 	.word	0x00000000
.L_227:


//--------------------- .nv.info.tvmgen_default_fused_nn_batch_matmul_kernel --------------------------
	.section	.nv.info.tvmgen_default_fused_nn_batch_matmul_kernel,"",@"SHT_CUDA_INFO"
	.sectionflags	@""
	.align	4


	//----- nvinfo : EIATTR_CUDA_API_VERSION
	.align		4
        /*0000*/ 	.byte	0x04, 0x37
        /*0002*/ 	.short	(.L_229 - .L_228)
.L_228:
        /*0004*/ 	.word	0x0000007e


	//----- nvinfo : EIATTR_SW2861232_WAR
	.align		4
.L_229:
        /*0008*/ 	.byte	0x01, 0x35
	.zero		2


	//----- nvinfo : EIATTR_PARAM_CBANK
	.align		4
        /*000c*/ 	.byte	0x04, 0x0a
        /*000e*/ 	.short	(.L_231 - .L_230)
	.align		4
.L_230:
        /*0010*/ 	.word	index@(.nv.constant0.tvmgen_default_fused_nn_batch_matmul_kernel)
        /*0014*/ 	.short	0x0160
        /*0016*/ 	.short	0x0018


	//----- nvinfo : EIATTR_CBANK_PARAM_SIZE
	.align		4
.L_231:
        /*0018*/ 	.byte	0x03, 0x19
        /*001a*/ 	.short	0x0018


	//----- nvinfo : EIATTR_KPARAM_INFO
	.align		4
        /*001c*/ 	.byte	0x04, 0x17
        /*001e*/ 	.short	(.L_233 - .L_232)
.L_232:
        /*0020*/ 	.word	0x00000000
        /*0024*/ 	.short	0x0002
        /*0026*/ 	.short	0x0010
        /*0028*/ 	.byte	0x00, 0xf0, 0x21, 0x00


	//----- nvinfo : EIATTR_KPARAM_INFO
	.align		4
.L_233:
        /*002c*/ 	.byte	0x04, 0x17
        /*002e*/ 	.short	(.L_235 - .L_234)
.L_234:
        /*0030*/ 	.word	0x00000000
        /*0034*/ 	.short	0x0001
        /*0036*/ 	.short	0x0008
        /*0038*/ 	.byte	0x00, 0xf0, 0x21, 0x00


	//----- nvinfo : EIATTR_KPARAM_INFO
	.align		4
.L_235:
        /*003c*/ 	.byte	0x04, 0x17
        /*003e*/ 	.short	(.L_237 - .L_236)
.L_236:
        /*0040*/ 	.word	0x00000000
        /*0044*/ 	.short	0x0000
        /*0046*/ 	.short	0x0000
        /*0048*/ 	.byte	0x00, 0xf0, 0x21, 0x00


	//----- nvinfo : EIATTR_MAXREG_COUNT
	.align		4
.L_237:
        /*004c*/ 	.byte	0x03, 0x1b
        /*004e*/ 	.short	0x00ff


	//----- nvinfo : EIATTR_EXIT_INSTR_OFFSETS
	.align		4
        /*0050*/ 	.byte	0x04, 0x1c
        /*0052*/ 	.short	(.L_239 - .L_238)


	//   ....[0]....
.L_238:
        /*0054*/ 	.word	0x00001200


	//----- nvinfo : EIATTR_CTAIDZ_USED
	.align		4
.L_239:
        /*0058*/ 	.byte	0x01, 0x04
	.zero		2


//--------------------- .nv.info.tvmgen_default_fused_reshape_kernel --------------------------
	.section	.nv.info.tvmgen_default_fused_reshape_kernel,"",@"SHT_CUDA_INFO"
	.sectionflags	@""
	.align	4


	//----- nvinfo : EIATTR_CUDA_API_VERSION
	.align		4
        /*0000*/ 	.byte	0x04, 0x37
        /*0002*/ 	.short	(.L_241 - .L_240)
.L_240:
        /*0004*/ 	.word	0x0000007e


	//----- nvinfo : EIATTR_SW2861232_WAR
	.align		4
.L_241:
        /*0008*/ 	.byte	0x01, 0x35
	.zero		2


	//----- nvinfo : EIATTR_PARAM_CBANK
	.align		4
        /*000c*/ 	.byte	0x04, 0x0a
        /*000e*/ 	.short	(.L_243 - .L_242)
	.align		4
.L_242:
        /*0010*/ 	.word	index@(.nv.constant0.tvmgen_default_fused_reshape_kernel)
        /*0014*/ 	.short	0x0160
        /*0016*/ 	.short	0x0010


	//----- nvinfo : EIATTR_CBANK_PARAM_SIZE
	.align		4
.L_243:
        /*0018*/ 	.byte	0x03, 0x19
        /*001a*/ 	.short	0x0010


	//----- nvinfo : EIATTR_KPARAM_INFO
	.align		4
        /*001c*/ 	.byte	0x04, 0x17
        /*001e*/ 	.short	(.L_245 - .L_244)
.L_244:
        /*0020*/ 	.word	0x00000000
        /*0024*/ 	.short	0x0001
        /*0026*/ 	.short	0x0008
        /*0028*/ 	.byte	0x00, 0xf0, 0x21, 0x00


	//----- nvinfo : EIATTR_KPARAM_INFO
	.align		4
.L_245:
        /*002c*/ 	.byte	0x04, 0x17
        /*002e*/ 	.short	(.L_247 - .L_246)
.L_246:
        /*0030*/ 	.word	0x00000000
        /*0034*/ 	.short	0x0000
        /*0036*/ 	.short	0x0000
        /*0038*/ 	.byte	0x00, 0xf0, 0x21, 0x00


	//----- nvinfo : EIATTR_MAXREG_COUNT
	.align		4
.L_247:
        /*003c*/ 	.byte	0x03, 0x1b
        /*003e*/ 	.short	0x0040


	//----- nvinfo : EIATTR_EXIT_INSTR_OFFSETS
	.align		4
        /*0040*/ 	.byte	0x04, 0x1c
        /*0042*/ 	.short	(.L_249 - .L_248)


	//   ....[0]....
.L_248:
        /*0044*/ 	.word	0x00000120


	//   ....[1]....
        /*0048*/ 	.word	0x00000150


	//----- nvinfo : EIATTR_MAX_THREADS
	.align		4
.L_249:
        /*004c*/ 	.byte	0x04, 0x05
        /*004e*/ 	.short	(.L_251 - .L_250)
.L_250:
        /*0050*/ 	.word	0x00000400
        /*0054*/ 	.word	0x00000001
        /*0058*/ 	.word	0x00000001


	//----- nvinfo : EIATTR_CRS_STACK_SIZE
	.align		4
.L_251:
        /*005c*/ 	.byte	0x04, 0x1e
        /*005e*/ 	.short	(.L_253 - .L_252)
.L_252:
        /*0060*/ 	.word	0x00000000
.L_253:


//--------------------- .nv.info.tvmgen_default_fused_reshape_transpose_reshape_kernel --------------------------
	.section	.nv.info.tvmgen_default_fused_reshape_transpose_reshape_kernel,"",@"SHT_CUDA_INFO"
	.sectionflags	@""
	.align	4


	//----- nvinfo : EIATTR_CUDA_API_VERSION
	.align		4
        /*0000*/ 	.byte	0x04, 0x37
        /*0002*/ 	.short	(.L_255 - .L_254)
.L_254:
        /*0004*/ 	.word	0x0000007e


	//----- nvinfo : EIATTR_SW2861232_WAR
	.align		4
.L_255:
        /*0008*/ 	.byte	0x01, 0x35
	.zero		2


	//----- nvinfo : EIATTR_PARAM_CBANK
	.align		4
        /*000c*/ 	.byte	0x04, 0x0a
        /*000e*/ 	.short	(.L_257 - .L_256)
	.align		4
.L_256:
        /*0010*/ 	.word	index@(.nv.constant0.tvmgen_default_fused_reshape_transpose_reshape_kernel)
        /*0014*/ 	.short	0x0160
        /*0016*/ 	.short	0x0010


	//----- nvinfo : EIATTR_CBANK_PARAM_SIZE
	.align		4
.L_257:
        /*0018*/ 	.byte	0x03, 0x19
        /*001a*/ 	.short	0x0010


	//----- nvinfo : EIATTR_KPARAM_INFO
	.align		4
        /*001c*/ 	.byte	0x04, 0x17
        /*001e*/ 	.short	(.L_259 - .L_258)
.L_258:
        /*0020*/ 	.word	0x00000000
        /*0024*/ 	.short	0x0001
        /*0026*/ 	.short	0x0008
        /*0028*/ 	.byte	0x00, 0xf0, 0x21, 0x00


	//----- nvinfo : EIATTR_KPARAM_INFO
	.align		4
.L_259:
        /*002c*/ 	.byte	0x04, 0x17
        /*002e*/ 	.short	(.L_261 - .L_260)
.L_260:
        /*0030*/ 	.word	0x00000000
        /*0034*/ 	.short	0x0000
        /*0036*/ 	.short	0x0000
        /*0038*/ 	.byte	0x00, 0xf0, 0x21, 0x00


	//----- nvinfo : EIATTR_MAXREG_COUNT
	.align		4
.L_261:
        /*003c*/ 	.byte	0x03, 0x1b
        /*003e*/ 	.short	0x0040


	//----- nvinfo : EIATTR_EXIT_INSTR_OFFSETS
	.align		4
        /*0040*/ 	.byte	0x04, 0x1c
        /*0042*/ 	.short	(.L_263 - .L_262)


	//   ....[0]....
.L_262:
        /*0044*/ 	.word	0x00000060


	//   ....[1]....
        /*0048*/ 	.word	0x00000180


	//----- nvinfo : EIATTR_MAX_THREADS
	.align		4
.L_263:
        /*004c*/ 	.byte	0x04, 0x05
        /*004e*/ 	.short	(.L_265 - .L_264)
.L_264:
        /*0050*/ 	.word	0x00000400
        /*0054*/ 	.word	0x00000001
        /*0058*/ 	.word	0x00000001
.L_265:


//--------------------- .nv.info.tvmgen_default_fused_nn_softmax_kernel_3 --------------------------
	.section	.nv.info.tvmgen_default_fused_nn_softmax_kernel_3,"",@"SHT_CUDA_INFO"
	.sectionflags	@""
	.align	4


	//----- nvinfo : EIATTR_CUDA_API_VERSION
	.align		4
        /*0000*/ 	.byte	0x04, 0x37
        /*0002*/ 	.short	(.L_267 - .L_266)
.L_266:
        /*0004*/ 	.word	0x0000007e


	//----- nvinfo : EIATTR_SW2861232_WAR
	.align		4
.L_267:
        /*0008*/ 	.byte	0x01, 0x35
	.zero		2


	//----- nvinfo : EIATTR_PARAM_CBANK
	.align		4
        /*000c*/ 	.byte	0x04, 0x0a
        /*000e*/ 	.short	(.L_269 - .L_268)
	.align		4
.L_268:
        /*0010*/ 	.word	index@(.nv.constant0.tvmgen_default_fused_nn_softmax_kernel_3)
        /*0014*/ 	.short	0x0160
        /*0016*/ 	.short	0x0018


	//----- nvinfo : EIATTR_CBANK_PARAM_SIZE
	.align		4
.L_269:
        /*0018*/ 	.byte	0x03, 0x19
        /*001a*/ 	.short	0x0018


	//----- nvinfo : EIATTR_KPARAM_INFO
	.align		4
        /*001c*/ 	.byte	0x04, 0x17
        /*001e*/ 	.short	(.L_271 - .L_270)
.L_270:
        /*0020*/ 	.word	0x00000000
        /*0024*/ 	.short	0x0002
        /*0026*/ 	.short	0x0010
        /*0028*/ 	.byte	0x00, 0xf0, 0x21, 0x00


	//----- nvinfo : EIATTR_KPARAM_INFO
	.align		4
.L_271:
        /*002c*/ 	.byte	0x04, 0x17
        /*002e*/ 	.short	(.L_273 - .L_272)
.L_272:
        /*0030*/ 	.word	0x00000000
        /*0034*/ 	.short	0x0001
        /*0036*/ 	.short	0x0008
        /*0038*/ 	.byte	0x00, 0xf0, 0x21, 0x00


	//----- nvinfo : EIATTR_KPARAM_INFO
	.align		4
.L_273:
        /*003c*/ 	.byte	0x04, 0x17
        /*003e*/ 	.short	(.L_275 - .L_274)
.L_274:
        /*0040*/ 	.word	0x00000000
        /*0044*/ 	.short	0x0000
        /*0046*/ 	.short	0x0000
        /*0048*/ 	.byte	0x00, 0xf0, 0x21, 0x00


	//----- nvinfo : EIATTR_MAXREG_COUNT
	.align		4
.L_275:
        /*004c*/ 	.byte	0x03, 0x1b
        /*004e*/ 	.short	0x0040


	//----- nvinfo : EIATTR_EXIT_INSTR_OFFSETS
	.align		4
        /*0050*/ 	.byte	0x04, 0x1c
        /*0052*/ 	.short	(.L_277 - .L_276)


	//   ....[0]....
.L_276:
        /*0054*/ 	.word	0x00000230


	//   ....[1]....
        /*0058*/ 	.word	0x00000390


	//----- nvinfo : EIATTR_MAX_THREADS
	.align		4
.L_277:
        /*005c*/ 	.byte	0x04, 0x05
        /*005e*/ 	.short	(.L_279 - .L_278)
.L_278:
        /*0060*/ 	.word	0x00000400
        /*0064*/ 	.word	0x00000001
        /*0068*/ 	.word	0x00000001


	//----- nvinfo : EIATTR_CRS_STACK_SIZE
	.align		4
.L_279:
        /*006c*/ 	.byte	0x04, 0x1e
        /*006e*/ 	.short	(.L_281 - .L_280)
.L_280:
        /*0070*/ 	.word	0x00000000
.L_281:


//--------------------- .nv.info.tvmgen_default_fused_reshape_1_kernel --------------------------
	.section	.nv.info.tvmgen_default_fused_reshape_1_kernel,"",@"SHT_CUDA_INFO"
	.sectionflags	@""
	.align	4


	//----- nvinfo : EIATTR_CUDA_API_VERSION
	.align		4
        /*0000*/ 	.byte	0x04, 0x37
        /*0002*/ 	.short	(.L_283 - .L_282)
.L_282:
        /*0004*/ 	.word	0x0000007e


	//----- nvinfo : EIATTR_SW2861232_WAR
	.align		4
.L_283:
        /*0008*/ 	.byte	0x01, 0x35
	.zero		2


	//----- nvinfo : EIATTR_PARAM_CBANK
	.align		4
        /*000c*/ 	.byte	0x04, 0x0a
        /*000e*/ 	.short	(.L_285 - .L_284)
	.align		4
.L_284:
        /*0010*/ 	.word	index@(.nv.constant0.tvmgen_default_fused_reshape_1_kernel)
        /*0014*/ 	.short	0x0160
        /*0016*/ 	.short	0x0010


	//----- nvinfo : EIATTR_CBANK_PARAM_SIZE
	.align		4
.L_285:
        /*0018*/ 	.byte	0x03, 0x19
        /*001a*/ 	.short	0x0010


	//----- nvinfo : EIATTR_KPARAM_INFO
	.align		4
        /*001c*/ 	.byte	0x04, 0x17
        /*001e*/ 	.short	(.L_287 - .L_286)
.L_286:
        /*0020*/ 	.word	0x00000000
        /*0024*/ 	.short	0x0001
        /*0026*/ 	.short	0x0008
        /*0028*/ 	.byte	0x00, 0xf0, 0x21, 0x00


	//----- nvinfo : EIATTR_KPARAM_INFO
	.align		4
.L_287:
        /*002c*/ 	.byte	0x04, 0x17
        /*002e*/ 	.short	(.L_289 - .L_288)
.L_288:
        /*0030*/ 	.word	0x00000000
        /*0034*/ 	.short	0x0000
        /*0036*/ 	.short	0x0000
        /*0038*/ 	.byte	0x00, 0xf0, 0x21, 0x00


	//----- nvinfo : EIATTR_MAXREG_COUNT
	.align		4
.L_289:
        /*003c*/ 	.byte	0x03, 0x1b
        /*003e*/ 	.short	0x0040


	//----- nvinfo : EIATTR_EXIT_INSTR_OFFSETS
	.align		4
        /*0040*/ 	.byte	0x04, 0x1c
        /*0042*/ 	.short	(.L_291 - .L_290)


	//   ....[0]....
.L_290:
        /*0044*/ 	.word	0x00000120


	//   ....[1]....
        /*0048*/ 	.word	0x00000150


	//----- nvinfo : EIATTR_MAX_THREADS
	.align		4
.L_291:
        /*004c*/ 	.byte	0x04, 0x05
        /*004e*/ 	.short	(.L_293 - .L_292)
.L_292:
        /*0050*/ 	.word	0x00000400
        /*0054*/ 	.word	0x00000001
        /*0058*/ 	.word	0x00000001


	//----- nvinfo : EIATTR_CRS_STACK_SIZE
	.align		4
.L_293:
        /*005c*/ 	.byte	0x04, 0x1e
        /*005e*/ 	.short	(.L_295 - .L_294)
.L_294:
        /*0060*/ 	.word	0x00000000
.L_295:


//--------------------- .nv.info.tvmgen_default_fused_take_reshape_transpose_reshape_transpose_kernel --------------------------
	.section	.nv.info.tvmgen_default_fused_take_reshape_transpose_reshape_transpose_kernel,"",@"SHT_CUDA_INFO"
	.sectionflags	@""
	.align	4


	//----- nvinfo : EIATTR_CUDA_API_VERSION
	.align		4
        /*0000*/ 	.byte	0x04, 0x37
        /*0002*/ 	.short	(.L_297 - .L_296)
.L_296:
        /*0004*/ 	.word	0x0000007e


	//----- nvinfo : EIATTR_SW2861232_WAR
	.align		4
.L_297:
        /*0008*/ 	.byte	0x01, 0x35
	.zero		2


	//----- nvinfo : EIATTR_PARAM_CBANK
	.align		4
        /*000c*/ 	.byte	0x04, 0x0a
        /*000e*/ 	.short	(.L_299 - .L_298)
	.align		4
.L_298:
        /*0010*/ 	.word	index@(.nv.constant0.tvmgen_default_fused_take_reshape_transpose_reshape_transpose_kernel)
        /*0014*/ 	.short	0x0160
        /*0016*/ 	.short	0x0018


	//----- nvinfo : EIATTR_CBANK_PARAM_SIZE
	.align		4
.L_299:
        /*0018*/ 	.byte	0x03, 0x19
        /*001a*/ 	.short	0x0018


	//----- nvinfo : EIATTR_KPARAM_INFO
	.align		4
        /*001c*/ 	.byte	0x04, 0x17
        /*001e*/ 	.short	(.L_301 - .L_300)
.L_300:
        /*0020*/ 	.word	0x00000000
        /*0024*/ 	.short	0x0002
        /*0026*/ 	.short	0x0010
        /*0028*/ 	.byte	0x00, 0xf0, 0x21, 0x00


	//----- nvinfo : EIATTR_KPARAM_INFO
	.align		4
.L_301:
        /*002c*/ 	.byte	0x04, 0x17
        /*002e*/ 	.short	(.L_303 - .L_302)
.L_302:
        /*0030*/ 	.word	0x00000000
        /*0034*/ 	.short	0x0001
        /*0036*/ 	.short	0x0008
        /*0038*/ 	.byte	0x00, 0xf0, 0x21, 0x00


	//----- nvinfo : EIATTR_KPARAM_INFO
	.align		4
.L_303:
        /*003c*/ 	.byte	0x04, 0x17
        /*003e*/ 	.short	(.L_305 - .L_304)
.L_304:
        /*0040*/ 	.word	0x00000000
        /*0044*/ 	.short	0x0000
        /*0046*/ 	.short	0x0000
        /*0048*/ 	.byte	0x00, 0xf0, 0x21, 0x00


	//----- nvinfo : EIATTR_MAXREG_COUNT
	.align		4
.L_305:
        /*004c*/ 	.byte	0x03, 0x1b
        /*004e*/ 	.short	0x0040


	//----- nvinfo : EIATTR_EXIT_INSTR_OFFSETS
	.align		4
        /*0050*/ 	.byte	0x04, 0x1c
        /*0052*/ 	.short	(.L_307 - .L_306)


	//   ....[0]....
.L_306:
        /*0054*/ 	.word	0x00000060


	//   ....[1]....
        /*0058*/ 	.word	0x00000440


	//----- nvinfo : EIATTR_MAX_THREADS
	.align		4
.L_307:
        /*005c*/ 	.byte	0x04, 0x05
        /*005e*/ 	.short	(.L_309 - .L_308)
.L_308:
        /*0060*/ 	.word	0x00000400
        /*0064*/ 	.word	0x00000001
        /*0068*/ 	.word	0x00000001
.L_309:


//--------------------- .nv.info.tvmgen_default_fused_reshape_add_divide_erf_add_multiply_multiply_reshape_kernel --------------------------
	.section	.nv.info.tvmgen_default_fused_reshape_add_divide_erf_add_multiply_multiply_reshape_kernel,"",@"SHT_CUDA_INFO"
	.sectionflags	@""
	.align	4


	//----- nvinfo : EIATTR_CUDA_API_VERSION
	.align		4
        /*0000*/ 	.byte	0x04, 0x37
        /*0002*/ 	.short	(.L_311 - .L_310)
.L_310:
        /*0004*/ 	.word	0x0000007e


	//----- nvinfo : EIATTR_SW2861232_WAR
	.align		4
.L_311:
        /*0008*/ 	.byte	0x01, 0x35
	.zero		2


	//----- nvinfo : EIATTR_PARAM_CBANK
	.align		4
        /*000c*/ 	.byte	0x04, 0x0a
        /*000e*/ 	.short	(.L_313 - .L_312)
	.align		4
.L_312:
        /*0010*/ 	.word	index@(.nv.constant0.tvmgen_default_fused_reshape_add_divide_erf_add_multiply_multiply_reshape_kernel)
        /*0014*/ 	.short	0x0160
        /*0016*/ 	.short	0x0018


	//----- nvinfo : EIATTR_CBANK_PARAM_SIZE
	.align		4
.L_313:
        /*0018*/ 	.byte	0x03, 0x19
        /*001a*/ 	.short	0x0018


	//----- nvinfo : EIATTR_KPARAM_INFO
	.align		4
        /*001c*/ 	.byte	0x04, 0x17
        /*001e*/ 	.short	(.L_315 - .L_314)
.L_314:
        /*0020*/ 	.word	0x00000000
        /*0024*/ 	.short	0x0002
        /*0026*/ 	.short	0x0010
        /*0028*/ 	.byte	0x00, 0xf0, 0x21, 0x00


	//----- nvinfo : EIATTR_KPARAM_INFO
	.align		4
.L_315:
        /*002c*/ 	.byte	0x04, 0x17
        /*002e*/ 	.short	(.L_317 - .L_316)
.L_316:
        /*0030*/ 	.word	0x00000000
        /*0034*/ 	.short	0x0001
        /*0036*/ 	.short	0x0008
        /*0038*/ 	.byte	0x00, 0xf0, 0x21, 0x00


	//----- nvinfo : EIATTR_KPARAM_INFO
	.align		4
.L_317:
        /*003c*/ 	.byte	0x04, 0x17
        /*003e*/ 	.short	(.L_319 - .L_318)
.L_318:
        /*0040*/ 	.word	0x00000000
        /*0044*/ 	.short	0x0000
        /*0046*/ 	.short	0x0000
        /*0048*/ 	.byte	0x00, 0xf0, 0x21, 0x00


	//----- nvinfo : EIATTR_MAXREG_COUNT
	.align		4
.L_319:
        /*004c*/ 	.byte	0x03, 0x1b
        /*004e*/ 	.short	0x0040


	//----- nvinfo : EIATTR_EXIT_INSTR_OFFSETS
	.align		4
        /*0050*/ 	.byte	0x04, 0x1c
        /*0052*/ 	.short	(.L_321 - .L_320)


	//   ....[0]....
.L_320:
        /*0054*/ 	.word	0x00000690


	//   ....[1]....
        /*0058*/ 	.word	0x00000990


	//----- nvinfo : EIATTR_MAX_THREADS
	.align		4
.L_321:
        /*005c*/ 	.byte	0x04, 0x05
        /*005e*/ 	.short	(.L_323 - .L_322)
.L_322:
        /*0060*/ 	.word	0x00000400
        /*0064*/ 	.word	0x00000001
        /*0068*/ 	.word	0x00000001
.L_323:


//--------------------- .nv.info.tvmgen_default_fused_reshape_transpose_add_kernel --------------------------
	.section	.nv.info.tvmgen_default_fused_reshape_transpose_add_kernel,"",@"SHT_CUDA_INFO"
	.sectionflags	@""
	.align	4


	//----- nvinfo : EIATTR_CUDA_API_VERSION
	.align		4
        /*0000*/ 	.byte	0x04, 0x37
        /*0002*/ 	.short	(.L_325 - .L_324)
.L_324:
        /*0004*/ 	.word	0x0000007e


	//----- nvinfo : EIATTR_SW2861232_WAR
	.align		4
.L_325:
        /*0008*/ 	.byte	0x01, 0x35
	.zero		2


	//----- nvinfo : EIATTR_PARAM_CBANK
	.align		4
        /*000c*/ 	.byte	0x04, 0x0a
        /*000e*/ 	.short	(.L_327 - .L_326)
	.align		4
.L_326:
        /*0010*/ 	.word	index@(.nv.constant0.tvmgen_default_fused_reshape_transpose_add_kernel)
        /*0014*/ 	.short	0x0160
        /*0016*/ 	.short	0x0018


	//----- nvinfo : EIATTR_CBANK_PARAM_SIZE
	.align		4
.L_327:
        /*0018*/ 	.byte	0x03, 0x19
        /*001a*/ 	.short	0x0018


	//----- nvinfo : EIATTR_KPARAM_INFO
	.align		4
        /*001c*/ 	.byte	0x04, 0x17
        /*001e*/ 	.short	(.L_329 - .L_328)
.L_328:
        /*0020*/ 	.word	0x00000000
        /*0024*/ 	.short	0x0002
        /*0026*/ 	.short	0x0010
        /*0028*/ 	.byte	0x00, 0xf0, 0x21, 0x00


	//----- nvinfo : EIATTR_KPARAM_INFO
	.align		4
.L_329:
        /*002c*/ 	.byte	0x04, 0x17
        /*002e*/ 	.short	(.L_331 - .L_330)
.L_330:
        /*0030*/ 	.word	0x00000000
        /*0034*/ 	.short	0x0001
        /*0036*/ 	.short	0x0008
        /*0038*/ 	.byte	0x00, 0xf0, 0x21, 0x00


	//----- nvinfo : EIATTR_KPARAM_INFO
	.align		4
.L_331:
        /*003c*/ 	.byte	0x04, 0x17
        /*003e*/ 	.short	(.L_333 - .L_332)
.L_332:
        /*0040*/ 	.word	0x00000000
        /*0044*/ 	.short	0x0000
        /*0046*/ 	.short	0x0000
        /*0048*/ 	.byte	0x00, 0xf0, 0x21, 0x00


	//----- nvinfo : EIATTR_MAXREG_COUNT
	.align		4
.L_333:
        /*004c*/ 	.byte	0x03, 0x1b
        /*004e*/ 	.short	0x0040


	//----- nvinfo : EIATTR_EXIT_INSTR_OFFSETS
	.align		4
        /*0050*/ 	.byte	0x04, 0x1c
        /*0052*/ 	.short	(.L_335 - .L_334)


	//   ....[0]....
.L_334:
        /*0054*/ 	.word	0x00000060


	//   ....[1]....
        /*0058*/ 	.word	0x00000190


	//----- nvinfo : EIATTR_MAX_THREADS
	.align		4
.L_335:
        /*005c*/ 	.byte	0x04, 0x05
        /*005e*/ 	.short	(.L_337 - .L_336)
.L_336:
        /*0060*/ 	.word	0x00000400
        /*0064*/ 	.word	0x00000001
        /*0068*/ 	.word	0x00000001
.L_337:


//--------------------- .nv.info.tvmgen_default_fused_reshape_add_add_kernel --------------------------
	.section	.nv.info.tvmgen_default_fused_reshape_add_add_kernel,"",@"SHT_CUDA_INFO"
	.sectionflags	@""
	.align	4


	//----- nvinfo : EIATTR_CUDA_API_VERSION
	.align		4
        /*0000*/ 	.byte	0x04, 0x37
        /*0002*/ 	.short	(.L_339 - .L_338)
.L_338:
        /*0004*/ 	.word	0x0000007e


	//----- nvinfo : EIATTR_SW2861232_WAR
	.align		4
.L_339:
        /*0008*/ 	.byte	0x01, 0x35
	.zero		2


	//----- nvinfo : EIATTR_PARAM_CBANK
	.align		4
        /*000c*/ 	.byte	0x04, 0x0a
        /*000e*/ 	.short	(.L_341 - .L_340)
	.align		4
.L_340:
        /*0010*/ 	.word	index@(.nv.constant0.tvmgen_default_fused_reshape_add_add_kernel)
        /*0014*/ 	.short	0x0160
        /*0016*/ 	.short	0x0020


	//----- nvinfo : EIATTR_CBANK_PARAM_SIZE
	.align		4
.L_341:
        /*0018*/ 	.byte	0x03, 0x19
        /*001a*/ 	.short	0x0020


	//----- nvinfo : EIATTR_KPARAM_INFO
	.align		4
        /*001c*/ 	.byte	0x04, 0x17
        /*001e*/ 	.short	(.L_343 - .L_342)
.L_342:
        /*0020*/ 	.word	0x00000000
        /*0024*/ 	.short	0x0003
        /*0026*/ 	.short	0x0018
        /*0028*/ 	.byte	0x00, 0xf0, 0x21, 0x00


	//----- nvinfo : EIATTR_KPARAM_INFO
	.align		4
.L_343:
        /*002c*/ 	.byte	0x04, 0x17
        /*002e*/ 	.short	(.L_345 - .L_344)
.L_344:
        /*0030*/ 	.word	0x00000000
        /*0034*/ 	.short	0x0002
        /*0036*/ 	.short	0x0010
        /*0038*/ 	.byte	0x00, 0xf0, 0x21, 0x00


	//----- nvinfo : EIATTR_KPARAM_INFO
	.align		4
.L_345:
        /*003c*/ 	.byte	0x04, 0x17
        /*003e*/ 	.short	(.L_347 - .L_346)
.L_346:
        /*0040*/ 	.word	0x00000000
        /*0044*/ 	.short	0x0001
        /*0046*/ 	.short	0x0008
        /*0048*/ 	.byte	0x00, 0xf0, 0x21, 0x00


	//----- nvinfo : EIATTR_KPARAM_INFO
	.align		4
.L_347:
        /*004c*/ 	.byte	0x04, 0x17
        /*004e*/ 	.short	(.L_349 - .L_348)
.L_348:
        /*0050*/ 	.word	0x00000000
        /*0054*/ 	.short	0x0000
        /*0056*/ 	.short	0x0000
        /*0058*/ 	.byte	0x00, 0xf0, 0x21, 0x00


	//----- nvinfo : EIATTR_MAXREG_COUNT
	.align		4
.L_349:
        /*005c*/ 	.byte	0x03, 0x1b
        /*005e*/ 	.short	0x0040


	//----- nvinfo : EIATTR_EXIT_INSTR_OFFSETS
	.align		4
        /*0060*/ 	.byte	0x04, 0x1c
        /*0062*/ 	.short	(.L_351 - .L_350)


	//   ....[0]....
.L_350:
        /*0064*/ 	.word	0x00000060


	//   ....[1]....
        /*0068*/ 	.word	0x000001c0


	//----- nvinfo : EIATTR_MAX_THREADS
	.align		4
.L_351:
        /*006c*/ 	.byte	0x04, 0x05
        /*006e*/ 	.short	(.L_353 - .L_352)
.L_352:
        /*0070*/ 	.word	0x00000400
        /*0074*/ 	.word	0x00000001
        /*0078*/ 	.word	0x00000001
.L_353:


//--------------------- .nv.info.tvmgen_default_fused_nn_dense_2_kernel --------------------------
	.section	.nv.info.tvmgen_default_fused_nn_dense_2_kernel,"",@"SHT_CUDA_INFO"
	.sectionflags	@""
	.align	4


	//----- nvinfo : EIATTR_CUDA_API_VERSION
	.align		4
        /*0000*/ 	.byte	0x04, 0x37
        /*0002*/ 	.short	(.L_355 - .L_354)
.L_354:
        /*0004*/ 	.word	0x0000007e


	//----- nvinfo : EIATTR_SW2861232_WAR
	.align		4
.L_355:
        /*0008*/ 	.byte	0x01, 0x35
	.zero		2


	//----- nvinfo : EIATTR_PARAM_CBANK
	.align		4
        /*000c*/ 	.byte	0x04, 0x0a
        /*000e*/ 	.short	(.L_357 - .L_356)
	.align		4
.L_356:
        /*0010*/ 	.word	index@(.nv.constant0.tvmgen_default_fused_nn_dense_2_kernel)
        /*0014*/ 	.short	0x0160
        /*0016*/ 	.short	0x0018


	//----- nvinfo : EIATTR_CBANK_PARAM_SIZE
	.align		4
.L_357:
        /*0018*/ 	.byte	0x03, 0x19
        /*001a*/ 	.short	0x0018


	//----- nvinfo : EIATTR_KPARAM_INFO
	.align		4
        /*001c*/ 	.byte	0x04, 0x17
        /*001e*/ 	.short	(.L_359 - .L_358)
.L_358:
        /*0020*/ 	.word	0x00000000
        /*0024*/ 	.short	0x0002
        /*0026*/ 	.short	0x0010
        /*0028*/ 	.byte	0x00, 0xf0, 0x21, 0x00


	//----- nvinfo : EIATTR_KPARAM_INFO
	.align		4
.L_359:
        /*002c*/ 	.byte	0x04, 0x17
        /*002e*/ 	.short	(.L_361 - .L_360)
.L_360:
        /*0030*/ 	.word	0x00000000
        /*0034*/ 	.short	0x0001
        /*0036*/ 	.short	0x0008
        /*0038*/ 	.byte	0x00, 0xf0, 0x21, 0x00


	//----- nvinfo : EIATTR_KPARAM_INFO
	.align		4
.L_361:
        /*003c*/ 	.byte	0x04, 0x17
        /*003e*/ 	.short	(.L_363 - .L_362)
.L_362:
        /*0040*/ 	.word	0x00000000
        /*0044*/ 	.short	0x0000
        /*0046*/ 	.short	0x0000
        /*0048*/ 	.byte	0x00, 0xf0, 0x21, 0x00


	//----- nvinfo : EIATTR_MAXREG_COUNT
	.align		4
.L_363:
        /*004c*/ 	.byte	0x03, 0x1b
        /*004e*/ 	.short	0x00ff


	//----- nvinfo : EIATTR_COOP_GROUP_MASK_REGIDS
	.align		4
        /*0050*/ 	.byte	0x04, 0x29
        /*0052*/ 	.short	(.L_365 - .L_364)


	//   ....[0]....
.L_364:
        /*0054*/ 	.word	0x05000000


	//   ....[1]....
        /*0058*/ 	.word	0x05000000


	//   ....[2]....
        /*005c*/ 	.word	0x05000000


	//   ....[3]....
        /*0060*/ 	.word	0x05000000


	//   ....[4]....
        /*0064*/ 	.word	0x05000000


	//   ....[5]....
        /*0068*/ 	.word	0x05000002


	//----- nvinfo : EIATTR_COOP_GROUP_INSTR_OFFSETS
	.align		4
.L_365:
        /*006c*/ 	.byte	0x04, 0x28
        /*006e*/ 	.short	(.L_367 - .L_366)


	//   ....[0]....
.L_366:
        /*0070*/ 	.word	0x000009b0


	//   ....[1]....
        /*0074*/ 	.word	0x000009d0


	//   ....[2]....
        /*0078*/ 	.word	0x000009f0


	//   ....[3]....
        /*007c*/ 	.word	0x00000a10


	//   ....[4]....
        /*0080*/ 	.word	0x00000a40


	//   ....[5]....
        /*0084*/ 	.word	0x00000ad0


	//----- nvinfo : EIATTR_EXIT_INSTR_OFFSETS
	.align		4
.L_367:
        /*0088*/ 	.byte	0x04, 0x1c
        /*008a*/ 	.short	(.L_369 - .L_368)


	//   ....[0]....
.L_368:
        /*008c*/ 	.word	0x00000b10


	//   ....[1]....
        /*0090*/ 	.word	0x00000b60


	//----- nvinfo : EIATTR_MAX_THREADS
	.align		4
.L_369:
        /*0094*/ 	.byte	0x04, 0x05
        /*0096*/ 	.short	(.L_371 - .L_370)
.L_370:
        /*0098*/ 	.word	0x00000040
        /*009c*/ 	.word	0x00000001
        /*00a0*/ 	.word	0x00000001
.L_371:


//--------------------- .nv.info.tvmgen_default_fused_nn_batch_matmul_1_kernel --------------------------
	.section	.nv.info.tvmgen_default_fused_nn_batch_matmul_1_kernel,"",@"SHT_CUDA_INFO"
	.sectionflags	@""
	.align	4


	//----- nvinfo : EIATTR_CUDA_API_VERSION
	.align		4
        /*0000*/ 	.byte	0x04, 0x37
        /*0002*/ 	.short	(.L_373 - .L_372)
.L_372:
        /*0004*/ 	.word	0x0000007e


	//----- nvinfo : EIATTR_SW2861232_WAR
	.align		4
.L_373:
        /*0008*/ 	.byte	0x01, 0x35
	.zero		2


	//----- nvinfo : EIATTR_PARAM_CBANK
	.align		4
        /*000c*/ 	.byte	0x04, 0x0a
        /*000e*/ 	.short	(.L_375 - .L_374)
	.align		4
.L_374:
        /*0010*/ 	.word	index@(.nv.constant0.tvmgen_default_fused_nn_batch_matmul_1_kernel)
        /*0014*/ 	.short	0x0160
        /*0016*/ 	.short	0x0018


	//----- nvinfo : EIATTR_CBANK_PARAM_SIZE
	.align		4
.L_375:
        /*0018*/ 	.byte	0x03, 0x19
        /*001a*/ 	.short	0x0018


	//----- nvinfo : EIATTR_KPARAM_INFO
	.align		4
        /*001c*/ 	.byte	0x04, 0x17
        /*001e*/ 	.short	(.L_377 - .L_376)
.L_376:
        /*0020*/ 	.word	0x00000000
        /*0024*/ 	.short	0x0002
        /*0026*/ 	.short	0x0010
        /*0028*/ 	.byte	0x00, 0xf0, 0x21, 0x00


	//----- nvinfo : EIATTR_KPARAM_INFO
	.align		4
.L_377:
        /*002c*/ 	.byte	0x04, 0x17
        /*002e*/ 	.short	(.L_379 - .L_378)
.L_378:
        /*0030*/ 	.word	0x00000000
        /*0034*/ 	.short	0x0001
        /*0036*/ 	.short	0x0008
        /*0038*/ 	.byte	0x00, 0xf0, 0x21, 0x00


	//----- nvinfo : EIATTR_KPARAM_INFO
	.align		4
.L_379:
        /*003c*/ 	.byte	0x04, 0x17
        /*003e*/ 	.short	(.L_381 - .L_380)
.L_380:
        /*0040*/ 	.word	0x00000000
        /*0044*/ 	.short	0x0000
        /*0046*/ 	.short	0x0000
        /*0048*/ 	.byte	0x00, 0xf0, 0x21, 0x00


	//----- nvinfo : EIATTR_MAXREG_COUNT
	.align		4
.L_381:
        /*004c*/ 	.byte	0x03, 0x1b
        /*004e*/ 	.short	0x00ff


	//----- nvinfo : EIATTR_EXIT_INSTR_OFFSETS
	.align		4
        /*0050*/ 	.byte	0x04, 0x1c
        /*0052*/ 	.short	(.L_383 - .L_382)


	//   ....[0]....
.L_382:
        /*0054*/ 	.word	0x00000f80


	//----- nvinfo : EIATTR_CTAIDZ_USED
	.align		4
.L_383:
        /*0058*/ 	.byte	0x01, 0x04
	.zero		2


	//----- nvinfo : EIATTR_MAX_THREADS
	.align		4
        /*005c*/ 	.byte	0x04, 0x05
        /*005e*/ 	.short	(.L_385 - .L_384)
.L_384:
        /*0060*/ 	.word	0x00000008
        /*0064*/ 	.word	0x00000001
        /*0068*/ 	.word	0x00000001
.L_385:


//--------------------- .nv.info.tvmgen_default_fused_variance_kernel_1 --------------------------
	.section	.nv.info.tvmgen_default_fused_variance_kernel_1,"",@"SHT_CUDA_INFO"
	.sectionflags	@""
	.align	4


	//----- nvinfo : EIATTR_CUDA_API_VERSION
	.align		4
        /*0000*/ 	.byte	0x04, 0x37
        /*0002*/ 	.short	(.L_387 - .L_386)
.L_386:
        /*0004*/ 	.word	0x0000007e


	//----- nvinfo : EIATTR_SW2861232_WAR
	.align		4
.L_387:
        /*0008*/ 	.byte	0x01, 0x35
	.zero		2


	//----- nvinfo : EIATTR_PARAM_CBANK
	.align		4
        /*000c*/ 	.byte	0x04, 0x0a
        /*000e*/ 	.short	(.L_389 - .L_388)
	.align		4
.L_388:
        /*0010*/ 	.word	index@(.nv.constant0.tvmgen_default_fused_variance_kernel_1)
        /*0014*/ 	.short	0x0160
        /*0016*/ 	.short	0x0010


	//----- nvinfo : EIATTR_CBANK_PARAM_SIZE
	.align		4
.L_389:
        /*0018*/ 	.byte	0x03, 0x19
        /*001a*/ 	.short	0x0010


	//----- nvinfo : EIATTR_KPARAM_INFO
	.align		4
        /*001c*/ 	.byte	0x04, 0x17
        /*001e*/ 	.short	(.L_391 - .L_390)
.L_390:
        /*0020*/ 	.word	0x00000000
        /*0024*/ 	.short	0x0001
        /*0026*/ 	.short	0x0008
        /*0028*/ 	.byte	0x00, 0xf0, 0x21, 0x00


	//----- nvinfo : EIATTR_KPARAM_INFO
	.align		4
.L_391:
        /*002c*/ 	.byte	0x04, 0x17
        /*002e*/ 	.short	(.L_393 - .L_392)
.L_392:
        /*0030*/ 	.word	0x00000000
        /*0034*/ 	.short	0x0000
        /*0036*/ 	.short	0x0000
        /*0038*/ 	.byte	0x00, 0xf0, 0x21, 0x00


	//----- nvinfo : EIATTR_MAXREG_COUNT
	.align		4
.L_393:
        /*003c*/ 	.byte	0x03, 0x1b
        /*003e*/ 	.short	0x00ff


	//----- nvinfo : EIATTR_EXIT_INSTR_OFFSETS
	.align		4
        /*0040*/ 	.byte	0x04, 0x1c
        /*0042*/ 	.short	(.L_395 - .L_394)


	//   ....[0]....
.L_394:
        /*0044*/ 	.word	0x00000090


	//----- nvinfo : EIATTR_MAX_THREADS
	.align		4
.L_395:
        /*0048*/ 	.byte	0x04, 0x05
        /*004a*/ 	.short	(.L_397 - .L_396)
.L_396:
        /*004c*/ 	.word	0x000000c5
        /*0050*/ 	.word	0x00000001
        /*0054*/ 	.word	0x00000001
.L_397:


//--------------------- .nv.info.tvmgen_default_fused_take_reshape_transpose_reshape_multiply_reshape_kernel --------------------------
	.section	.nv.info.tvmgen_default_fused_take_reshape_transpose_reshape_multiply_reshape_kernel,"",@"SHT_CUDA_INFO"
	.sectionflags	@""
	.align	4


	//----- nvinfo : EIATTR_CUDA_API_VERSION
	.align		4
        /*0000*/ 	.byte	0x04, 0x37
        /*0002*/ 	.short	(.L_399 - .L_398)
.L_398:
        /*0004*/ 	.word	0x0000007e


	//----- nvinfo : EIATTR_SW2861232_WAR
	.align		4
.L_399:
        /*0008*/ 	.byte	0x01, 0x35
	.zero		2


	//----- nvinfo : EIATTR_PARAM_CBANK
	.align		4
        /*000c*/ 	.byte	0x04, 0x0a
        /*000e*/ 	.short	(.L_401 - .L_400)
	.align		4
.L_400:
        /*0010*/ 	.word	index@(.nv.constant0.tvmgen_default_fused_take_reshape_transpose_reshape_multiply_reshape_kernel)
        /*0014*/ 	.short	0x0160
        /*0016*/ 	.short	0x0020


	//----- nvinfo : EIATTR_CBANK_PARAM_SIZE
	.align		4
.L_401:
        /*0018*/ 	.byte	0x03, 0x19
        /*001a*/ 	.short	0x0020


	//----- nvinfo : EIATTR_KPARAM_INFO
	.align		4
        /*001c*/ 	.byte	0x04, 0x17
        /*001e*/ 	.short	(.L_403 - .L_402)
.L_402:
        /*0020*/ 	.word	0x00000000
        /*0024*/ 	.short	0x0003
        /*0026*/ 	.short	0x0018
        /*0028*/ 	.byte	0x00, 0xf0, 0x21, 0x00


	//----- nvinfo : EIATTR_KPARAM_INFO
	.align		4
.L_403:
        /*002c*/ 	.byte	0x04, 0x17
        /*002e*/ 	.short	(.L_405 - .L_404)
.L_404:
        /*0030*/ 	.word	0x00000000
        /*0034*/ 	.short	0x0002
        /*0036*/ 	.short	0x0010
        /*0038*/ 	.byte	0x00, 0xf0, 0x21, 0x00


	//----- nvinfo : EIATTR_KPARAM_INFO
	.align		4
.L_405:
        /*003c*/ 	.byte	0x04, 0x17
        /*003e*/ 	.short	(.L_407 - .L_406)
.L_406:
        /*0040*/ 	.word	0x00000000
        /*0044*/ 	.short	0x0001
        /*0046*/ 	.short	0x0008
        /*0048*/ 	.byte	0x00, 0xf0, 0x21, 0x00


	//----- nvinfo : EIATTR_KPARAM_INFO
	.align		4
.L_407:
        /*004c*/ 	.byte	0x04, 0x17
        /*004e*/ 	.short	(.L_409 - .L_408)
.L_408:
        /*0050*/ 	.word	0x00000000
        /*0054*/ 	.short	0x0000
        /*0056*/ 	.short	0x0000
        /*0058*/ 	.byte	0x00, 0xf0, 0x21, 0x00


	//----- nvinfo : EIATTR_MAXREG_COUNT
	.align		4
.L_409:
        /*005c*/ 	.byte	0x03, 0x1b
        /*005e*/ 	.short	0x0040


	//----- nvinfo : EIATTR_EXIT_INSTR_OFFSETS
	.align		4
        /*0060*/ 	.byte	0x04, 0x1c
        /*0062*/ 	.short	(.L_411 - .L_410)


	//   ....[0]....
.L_410:
        /*0064*/ 	.word	0x00000060


	//   ....[1]....
        /*0068*/ 	.word	0x000003c0


	//----- nvinfo : EIATTR_MAX_THREADS
	.align		4
.L_411:
        /*006c*/ 	.byte	0x04, 0x05
        /*006e*/ 	.short	(.L_413 - .L_412)
.L_412:
        /*0070*/ 	.word	0x00000400
        /*0074*/ 	.word	0x00000001
        /*0078*/ 	.word	0x00000001
.L_413:


//--------------------- .nv.info.tvmgen_default_fused_subtract_add_rsqrt_multiply_multiply_add_transpose_reshape_kernel --------------------------
	.section	.nv.info.tvmgen_default_fused_subtract_add_rsqrt_multiply_multiply_add_transpose_reshape_kernel,"",@"SHT_CUDA_INFO"
	.sectionflags	@""
	.align	4


	//----- nvinfo : EIATTR_CUDA_API_VERSION
	.align		4
        /*0000*/ 	.byte	0x04, 0x37
        /*0002*/ 	.short	(.L_415 - .L_414)
.L_414:
        /*0004*/ 	.word	0x0000007e


	//----- nvinfo : EIATTR_SW2861232_WAR
	.align		4
.L_415:
        /*0008*/ 	.byte	0x01, 0x35
	.zero		2


	//----- nvinfo : EIATTR_PARAM_CBANK
	.align		4
        /*000c*/ 	.byte	0x04, 0x0a
        /*000e*/ 	.short	(.L_417 - .L_416)
	.align		4
.L_416:
        /*0010*/ 	.word	index@(.nv.constant0.tvmgen_default_fused_subtract_add_rsqrt_multiply_multiply_add_transpose_reshape_kernel)
        /*0014*/ 	.short	0x0160
        /*0016*/ 	.short	0x0030


	//----- nvinfo : EIATTR_CBANK_PARAM_SIZE
	.align		4
.L_417:
        /*0018*/ 	.byte	0x03, 0x19
        /*001a*/ 	.short	0x0030


	//----- nvinfo : EIATTR_KPARAM_INFO
	.align		4
        /*001c*/ 	.byte	0x04, 0x17
        /*001e*/ 	.short	(.L_419 - .L_418)
.L_418:
        /*0020*/ 	.word	0x00000000
        /*0024*/ 	.short	0x0005
        /*0026*/ 	.short	0x0028
        /*0028*/ 	.byte	0x00, 0xf0, 0x21, 0x00


	//----- nvinfo : EIATTR_KPARAM_INFO
	.align		4
.L_419:
        /*002c*/ 	.byte	0x04, 0x17
        /*002e*/ 	.short	(.L_421 - .L_420)
.L_420:
        /*0030*/ 	.word	0x00000000
        /*0034*/ 	.short	0x0004
        /*0036*/ 	.short	0x0020
        /*0038*/ 	.byte	0x00, 0xf0, 0x21, 0x00


	//----- nvinfo : EIATTR_KPARAM_INFO
	.align		4
.L_421:
        /*003c*/ 	.byte	0x04, 0x17
        /*003e*/ 	.short	(.L_423 - .L_422)
.L_422:
        /*0040*/ 	.word	0x00000000
        /*0044*/ 	.short	0x0003
        /*0046*/ 	.short	0x0018
        /*0048*/ 	.byte	0x00, 0xf0, 0x21, 0x00


	//----- nvinfo : EIATTR_KPARAM_INFO
	.align		4
.L_423:
        /*004c*/ 	.byte	0x04, 0x17
        /*004e*/ 	.short	(.L_425 - .L_424)
.L_424:
        /*0050*/ 	.word	0x00000000
        /*0054*/ 	.short	0x0002
        /*0056*/ 	.short	0x0010
        /*0058*/ 	.byte	0x00, 0xf0, 0x21, 0x00


	//----- nvinfo : EIATTR_KPARAM_INFO
	.align		4
.L_425:
        /*005c*/ 	.byte	0x04, 0x17
        /*005e*/ 	.short	(.L_427 - .L_426)
.L_426:
        /*0060*/ 	.word	0x00000000
        /*0064*/ 	.short	0x0001
        /*0066*/ 	.short	0x0008
        /*0068*/ 	.byte	0x00, 0xf0, 0x21, 0x00


	//----- nvinfo : EIATTR_KPARAM_INFO
	.align		4
.L_427:
        /*006c*/ 	.byte	0x04, 0x17
        /*006e*/ 	.short	(.L_429 - .L_428)
.L_428:
        /*0070*/ 	.word	0x00000000
        /*0074*/ 	.short	0x0000
        /*0076*/ 	.short	0x0000
        /*0078*/ 	.byte	0x00, 0xf0, 0x21, 0x00


	//----- nvinfo : EIATTR_MAXREG_COUNT
	.align		4
.L_429:
        /*007c*/ 	.byte	0x03, 0x1b
        /*007e*/ 	.short	0x0040


	//----- nvinfo : EIATTR_EXIT_INSTR_OFFSETS
	.align		4
        /*0080*/ 	.byte	0x04, 0x1c
        /*0082*/ 	.short	(.L_431 - .L_430)


	//   ....[0]....
.L_430:
        /*0084*/ 	.word	0x00000060


	//   ....[1]....
        /*0088*/ 	.word	0x000003d0


	//----- nvinfo : EIATTR_MAX_THREADS
	.align		4
.L_431:
        /*008c*/ 	.byte	0x04, 0x05
        /*008e*/ 	.short	(.L_433 - .L_432)
.L_432:
        /*0090*/ 	.word	0x00000400
        /*0094*/ 	.word	0x00000001
        /*0098*/ 	.word	0x00000001


	//----- nvinfo : EIATTR_CRS_STACK_SIZE
	.align		4
.L_433:
        /*009c*/ 	.byte	0x04, 0x1e
        /*009e*/ 	.short	(.L_435 - .L_434)
.L_434:
        /*00a0*/ 	.word	0x00000000
.L_435:


//--------------------- .nv.info.tvmgen_default_fused_reshape_transpose_concatenate_add_kernel --------------------------
	.section	.nv.info.tvmgen_default_fused_reshape_transpose_concatenate_add_kernel,"",@"SHT_CUDA_INFO"
	.sectionflags	@""
	.align	4


	//----- nvinfo : EIATTR_CUDA_API_VERSION
	.align		4
        /*0000*/ 	.byte	0x04, 0x37
        /*0002*/ 	.short	(.L_437 - .L_436)
.L_436:
        /*0004*/ 	.word	0x0000007e


	//----- nvinfo : EIATTR_SW2861232_WAR
	.align		4
.L_437:
        /*0008*/ 	.byte	0x01, 0x35
	.zero		2


	//----- nvinfo : EIATTR_PARAM_CBANK
	.align		4
        /*000c*/ 	.byte	0x04, 0x0a
        /*000e*/ 	.short	(.L_439 - .L_438)
	.align		4
.L_438:
        /*0010*/ 	.word	index@(.nv.constant0.tvmgen_default_fused_reshape_transpose_concatenate_add_kernel)
        /*0014*/ 	.short	0x0160
        /*0016*/ 	.short	0x0020


	//----- nvinfo : EIATTR_CBANK_PARAM_SIZE
	.align		4
.L_439:
        /*0018*/ 	.byte	0x03, 0x19
        /*001a*/ 	.short	0x0020


	//----- nvinfo : EIATTR_KPARAM_INFO
	.align		4
        /*001c*/ 	.byte	0x04, 0x17
        /*001e*/ 	.short	(.L_441 - .L_440)
.L_440:
        /*0020*/ 	.word	0x00000000
        /*0024*/ 	.short	0x0003
        /*0026*/ 	.short	0x0018
        /*0028*/ 	.byte	0x00, 0xf0, 0x21, 0x00


	//----- nvinfo : EIATTR_KPARAM_INFO
	.align		4
.L_441:
        /*002c*/ 	.byte	0x04, 0x17
        /*002e*/ 	.short	(.L_443 - .L_442)
.L_442:
        /*0030*/ 	.word	0x00000000
        /*0034*/ 	.short	0x0002
        /*0036*/ 	.short	0x0010
        /*0038*/ 	.byte	0x00, 0xf0, 0x21, 0x00


	//----- nvinfo : EIATTR_KPARAM_INFO
	.align		4
.L_443:
        /*003c*/ 	.byte	0x04, 0x17
        /*003e*/ 	.short	(.L_445 - .L_444)
.L_444:
        /*0040*/ 	.word	0x00000000
        /*0044*/ 	.short	0x0001
        /*0046*/ 	.short	0x0008
        /*0048*/ 	.byte	0x00, 0xf0, 0x21, 0x00


	//----- nvinfo : EIATTR_KPARAM_INFO
	.align		4
.L_445:
        /*004c*/ 	.byte	0x04, 0x17
        /*004e*/ 	.short	(.L_447 - .L_446)
.L_446:
        /*0050*/ 	.word	0x00000000
        /*0054*/ 	.short	0x0000
        /*0056*/ 	.short	0x0000
        /*0058*/ 	.byte	0x00, 0xf0, 0x21, 0x00


	//----- nvinfo : EIATTR_MAXREG_COUNT
	.align		4
.L_447:
        /*005c*/ 	.byte	0x03, 0x1b
        /*005e*/ 	.short	0x0040


	//----- nvinfo : EIATTR_EXIT_INSTR_OFFSETS
	.align		4
        /*0060*/ 	.byte	0x04, 0x1c
        /*0062*/ 	.short	(.L_449 - .L_448)


	//   ....[0]....
.L_448:
        /*0064*/ 	.word	0x00000060


	//   ....[1]....
        /*0068*/ 	.word	0x00000400


	//----- nvinfo : EIATTR_MAX_THREADS
	.align		4
.L_449:
        /*006c*/ 	.byte	0x04, 0x05
        /*006e*/ 	.short	(.L_451 - .L_450)
.L_450:
        /*0070*/ 	.word	0x00000400
        /*0074*/ 	.word	0x00000001
        /*0078*/ 	.word	0x00000001


	//----- nvinfo : EIATTR_CRS_STACK_SIZE
	.align		4
.L_451:
        /*007c*/ 	.byte	0x04, 0x1e
        /*007e*/ 	.short	(.L_453 - .L_452)
.L_452:
        /*0080*/ 	.word	0x00000000
.L_453:


//--------------------- .nv.info.tvmgen_default_fused_nn_conv2d_add_kernel --------------------------
	.section	.nv.info.tvmgen_default_fused_nn_conv2d_add_kernel,"",@"SHT_CUDA_INFO"
	.sectionflags	@""
	.align	4


	//----- nvinfo : EIATTR_CUDA_API_VERSION
	.align		4
        /*0000*/ 	.byte	0x04, 0x37
        /*0002*/ 	.short	(.L_455 - .L_454)
.L_454:
        /*0004*/ 	.word	0x0000007e


	//----- nvinfo : EIATTR_SW2861232_WAR
	.align		4
.L_455:
        /*0008*/ 	.byte	0x01, 0x35
	.zero		2


	//----- nvinfo : EIATTR_PARAM_CBANK
	.align		4
        /*000c*/ 	.byte	0x04, 0x0a
        /*000e*/ 	.short	(.L_457 - .L_456)
	.align		4
.L_456:
        /*0010*/ 	.word	index@(.nv.constant0.tvmgen_default_fused_nn_conv2d_add_kernel)
        /*0014*/ 	.short	0x0160
        /*0016*/ 	.short	0x0020


	//----- nvinfo : EIATTR_CBANK_PARAM_SIZE
	.align		4
.L_457:
        /*0018*/ 	.byte	0x03, 0x19
        /*001a*/ 	.short	0x0020


	//----- nvinfo : EIATTR_KPARAM_INFO
	.align		4
        /*001c*/ 	.byte	0x04, 0x17
        /*001e*/ 	.short	(.L_459 - .L_458)
.L_458:
        /*0020*/ 	.word	0x00000000
        /*0024*/ 	.short	0x0003
        /*0026*/ 	.short	0x0018
        /*0028*/ 	.byte	0x00, 0xf0, 0x21, 0x00


	//----- nvinfo : EIATTR_KPARAM_INFO
	.align		4
.L_459:
        /*002c*/ 	.byte	0x04, 0x17
        /*002e*/ 	.short	(.L_461 - .L_460)
.L_460:
        /*0030*/ 	.word	0x00000000
        /*0034*/ 	.short	0x0002
        /*0036*/ 	.short	0x0010
        /*0038*/ 	.byte	0x00, 0xf0, 0x21, 0x00


	//----- nvinfo : EIATTR_KPARAM_INFO
	.align		4
.L_461:
        /*003c*/ 	.byte	0x04, 0x17
        /*003e*/ 	.short	(.L_463 - .L_462)
.L_462:
        /*0040*/ 	.word	0x00000000
        /*0044*/ 	.short	0x0001
        /*0046*/ 	.short	0x0008
        /*0048*/ 	.byte	0x00, 0xf0, 0x21, 0x00


	//----- nvinfo : EIATTR_KPARAM_INFO
	.align		4
.L_463:
        /*004c*/ 	.byte	0x04, 0x17
        /*004e*/ 	.short	(.L_465 - .L_464)
.L_464:
        /*0050*/ 	.word	0x00000000
        /*0054*/ 	.short	0x0000
        /*0056*/ 	.short	0x0000
        /*0058*/ 	.byte	0x00, 0xf0, 0x21, 0x00


	//----- nvinfo : EIATTR_MAXREG_COUNT
	.align		4
.L_465:
        /*005c*/ 	.byte	0x03, 0x1b
        /*005e*/ 	.short	0x00ff


	//----- nvinfo : EIATTR_EXIT_INSTR_OFFSETS
	.align		4
        /*0060*/ 	.byte	0x04, 0x1c
        /*0062*/ 	.short	(.L_467 - .L_466)


	//   ....[0]....
.L_466:
        /*0064*/ 	.word	0x00012610


	//----- nvinfo : EIATTR_CTAIDZ_USED
	.align		4
.L_467:
        /*0068*/ 	.byte	0x01, 0x04
	.zero		2


	//----- nvinfo : EIATTR_MAX_THREADS
	.align		4
        /*006c*/ 	.byte	0x04, 0x05
        /*006e*/ 	.short	(.L_469 - .L_468)
.L_468:
        /*0070*/ 	.word	0x0000001c
        /*0074*/ 	.word	0x00000001
        /*0078*/ 	.word	0x00000001
.L_469:


//--------------------- .nv.info.tvmgen_default_fused_nn_dense_add_kernel --------------------------
	.section	.nv.info.tvmgen_default_fused_nn_dense_add_kernel,"",@"SHT_CUDA_INFO"
	.sectionflags	@""
	.align	4


	//----- nvinfo : EIATTR_CUDA_API_VERSION
	.align		4
        /*0000*/ 	.byte	0x04, 0x37
        /*0002*/ 	.short	(.L_471 - .L_470)
.L_470:
        /*0004*/ 	.word	0x0000007e


	//----- nvinfo : EIATTR_SW2861232_WAR
	.align		4
.L_471:
        /*0008*/ 	.byte	0x01, 0x35
	.zero		2


	//----- nvinfo : EIATTR_PARAM_CBANK
	.align		4
        /*000c*/ 	.byte	0x04, 0x0a
        /*000e*/ 	.short	(.L_473 - .L_472)
	.align		4
.L_472:
        /*0010*/ 	.word	index@(.nv.constant0.tvmgen_default_fused_nn_dense_add_kernel)
        /*0014*/ 	.short	0x0160
        /*0016*/ 	.short	0x0020


	//----- nvinfo : EIATTR_CBANK_PARAM_SIZE
	.align		4
.L_473:
        /*0018*/ 	.byte	0x03, 0x19
        /*001a*/ 	.short	0x0020


	//----- nvinfo : EIATTR_KPARAM_INFO
	.align		4
        /*001c*/ 	.byte	0x04, 0x17
        /*001e*/ 	.short	(.L_475 - .L_474)
.L_474:
        /*0020*/ 	.word	0x00000000
        /*0024*/ 	.short	0x0003
        /*0026*/ 	.short	0x0018
        /*0028*/ 	.byte	0x00, 0xf0, 0x21, 0x00


	//----- nvinfo : EIATTR_KPARAM_INFO
	.align		4
.L_475:
        /*002c*/ 	.byte	0x04, 0x17
        /*002e*/ 	.short	(.L_477 - .L_476)
.L_476:
        /*0030*/ 	.word	0x00000000
        /*0034*/ 	.short	0x0002
        /*0036*/ 	.short	0x0010
        /*0038*/ 	.byte	0x00, 0xf0, 0x21, 0x00


	//----- nvinfo : EIATTR_KPARAM_INFO
	.align		4
.L_477:
        /*003c*/ 	.byte	0x04, 0x17
        /*003e*/ 	.short	(.L_479 - .L_478)
.L_478:
        /*0040*/ 	.word	0x00000000
        /*0044*/ 	.short	0x0001
        /*0046*/ 	.short	0x0008
        /*0048*/ 	.byte	0x00, 0xf0, 0x21, 0x00


	//----- nvinfo : EIATTR_KPARAM_INFO
	.align		4
.L_479:
        /*004c*/ 	.byte	0x04, 0x17
        /*004e*/ 	.short	(.L_481 - .L_480)
.L_480:
        /*0050*/ 	.word	0x00000000
        /*0054*/ 	.short	0x0000
        /*0056*/ 	.short	0x0000
        /*0058*/ 	.byte	0x00, 0xf0, 0x21, 0x00


	//----- nvinfo : EIATTR_MAXREG_COUNT
	.align		4
.L_481:
        /*005c*/ 	.byte	0x03, 0x1b
        /*005e*/ 	.short	0x00ff


	//----- nvinfo : EIATTR_COOP_GROUP_MASK_REGIDS
	.align		4
        /*0060*/ 	.byte	0x04, 0x29
        /*0062*/ 	.short	(.L_483 - .L_482)


	//   ....[0]....
.L_482:
        /*0064*/ 	.word	0x05000007


	//   ....[1]....
        /*0068*/ 	.word	0x05000007


	//   ....[2]....
        /*006c*/ 	.word	0x05000007


	//   ....[3]....
        /*0070*/ 	.word	0x05000007


	//   ....[4]....
        /*0074*/ 	.word	0x05000007


	//   ....[5]....
        /*0078*/ 	.word	0x0500000b


	//----- nvinfo : EIATTR_COOP_GROUP_INSTR_OFFSETS
	.align		4
.L_483:
        /*007c*/ 	.byte	0x04, 0x28
        /*007e*/ 	.short	(.L_485 - .L_484)


	//   ....[0]....
.L_484:
        /*0080*/ 	.word	0x00000320


	//   ....[1]....
        /*0084*/ 	.word	0x00000350


	//   ....[2]....
        /*0088*/ 	.word	0x00000370


	//   ....[3]....
        /*008c*/ 	.word	0x00000390


	//   ....[4]....
        /*0090*/ 	.word	0x000003b0


	//   ....[5]....
        /*0094*/ 	.word	0x00000410


	//----- nvinfo : EIATTR_EXIT_INSTR_OFFSETS
	.align		4
.L_485:
        /*0098*/ 	.byte	0x04, 0x1c
        /*009a*/ 	.short	(.L_487 - .L_486)


	//   ....[0]....
.L_486:
        /*009c*/ 	.word	0x00000480


	//   ....[1]....
        /*00a0*/ 	.word	0x00000500


	//----- nvinfo : EIATTR_MAX_THREADS
	.align		4
.L_487:
        /*00a4*/ 	.byte	0x04, 0x05
        /*00a6*/ 	.short	(.L_489 - .L_488)
.L_488:
        /*00a8*/ 	.word	0x00000040
        /*00ac*/ 	.word	0x00000001
        /*00b0*/ 	.word	0x00000001
.L_489:


//--------------------- .nv.info.tvmgen_default_fused_mean_kernel_1 --------------------------
	.section	.nv.info.tvmgen_default_fused_mean_kernel_1,"",@"SHT_CUDA_INFO"
	.sectionflags	@""
	.align	4


	//----- nvinfo : EIATTR_CUDA_API_VERSION
	.align		4
        /*0000*/ 	.byte	0x04, 0x37
        /*0002*/ 	.short	(.L_491 - .L_490)
.L_490:
        /*0004*/ 	.word	0x0000007e


	//----- nvinfo : EIATTR_SW2861232_WAR
	.align		4
.L_491:
        /*0008*/ 	.byte	0x01, 0x35
	.zero		2


	//----- nvinfo : EIATTR_PARAM_CBANK
	.align		4
        /*000c*/ 	.byte	0x04, 0x0a
        /*000e*/ 	.short	(.L_493 - .L_492)
	.align		4
.L_492:
        /*0010*/ 	.word	index@(.nv.constant0.tvmgen_default_fused_mean_kernel_1)
        /*0014*/ 	.short	0x0160
        /*0016*/ 	.short	0x0010


	//----- nvinfo : EIATTR_CBANK_PARAM_SIZE
	.align		4
.L_493:
        /*0018*/ 	.byte	0x03, 0x19
        /*001a*/ 	.short	0x0010


	//----- nvinfo : EIATTR_KPARAM_INFO
	.align		4
        /*001c*/ 	.byte	0x04, 0x17
        /*001e*/ 	.short	(.L_495 - .L_494)
.L_494:
        /*0020*/ 	.word	0x00000000
        /*0024*/ 	.short	0x0001
        /*0026*/ 	.short	0x0008
        /*0028*/ 	.byte	0x00, 0xf0, 0x21, 0x00


	//----- nvinfo : EIATTR_KPARAM_INFO
	.align		4
.L_495:
        /*002c*/ 	.byte	0x04, 0x17
        /*002e*/ 	.short	(.L_497 - .L_496)
.L_496:
        /*0030*/ 	.word	0x00000000
        /*0034*/ 	.short	0x0000
        /*0036*/ 	.short	0x0000
        /*0038*/ 	.byte	0x00, 0xf0, 0x21, 0x00


	//----- nvinfo : EIATTR_MAXREG_COUNT
	.align		4
.L_497:
        /*003c*/ 	.byte	0x03, 0x1b
        /*003e*/ 	.short	0x00ff


	//----- nvinfo : EIATTR_EXIT_INSTR_OFFSETS
	.align		4
        /*0040*/ 	.byte	0x04, 0x1c
        /*0042*/ 	.short	(.L_499 - .L_498)


	//   ....[0]....
.L_498:
        /*0044*/ 	.word	0x00000090


	//----- nvinfo : EIATTR_MAX_THREADS
	.align		4
.L_499:
        /*0048*/ 	.byte	0x04, 0x05
        /*004a*/ 	.short	(.L_501 - .L_500)
.L_500:
        /*004c*/ 	.word	0x000000c5
        /*0050*/ 	.word	0x00000001
        /*0054*/ 	.word	0x00000001
.L_501:


//--------------------- .nv.info.tvmgen_default_fused_subtract_add_rsqrt_multiply_multiply_add_take_kernel --------------------------
	.section	.nv.info.tvmgen_default_fused_subtract_add_rsqrt_multiply_multiply_add_take_kernel,"",@"SHT_CUDA_INFO"
	.sectionflags	@""
	.align	4


	//----- nvinfo : EIATTR_CUDA_API_VERSION
	.align		4
        /*0000*/ 	.byte	0x04, 0x37
        /*0002*/ 	.short	(.L_503 - .L_502)
.L_502:
        /*0004*/ 	.word	0x0000007e


	//----- nvinfo : EIATTR_SW2861232_WAR
	.align		4
.L_503:
        /*0008*/ 	.byte	0x01, 0x35
	.zero		2


	//----- nvinfo : EIATTR_PARAM_CBANK
	.align		4
        /*000c*/ 	.byte	0x04, 0x0a
        /*000e*/ 	.short	(.L_505 - .L_504)
	.align		4
.L_504:
        /*0010*/ 	.word	index@(.nv.constant0.tvmgen_default_fused_subtract_add_rsqrt_multiply_multiply_add_take_kernel)
        /*0014*/ 	.short	0x0160
        /*0016*/ 	.short	0x0038


	//----- nvinfo : EIATTR_CBANK_PARAM_SIZE
	.align		4
.L_505:
        /*0018*/ 	.byte	0x03, 0x19
        /*001a*/ 	.short	0x0038


	//----- nvinfo : EIATTR_KPARAM_INFO
	.align		4
        /*001c*/ 	.byte	0x04, 0x17
        /*001e*/ 	.short	(.L_507 - .L_506)
.L_506:
        /*0020*/ 	.word	0x00000000
        /*0024*/ 	.short	0x0006
        /*0026*/ 	.short	0x0030
        /*0028*/ 	.byte	0x00, 0xf0, 0x21, 0x00


	//----- nvinfo : EIATTR_KPARAM_INFO
	.align		4
.L_507:
        /*002c*/ 	.byte	0x04, 0x17
        /*002e*/ 	.short	(.L_509 - .L_508)
.L_508:
        /*0030*/ 	.word	0x00000000
        /*0034*/ 	.short	0x0005
        /*0036*/ 	.short	0x0028
        /*0038*/ 	.byte	0x00, 0xf0, 0x21, 0x00


	//----- nvinfo : EIATTR_KPARAM_INFO
	.align		4
.L_509:
        /*003c*/ 	.byte	0x04, 0x17
        /*003e*/ 	.short	(.L_511 - .L_510)
.L_510:
        /*0040*/ 	.word	0x00000000
        /*0044*/ 	.short	0x0004
        /*0046*/ 	.short	0x0020
        /*0048*/ 	.byte	0x00, 0xf0, 0x21, 0x00


	//----- nvinfo : EIATTR_KPARAM_INFO
	.align		4
.L_511:
        /*004c*/ 	.byte	0x04, 0x17
        /*004e*/ 	.short	(.L_513 - .L_512)
.L_512:
        /*0050*/ 	.word	0x00000000
        /*0054*/ 	.short	0x0003
        /*0056*/ 	.short	0x0018
        /*0058*/ 	.byte	0x00, 0xf0, 0x21, 0x00


	//----- nvinfo : EIATTR_KPARAM_INFO
	.align		4
.L_513:
        /*005c*/ 	.byte	0x04, 0x17
        /*005e*/ 	.short	(.L_515 - .L_514)
.L_514:
        /*0060*/ 	.word	0x00000000
        /*0064*/ 	.short	0x0002
        /*0066*/ 	.short	0x0010
        /*0068*/ 	.byte	0x00, 0xf0, 0x21, 0x00


	//----- nvinfo : EIATTR_KPARAM_INFO
	.align		4
.L_515:
        /*006c*/ 	.byte	0x04, 0x17
        /*006e*/ 	.short	(.L_517 - .L_516)
.L_516:
        /*0070*/ 	.word	0x00000000
        /*0074*/ 	.short	0x0001
        /*0076*/ 	.short	0x0008
        /*0078*/ 	.byte	0x00, 0xf0, 0x21, 0x00


	//----- nvinfo : EIATTR_KPARAM_INFO
	.align		4
.L_517:
        /*007c*/ 	.byte	0x04, 0x17
        /*007e*/ 	.short	(.L_519 - .L_518)
.L_518:
        /*0080*/ 	.word	0x00000000
        /*0084*/ 	.short	0x0000
        /*0086*/ 	.short	0x0000
        /*0088*/ 	.byte	0x00, 0xf0, 0x21, 0x00


	//----- nvinfo : EIATTR_MAXREG_COUNT
	.align		4
.L_519:
        /*008c*/ 	.byte	0x03, 0x1b
        /*008e*/ 	.short	0x0050


	//----- nvinfo : EIATTR_EXIT_INSTR_OFFSETS
	.align		4
        /*0090*/ 	.byte	0x04, 0x1c
        /*0092*/ 	.short	(.L_521 - .L_520)


	//   ....[0]....
.L_520:
        /*0094*/ 	.word	0x000003b0


	//----- nvinfo : EIATTR_MAX_THREADS
	.align		4
.L_521:
        /*0098*/ 	.byte	0x04, 0x05
        /*009a*/ 	.short	(.L_523 - .L_522)
.L_522:
        /*009c*/ 	.word	0x00000300
        /*00a0*/ 	.word	0x00000001
        /*00a4*/ 	.word	0x00000001


	//----- nvinfo : EIATTR_CRS_STACK_SIZE
	.align		4
.L_523:
        /*00a8*/ 	.byte	0x04, 0x1e
        /*00aa*/ 	.short	(.L_525 - .L_524)
.L_524:
        /*00ac*/ 	.word	0x00000000
.L_525:


//--------------------- .nv.info.tvmgen_default_fused_mean_kernel --------------------------
	.section	.nv.info.tvmgen_default_fused_mean_kernel,"",@"SHT_CUDA_INFO"
	.sectionflags	@""
	.align	4


	//----- nvinfo : EIATTR_CUDA_API_VERSION
	.align		4
        /*0000*/ 	.byte	0x04, 0x37
        /*0002*/ 	.short	(.L_527 - .L_526)
.L_526:
        /*0004*/ 	.word	0x0000007e


	//----- nvinfo : EIATTR_SW2861232_WAR
	.align		4
.L_527:
        /*0008*/ 	.byte	0x01, 0x35
	.zero		2


	//----- nvinfo : EIATTR_PARAM_CBANK
	.align		4
        /*000c*/ 	.byte	0x04, 0x0a
        /*000e*/ 	.short	(.L_529 - .L_528)
	.align		4
.L_528:
        /*0010*/ 	.word	index@(.nv.constant0.tvmgen_default_fused_mean_kernel)
        /*0014*/ 	.short	0x0160
        /*0016*/ 	.short	0x0010


	//----- nvinfo : EIATTR_CBANK_PARAM_SIZE
	.align		4
.L_529:
        /*0018*/ 	.byte	0x03, 0x19
        /*001a*/ 	.short	0x0010


	//----- nvinfo : EIATTR_KPARAM_INFO
	.align		4
        /*001c*/ 	.byte	0x04, 0x17
        /*001e*/ 	.short	(.L_531 - .L_530)
.L_530:
        /*0020*/ 	.word	0x00000000
        /*0024*/ 	.short	0x0001
        /*0026*/ 	.short	0x0008
        /*0028*/ 	.byte	0x00, 0xf0, 0x21, 0x00


	//----- nvinfo : EIATTR_KPARAM_INFO
	.align		4
.L_531:
        /*002c*/ 	.byte	0x04, 0x17
        /*002e*/ 	.short	(.L_533 - .L_532)
.L_532:
        /*0030*/ 	.word	0x00000000
        /*0034*/ 	.short	0x0000
        /*0036*/ 	.short	0x0000
        /*0038*/ 	.byte	0x00, 0xf0, 0x21, 0x00


	//----- nvinfo : EIATTR_MAXREG_COUNT
	.align		4
.L_533:
        /*003c*/ 	.byte	0x03, 0x1b
        /*003e*/ 	.short	0x0040


	//----- nvinfo : EIATTR_COOP_GROUP_MASK_REGIDS
	.align		4
        /*0040*/ 	.byte	0x04, 0x29
        /*0042*/ 	.short	(.L_535 - .L_534)


	//   ....[0]....
.L_534:
        /*0044*/ 	.word	0x05000003


	//   ....[1]....
        /*0048*/ 	.word	0x05000003


	//   ....[2]....
        /*004c*/ 	.word	0x05000003


	//   ....[3]....
        /*0050*/ 	.word	0x05000003


	//   ....[4]....
        /*0054*/ 	.word	0x05000003


	//   ....[5]....
        /*0058*/ 	.word	0x05000003


	//----- nvinfo : EIATTR_COOP_GROUP_INSTR_OFFSETS
	.align		4
.L_535:
        /*005c*/ 	.byte	0x04, 0x28
        /*005e*/ 	.short	(.L_537 - .L_536)


	//   ....[0]....
.L_536:
        /*0060*/ 	.word	0x00000d20


	//   ....[1]....
        /*0064*/ 	.word	0x00000d50


	//   ....[2]....
        /*0068*/ 	.word	0x00000d70


	//   ....[3]....
        /*006c*/ 	.word	0x00000d90


	//   ....[4]....
        /*0070*/ 	.word	0x00000db0


	//   ....[5]....
        /*0074*/ 	.word	0x00000dd0


	//----- nvinfo : EIATTR_EXIT_INSTR_OFFSETS
	.align		4
.L_537:
        /*0078*/ 	.byte	0x04, 0x1c
        /*007a*/ 	.short	(.L_539 - .L_538)


	//   ....[0]....
.L_538:
        /*007c*/ 	.word	0x00000de0


	//   ....[1]....
        /*0080*/ 	.word	0x00000e20


	//----- nvinfo : EIATTR_MAX_THREADS
	.align		4
.L_539:
        /*0084*/ 	.byte	0x04, 0x05
        /*0086*/ 	.short	(.L_541 - .L_540)
.L_540:
        /*0088*/ 	.word	0x00000400
        /*008c*/ 	.word	0x00000001
        /*0090*/ 	.word	0x00000001


	//----- nvinfo : EIATTR_CRS_STACK_SIZE
	.align		4
.L_541:
        /*0094*/ 	.byte	0x04, 0x1e
        /*0096*/ 	.short	(.L_543 - .L_542)
.L_542:
        /*0098*/ 	.word	0x00000000
.L_543:


//--------------------- .nv.info.tvmgen_default_fused_nn_dense_add_1_kernel --------------------------
	.section	.nv.info.tvmgen_default_fused_nn_dense_add_1_kernel,"",@"SHT_CUDA_INFO"
	.sectionflags	@""
	.align	4


	//----- nvinfo : EIATTR_CUDA_API_VERSION
	.align		4
        /*0000*/ 	.byte	0x04, 0x37
        /*0002*/ 	.short	(.L_545 - .L_544)
.L_544:
        /*0004*/ 	.word	0x0000007e


	//----- nvinfo : EIATTR_SW2861232_WAR
	.align		4
.L_545:
        /*0008*/ 	.byte	0x01, 0x35
	.zero		2


	//----- nvinfo : EIATTR_PARAM_CBANK
	.align		4
        /*000c*/ 	.byte	0x04, 0x0a
        /*000e*/ 	.short	(.L_547 - .L_546)
	.align		4
.L_546:
        /*0010*/ 	.word	index@(.nv.constant0.tvmgen_default_fused_nn_dense_add_1_kernel)
        /*0014*/ 	.short	0x0160
        /*0016*/ 	.short	0x0020


	//----- nvinfo : EIATTR_CBANK_PARAM_SIZE
	.align		4
.L_547:
        /*0018*/ 	.byte	0x03, 0x19
        /*001a*/ 	.short	0x0020


	//----- nvinfo : EIATTR_KPARAM_INFO
	.align		4
        /*001c*/ 	.byte	0x04, 0x17
        /*001e*/ 	.short	(.L_549 - .L_548)
.L_548:
        /*0020*/ 	.word	0x00000000
        /*0024*/ 	.short	0x0003
        /*0026*/ 	.short	0x0018
        /*0028*/ 	.byte	0x00, 0xf0, 0x21, 0x00


	//----- nvinfo : EIATTR_KPARAM_INFO
	.align		4
.L_549:
        /*002c*/ 	.byte	0x04, 0x17
        /*002e*/ 	.short	(.L_551 - .L_550)
.L_550:
        /*0030*/ 	.word	0x00000000
        /*0034*/ 	.short	0x0002
        /*0036*/ 	.short	0x0010
        /*0038*/ 	.byte	0x00, 0xf0, 0x21, 0x00


	//----- nvinfo : EIATTR_KPARAM_INFO
	.align		4
.L_551:
        /*003c*/ 	.byte	0x04, 0x17
        /*003e*/ 	.short	(.L_553 - .L_552)
.L_552:
        /*0040*/ 	.word	0x00000000
        /*0044*/ 	.short	0x0001
        /*0046*/ 	.short	0x0008
        /*0048*/ 	.byte	0x00, 0xf0, 0x21, 0x00


	//----- nvinfo : EIATTR_KPARAM_INFO
	.align		4
.L_553:
        /*004c*/ 	.byte	0x04, 0x17
        /*004e*/ 	.short	(.L_555 - .L_554)
.L_554:
        /*0050*/ 	.word	0x00000000
        /*0054*/ 	.short	0x0000
        /*0056*/ 	.short	0x0000
        /*0058*/ 	.byte	0x00, 0xf0, 0x21, 0x00


	//----- nvinfo : EIATTR_MAXREG_COUNT
	.align		4
.L_555:
        /*005c*/ 	.byte	0x03, 0x1b
        /*005e*/ 	.short	0x00ff


	//----- nvinfo : EIATTR_COOP_GROUP_MASK_REGIDS
	.align		4
        /*0060*/ 	.byte	0x04, 0x29
        /*0062*/ 	.short	(.L_557 - .L_556)


	//   ....[0]....
.L_556:
        /*0064*/ 	.word	0x05000005


	//   ....[1]....
        /*0068*/ 	.word	0x05000005


	//   ....[2]....
        /*006c*/ 	.word	0x05000005


	//   ....[3]....
        /*0070*/ 	.word	0x05000005


	//   ....[4]....
        /*0074*/ 	.word	0x05000005


	//   ....[5]....
        /*0078*/ 	.word	0x05000009


	//----- nvinfo : EIATTR_COOP_GROUP_INSTR_OFFSETS
	.align		4
.L_557:
        /*007c*/ 	.byte	0x04, 0x28
        /*007e*/ 	.short	(.L_559 - .L_558)


	//   ....[0]....
.L_558:
        /*0080*/ 	.word	0x000002f0


	//   ....[1]....
        /*0084*/ 	.word	0x00000310


	//   ....[2]....
        /*0088*/ 	.word	0x00000330


	//   ....[3]....
        /*008c*/ 	.word	0x00000350


	//   ....[4]....
        /*0090*/ 	.word	0x00000370


	//   ....[5]....
        /*0094*/ 	.word	0x000003f0


	//----- nvinfo : EIATTR_EXIT_INSTR_OFFSETS
	.align		4
.L_559:
        /*0098*/ 	.byte	0x04, 0x1c
        /*009a*/ 	.short	(.L_561 - .L_560)


	//   ....[0]....
.L_560:
        /*009c*/ 	.word	0x00000460


	//   ....[1]....
        /*00a0*/ 	.word	0x000004d0


	//----- nvinfo : EIATTR_MAX_THREADS
	.align		4
.L_561:
        /*00a4*/ 	.byte	0x04, 0x05
        /*00a6*/ 	.short	(.L_563 - .L_562)
.L_562:
        /*00a8*/ 	.word	0x00000040
        /*00ac*/ 	.word	0x00000001
        /*00b0*/ 	.word	0x00000001
.L_563:


//--------------------- .nv.info.tvmgen_default_fused_subtract_add_rsqrt_multiply_multiply_add_reshape_kernel --------------------------
	.section	.nv.info.tvmgen_default_fused_subtract_add_rsqrt_multiply_multiply_add_reshape_kernel,"",@"SHT_CUDA_INFO"
	.sectionflags	@""
	.align	4


	//----- nvinfo : EIATTR_CUDA_API_VERSION
	.align		4
        /*0000*/ 	.byte	0x04, 0x37
        /*0002*/ 	.short	(.L_565 - .L_564)
.L_564:
        /*0004*/ 	.word	0x0000007e


	//----- nvinfo : EIATTR_SW2861232_WAR
	.align		4
.L_565:
        /*0008*/ 	.byte	0x01, 0x35
	.zero		2


	//----- nvinfo : EIATTR_PARAM_CBANK
	.align		4
        /*000c*/ 	.byte	0x04, 0x0a
        /*000e*/ 	.short	(.L_567 - .L_566)
	.align		4
.L_566:
        /*0010*/ 	.word	index@(.nv.constant0.tvmgen_default_fused_subtract_add_rsqrt_multiply_multiply_add_reshape_kernel)
        /*0014*/ 	.short	0x0160
        /*0016*/ 	.short	0x0030


	//----- nvinfo : EIATTR_CBANK_PARAM_SIZE
	.align		4
.L_567:
        /*0018*/ 	.byte	0x03, 0x19
        /*001a*/ 	.short	0x0030


	//----- nvinfo : EIATTR_KPARAM_INFO
	.align		4
        /*001c*/ 	.byte	0x04, 0x17
        /*001e*/ 	.short	(.L_569 - .L_568)
.L_568:
        /*0020*/ 	.word	0x00000000
        /*0024*/ 	.short	0x0005
        /*0026*/ 	.short	0x0028
        /*0028*/ 	.byte	0x00, 0xf0, 0x21, 0x00


	//----- nvinfo : EIATTR_KPARAM_INFO
	.align		4
.L_569:
        /*002c*/ 	.byte	0x04, 0x17
        /*002e*/ 	.short	(.L_571 - .L_570)
.L_570:
        /*0030*/ 	.word	0x00000000
        /*0034*/ 	.short	0x0004
        /*0036*/ 	.short	0x0020
        /*0038*/ 	.byte	0x00, 0xf0, 0x21, 0x00


	//----- nvinfo : EIATTR_KPARAM_INFO
	.align		4
.L_571:
        /*003c*/ 	.byte	0x04, 0x17
        /*003e*/ 	.short	(.L_573 - .L_572)
.L_572:
        /*0040*/ 	.word	0x00000000
        /*0044*/ 	.short	0x0003
        /*0046*/ 	.short	0x0018
        /*0048*/ 	.byte	0x00, 0xf0, 0x21, 0x00


	//----- nvinfo : EIATTR_KPARAM_INFO
	.align		4
.L_573:
        /*004c*/ 	.byte	0x04, 0x17
        /*004e*/ 	.short	(.L_575 - .L_574)
.L_574:
        /*0050*/ 	.word	0x00000000
        /*0054*/ 	.short	0x0002
        /*0056*/ 	.short	0x0010
        /*0058*/ 	.byte	0x00, 0xf0, 0x21, 0x00


	//----- nvinfo : EIATTR_KPARAM_INFO
	.align		4
.L_575:
        /*005c*/ 	.byte	0x04, 0x17
        /*005e*/ 	.short	(.L_577 - .L_576)
.L_576:
        /*0060*/ 	.word	0x00000000
        /*0064*/ 	.short	0x0001
        /*0066*/ 	.short	0x0008
        /*0068*/ 	.byte	0x00, 0xf0, 0x21, 0x00


	//----- nvinfo : EIATTR_KPARAM_INFO
	.align		4
.L_577:
        /*006c*/ 	.byte	0x04, 0x17
        /*006e*/ 	.short	(.L_579 - .L_578)
.L_578:
        /*0070*/ 	.word	0x00000000
        /*0074*/ 	.short	0x0000
        /*0076*/ 	.short	0x0000
        /*0078*/ 	.byte	0x00, 0xf0, 0x21, 0x00


	//----- nvinfo : EIATTR_MAXREG_COUNT
	.align		4
.L_579:
        /*007c*/ 	.byte	0x03, 0x1b
        /*007e*/ 	.short	0x0040


	//----- nvinfo : EIATTR_EXIT_INSTR_OFFSETS
	.align		4
        /*0080*/ 	.byte	0x04, 0x1c
        /*0082*/ 	.short	(.L_581 - .L_580)


	//   ....[0]....
.L_580:
        /*0084*/ 	.word	0x00000060


	//   ....[1]....
        /*0088*/ 	.word	0x000003d0


	//----- nvinfo : EIATTR_MAX_THREADS
	.align		4
.L_581:
        /*008c*/ 	.byte	0x04, 0x05
        /*008e*/ 	.short	(.L_583 - .L_582)
.L_582:
        /*0090*/ 	.word	0x00000400
        /*0094*/ 	.word	0x00000001
        /*0098*/ 	.word	0x00000001


	//----- nvinfo : EIATTR_CRS_STACK_SIZE
	.align		4
.L_583:
        /*009c*/ 	.byte	0x04, 0x1e
        /*009e*/ 	.short	(.L_585 - .L_584)
.L_584:
        /*00a0*/ 	.word	0x00000000
.L_585:


//--------------------- .nv.info.tvmgen_default_fused_variance_kernel --------------------------
	.section	.nv.info.tvmgen_default_fused_variance_kernel,"",@"SHT_CUDA_INFO"
	.sectionflags	@""
	.align	4


	//----- nvinfo : EIATTR_CUDA_API_VERSION
	.align		4
        /*0000*/ 	.byte	0x04, 0x37
        /*0002*/ 	.short	(.L_587 - .L_586)
.L_586:
        /*0004*/ 	.word	0x0000007e


	//----- nvinfo : EIATTR_SW2861232_WAR
	.align		4
.L_587:
        /*0008*/ 	.byte	0x01, 0x35
	.zero		2


	//----- nvinfo : EIATTR_PARAM_CBANK
	.align		4
        /*000c*/ 	.byte	0x04, 0x0a
        /*000e*/ 	.short	(.L_589 - .L_588)
	.align		4
.L_588:
        /*0010*/ 	.word	index@(.nv.constant0.tvmgen_default_fused_variance_kernel)
        /*0014*/ 	.short	0x0160
        /*0016*/ 	.short	0x0018


	//----- nvinfo : EIATTR_CBANK_PARAM_SIZE
	.align		4
.L_589:
        /*0018*/ 	.byte	0x03, 0x19
        /*001a*/ 	.short	0x0018


	//----- nvinfo : EIATTR_KPARAM_INFO
	.align		4
        /*001c*/ 	.byte	0x04, 0x17
        /*001e*/ 	.short	(.L_591 - .L_590)
.L_590:
        /*0020*/ 	.word	0x00000000
        /*0024*/ 	.short	0x0002
        /*0026*/ 	.short	0x0010
        /*0028*/ 	.byte	0x00, 0xf0, 0x21, 0x00


	//----- nvinfo : EIATTR_KPARAM_INFO
	.align		4
.L_591:
        /*002c*/ 	.byte	0x04, 0x17
        /*002e*/ 	.short	(.L_593 - .L_592)
.L_592:
        /*0030*/ 	.word	0x00000000
        /*0034*/ 	.short	0x0001
        /*0036*/ 	.short	0x0008
        /*0038*/ 	.byte	0x00, 0xf0, 0x21, 0x00


	//----- nvinfo : EIATTR_KPARAM_INFO
	.align		4
.L_593:
        /*003c*/ 	.byte	0x04, 0x17
        /*003e*/ 	.short	(.L_595 - .L_594)
.L_594:
        /*0040*/ 	.word	0x00000000
        /*0044*/ 	.short	0x0000
        /*0046*/ 	.short	0x0000
        /*0048*/ 	.byte	0x00, 0xf0, 0x21, 0x00


	//----- nvinfo : EIATTR_MAXREG_COUNT
	.align		4
.L_595:
        /*004c*/ 	.byte	0x03, 0x1b
        /*004e*/ 	.short	0x0040


	//----- nvinfo : EIATTR_COOP_GROUP_MASK_REGIDS
	.align		4
        /*0050*/ 	.byte	0x04, 0x29
        /*0052*/ 	.short	(.L_597 - .L_596)


	//   ....[0]....
.L_596:
        /*0054*/ 	.word	0x05000003


	//   ....[1]....
        /*0058*/ 	.word	0x05000003


	//   ....[2]....
        /*005c*/ 	.word	0x05000003


	//   ....[3]....
        /*0060*/ 	.word	0x05000003


	//   ....[4]....
        /*0064*/ 	.word	0x05000003


	//   ....[5]....
        /*0068*/ 	.word	0x05000003


	//----- nvinfo : EIATTR_COOP_GROUP_INSTR_OFFSETS
	.align		4
.L_597:
        /*006c*/ 	.byte	0x04, 0x28
        /*006e*/ 	.short	(.L_599 - .L_598)


	//   ....[0]....
.L_598:
        /*0070*/ 	.word	0x000011b0


	//   ....[1]....
        /*0074*/ 	.word	0x000011e0


	//   ....[2]....
        /*0078*/ 	.word	0x00001200


	//   ....[3]....
        /*007c*/ 	.word	0x00001220


	//   ....[4]....
        /*0080*/ 	.word	0x00001240


	//   ....[5]....
        /*0084*/ 	.word	0x00001260


	//----- nvinfo : EIATTR_EXIT_INSTR_OFFSETS
	.align		4
.L_599:
        /*0088*/ 	.byte	0x04, 0x1c
        /*008a*/ 	.short	(.L_601 - .L_600)


	//   ....[0]....
.L_600:
        /*008c*/ 	.word	0x00001270


	//   ....[1]....
        /*0090*/ 	.word	0x000012b0


	//----- nvinfo : EIATTR_MAX_THREADS
	.align		4
.L_601:
        /*0094*/ 	.byte	0x04, 0x05
        /*0096*/ 	.short	(.L_603 - .L_602)
.L_602:
        /*0098*/ 	.word	0x00000400
        /*009c*/ 	.word	0x00000001
        /*00a0*/ 	.word	0x00000001


	//----- nvinfo : EIATTR_CRS_STACK_SIZE
	.align		4
.L_603:
        /*00a4*/ 	.byte	0x04, 0x1e
        /*00a6*/ 	.short	(.L_605 - .L_604)
.L_604:
        /*00a8*/ 	.word	0x00000000
.L_605:


//--------------------- .nv.info.tvmgen_default_fused_reshape_add_reshape_expand_dims_transpose_squeeze_kernel --------------------------
	.section	.nv.info.tvmgen_default_fused_reshape_add_reshape_expand_dims_transpose_squeeze_kernel,"",@"SHT_CUDA_INFO"
	.sectionflags	@""
	.align	4


	//----- nvinfo : EIATTR_CUDA_API_VERSION
	.align		4
        /*0000*/ 	.byte	0x04, 0x37
        /*0002*/ 	.short	(.L_607 - .L_606)
.L_606:
        /*0004*/ 	.word	0x0000007e


	//----- nvinfo : EIATTR_SW2861232_WAR
	.align		4
.L_607:
        /*0008*/ 	.byte	0x01, 0x35
	.zero		2


	//----- nvinfo : EIATTR_PARAM_CBANK
	.align		4
        /*000c*/ 	.byte	0x04, 0x0a
        /*000e*/ 	.short	(.L_609 - .L_608)
	.align		4
.L_608:
        /*0010*/ 	.word	index@(.nv.constant0.tvmgen_default_fused_reshape_add_reshape_expand_dims_transpose_squeeze_kernel)
        /*0014*/ 	.short	0x0160
        /*0016*/ 	.short	0x0018


	//----- nvinfo : EIATTR_CBANK_PARAM_SIZE
	.align		4
.L_609:
        /*0018*/ 	.byte	0x03, 0x19
        /*001a*/ 	.short	0x0018


	//----- nvinfo : EIATTR_KPARAM_INFO
	.align		4
        /*001c*/ 	.byte	0x04, 0x17
        /*001e*/ 	.short	(.L_611 - .L_610)
.L_610:
        /*0020*/ 	.word	0x00000000
        /*0024*/ 	.short	0x0002
        /*0026*/ 	.short	0x0010
        /*0028*/ 	.byte	0x00, 0xf0, 0x21, 0x00


	//----- nvinfo : EIATTR_KPARAM_INFO
	.align		4
.L_611:
        /*002c*/ 	.byte	0x04, 0x17
        /*002e*/ 	.short	(.L_613 - .L_612)
.L_612:
        /*0030*/ 	.word	0x00000000
        /*0034*/ 	.short	0x0001
        /*0036*/ 	.short	0x0008
        /*0038*/ 	.byte	0x00, 0xf0, 0x21, 0x00


	//----- nvinfo : EIATTR_KPARAM_INFO
	.align		4
.L_613:
        /*003c*/ 	.byte	0x04, 0x17
        /*003e*/ 	.short	(.L_615 - .L_614)
.L_614:
        /*0040*/ 	.word	0x00000000
        /*0044*/ 	.short	0x0000
        /*0046*/ 	.short	0x0000
        /*0048*/ 	.byte	0x00, 0xf0, 0x21, 0x00


	//----- nvinfo : EIATTR_MAXREG_COUNT
	.align		4
.L_615:
        /*004c*/ 	.byte	0x03, 0x1b
        /*004e*/ 	.short	0x0040


	//----- nvinfo : EIATTR_EXIT_INSTR_OFFSETS
	.align		4
        /*0050*/ 	.byte	0x04, 0x1c
        /*0052*/ 	.short	(.L_617 - .L_616)


	//   ....[0]....
.L_616:
        /*0054*/ 	.word	0x00000220


	//   ....[1]....
        /*0058*/ 	.word	0x00000370


	//----- nvinfo : EIATTR_MAX_THREADS
	.align		4
.L_617:
        /*005c*/ 	.byte	0x04, 0x05
        /*005e*/ 	.short	(.L_619 - .L_618)
.L_618:
        /*0060*/ 	.word	0x00000400
        /*0064*/ 	.word	0x00000001
        /*0068*/ 	.word	0x00000001


	//----- nvinfo : EIATTR_CRS_STACK_SIZE
	.align		4
.L_619:
        /*006c*/ 	.byte	0x04, 0x1e
        /*006e*/ 	.short	(.L_621 - .L_620)
.L_620:
        /*0070*/ 	.word	0x00000000
.L_621:


//--------------------- .nv.info.tvmgen_default_fused_nn_softmax_kernel_2 --------------------------
	.section	.nv.info.tvmgen_default_fused_nn_softmax_kernel_2,"",@"SHT_CUDA_INFO"
	.sectionflags	@""
	.align	4


	//----- nvinfo : EIATTR_CUDA_API_VERSION
	.align		4
        /*0000*/ 	.byte	0x04, 0x37
        /*0002*/ 	.short	(.L_623 - .L_622)
.L_622:
        /*0004*/ 	.word	0x0000007e


	//----- nvinfo : EIATTR_SW2861232_WAR
	.align		4
.L_623:
        /*0008*/ 	.byte	0x01, 0x35
	.zero		2


	//----- nvinfo : EIATTR_PARAM_CBANK
	.align		4
        /*000c*/ 	.byte	0x04, 0x0a
        /*000e*/ 	.short	(.L_625 - .L_624)
	.align		4
.L_624:
        /*0010*/ 	.word	index@(.nv.constant0.tvmgen_default_fused_nn_softmax_kernel_2)
        /*0014*/ 	.short	0x0160
        /*0016*/ 	.short	0x0010


	//----- nvinfo : EIATTR_CBANK_PARAM_SIZE
	.align		4
.L_625:
        /*0018*/ 	.byte	0x03, 0x19
        /*001a*/ 	.short	0x0010


	//----- nvinfo : EIATTR_KPARAM_INFO
	.align		4
        /*001c*/ 	.byte	0x04, 0x17
        /*001e*/ 	.short	(.L_627 - .L_626)
.L_626:
        /*0020*/ 	.word	0x00000000
        /*0024*/ 	.short	0x0001
        /*0026*/ 	.short	0x0008
        /*0028*/ 	.byte	0x00, 0xf0, 0x21, 0x00


	//----- nvinfo : EIATTR_KPARAM_INFO
	.align		4
.L_627:
        /*002c*/ 	.byte	0x04, 0x17
        /*002e*/ 	.short	(.L_629 - .L_628)
.L_628:
        /*0030*/ 	.word	0x00000000
        /*0034*/ 	.short	0x0000
        /*0036*/ 	.short	0x0000
        /*0038*/ 	.byte	0x00, 0xf0, 0x21, 0x00


	//----- nvinfo : EIATTR_MAXREG_COUNT
	.align		4
.L_629:
        /*003c*/ 	.byte	0x03, 0x1b
        /*003e*/ 	.short	0x0040


	//----- nvinfo : EIATTR_EXIT_INSTR_OFFSETS
	.align		4
        /*0040*/ 	.byte	0x04, 0x1c
        /*0042*/ 	.short	(.L_631 - .L_630)


	//   ....[0]....
.L_630:
        /*0044*/ 	.word	0x00000170


	//----- nvinfo : EIATTR_MAX_THREADS
	.align		4
.L_631:
        /*0048*/ 	.byte	0x04, 0x05
        /*004a*/ 	.short	(.L_633 - .L_632)
.L_632:
        /*004c*/ 	.word	0x00000400
        /*0050*/ 	.word	0x00000001
        /*0054*/ 	.word	0x00000001


	//----- nvinfo : EIATTR_CRS_STACK_SIZE
	.align		4
.L_633:
        /*0058*/ 	.byte	0x04, 0x1e
        /*005a*/ 	.short	(.L_635 - .L_634)
.L_634:
        /*005c*/ 	.word	0x00000000
.L_635:


//--------------------- .nv.info.tvmgen_default_fused_nn_dense_kernel --------------------------
	.section	.nv.info.tvmgen_default_fused_nn_dense_kernel,"",@"SHT_CUDA_INFO"
	.sectionflags	@""
	.align	4


	//----- nvinfo : EIATTR_CUDA_API_VERSION
	.align		4
        /*0000*/ 	.byte	0x04, 0x37
        /*0002*/ 	.short	(.L_637 - .L_636)
.L_636:
        /*0004*/ 	.word	0x0000007e


	//----- nvinfo : EIATTR_SW2861232_WAR
	.align		4
.L_637:
        /*0008*/ 	.byte	0x01, 0x35
	.zero		2


	//----- nvinfo : EIATTR_PARAM_CBANK
	.align		4
        /*000c*/ 	.byte	0x04, 0x0a
        /*000e*/ 	.short	(.L_639 - .L_638)
	.align		4
.L_638:
        /*0010*/ 	.word	index@(.nv.constant0.tvmgen_default_fused_nn_dense_kernel)
        /*0014*/ 	.short	0x0160
        /*0016*/ 	.short	0x0018


	//----- nvinfo : EIATTR_CBANK_PARAM_SIZE
	.align		4
.L_639:
        /*0018*/ 	.byte	0x03, 0x19
        /*001a*/ 	.short	0x0018


	//----- nvinfo : EIATTR_KPARAM_INFO
	.align		4
        /*001c*/ 	.byte	0x04, 0x17
        /*001e*/ 	.short	(.L_641 - .L_640)
.L_640:
        /*0020*/ 	.word	0x00000000
        /*0024*/ 	.short	0x0002
        /*0026*/ 	.short	0x0010
        /*0028*/ 	.byte	0x00, 0xf0, 0x21, 0x00


	//----- nvinfo : EIATTR_KPARAM_INFO
	.align		4
.L_641:
        /*002c*/ 	.byte	0x04, 0x17
        /*002e*/ 	.short	(.L_643 - .L_642)
.L_642:
        /*0030*/ 	.word	0x00000000
        /*0034*/ 	.short	0x0001
        /*0036*/ 	.short	0x0008
        /*0038*/ 	.byte	0x00, 0xf0, 0x21, 0x00


	//----- nvinfo : EIATTR_KPARAM_INFO
	.align		4
.L_643:
        /*003c*/ 	.byte	0x04, 0x17
        /*003e*/ 	.short	(.L_645 - .L_644)
.L_644:
        /*0040*/ 	.word	0x00000000
        /*0044*/ 	.short	0x0000
        /*0046*/ 	.short	0x0000
        /*0048*/ 	.byte	0x00, 0xf0, 0x21, 0x00


	//----- nvinfo : EIATTR_MAXREG_COUNT
	.align		4
.L_645:
        /*004c*/ 	.byte	0x03, 0x1b
        /*004e*/ 	.short	0x00ff


	//----- nvinfo : EIATTR_COOP_GROUP_MASK_REGIDS
	.align		4
        /*0050*/ 	.byte	0x04, 0x29
        /*0052*/ 	.short	(.L_647 - .L_646)


	//   ....[0]....
.L_646:
        /*0054*/ 	.word	0x05000005


	//   ....[1]....
        /*0058*/ 	.word	0x05000005


	//   ....[2]....
        /*005c*/ 	.word	0x05000005


	//   ....[3]....
        /*0060*/ 	.word	0x05000005


	//   ....[4]....
        /*0064*/ 	.word	0x05000005


	//   ....[5]....
        /*0068*/ 	.word	0x05000009


	//----- nvinfo : EIATTR_COOP_GROUP_INSTR_OFFSETS
	.align		4
.L_647:
        /*006c*/ 	.byte	0x04, 0x28
        /*006e*/ 	.short	(.L_649 - .L_648)


	//   ....[0]....
.L_648:
        /*0070*/ 	.word	0x00000320


	//   ....[1]....
        /*0074*/ 	.word	0x00000350


	//   ....[2]....
        /*0078*/ 	.word	0x00000370


	//   ....[3]....
        /*007c*/ 	.word	0x00000390


	//   ....[4]....
        /*0080*/ 	.word	0x000003b0


	//   ....[5]....
        /*0084*/ 	.word	0x00000410


	//----- nvinfo : EIATTR_EXIT_INSTR_OFFSETS
	.align		4
.L_649:
        /*0088*/ 	.byte	0x04, 0x1c
        /*008a*/ 	.short	(.L_651 - .L_650)


	//   ....[0]....
.L_650:
        /*008c*/ 	.word	0x00000450


	//   ....[1]....
        /*0090*/ 	.word	0x000004a0


	//----- nvinfo : EIATTR_MAX_THREADS
	.align		4
.L_651:
        /*0094*/ 	.byte	0x04, 0x05
        /*0096*/ 	.short	(.L_653 - .L_652)
.L_652:
        /*0098*/ 	.word	0x00000040
        /*009c*/ 	.word	0x00000001
        /*00a0*/ 	.word	0x00000001
.L_653:


//--------------------- .nv.info.tvmgen_default_fused_nn_softmax_kernel --------------------------
	.section	.nv.info.tvmgen_default_fused_nn_softmax_kernel,"",@"SHT_CUDA_INFO"
	.sectionflags	@""
	.align	4


	//----- nvinfo : EIATTR_CUDA_API_VERSION
	.align		4
        /*0000*/ 	.byte	0x04, 0x37
        /*0002*/ 	.short	(.L_655 - .L_654)
.L_654:
        /*0004*/ 	.word	0x0000007e


	//----- nvinfo : EIATTR_SW2861232_WAR
	.align		4
.L_655:
        /*0008*/ 	.byte	0x01, 0x35
	.zero		2


	//----- nvinfo : EIATTR_PARAM_CBANK
	.align		4
        /*000c*/ 	.byte	0x04, 0x0a
        /*000e*/ 	.short	(.L_657 - .L_656)
	.align		4
.L_656:
        /*0010*/ 	.word	index@(.nv.constant0.tvmgen_default_fused_nn_softmax_kernel)
        /*0014*/ 	.short	0x0160
        /*0016*/ 	.short	0x0010


	//----- nvinfo : EIATTR_CBANK_PARAM_SIZE
	.align		4
.L_657:
        /*0018*/ 	.byte	0x03, 0x19
        /*001a*/ 	.short	0x0010


	//----- nvinfo : EIATTR_KPARAM_INFO
	.align		4
        /*001c*/ 	.byte	0x04, 0x17
        /*001e*/ 	.short	(.L_659 - .L_658)
.L_658:
        /*0020*/ 	.word	0x00000000
        /*0024*/ 	.short	0x0001
        /*0026*/ 	.short	0x0008
        /*0028*/ 	.byte	0x00, 0xf0, 0x21, 0x00


	//----- nvinfo : EIATTR_KPARAM_INFO
	.align		4
.L_659:
        /*002c*/ 	.byte	0x04, 0x17
        /*002e*/ 	.short	(.L_661 - .L_660)
.L_660:
        /*0030*/ 	.word	0x00000000
        /*0034*/ 	.short	0x0000
        /*0036*/ 	.short	0x0000
        /*0038*/ 	.byte	0x00, 0xf0, 0x21, 0x00


	//----- nvinfo : EIATTR_MAXREG_COUNT
	.align		4
.L_661:
        /*003c*/ 	.byte	0x03, 0x1b
        /*003e*/ 	.short	0x0040


	//----- nvinfo : EIATTR_EXIT_INSTR_OFFSETS
	.align		4
        /*0040*/ 	.byte	0x04, 0x1c
        /*0042*/ 	.short	(.L_663 - .L_662)


	//   ....[0]....
.L_662:
        /*0044*/ 	.word	0x00000180


	//----- nvinfo : EIATTR_MAX_THREADS
	.align		4
.L_663:
        /*0048*/ 	.byte	0x04, 0x05
        /*004a*/ 	.short	(.L_665 - .L_664)
.L_664:
        /*004c*/ 	.word	0x00000400
        /*0050*/ 	.word	0x00000001
        /*0054*/ 	.word	0x00000001


	//----- nvinfo : EIATTR_CRS_STACK_SIZE
	.align		4
.L_665:
        /*0058*/ 	.byte	0x04, 0x1e
        /*005a*/ 	.short	(.L_667 - .L_666)
.L_666:
        /*005c*/ 	.word	0x00000000
.L_667:


//--------------------- .nv.info.tvmgen_default_fused_take_reshape_transpose_reshape_transpose_multiply_reshape_transpose_kernel --------------------------
	.section	.nv.info.tvmgen_default_fused_take_reshape_transpose_reshape_transpose_multiply_reshape_transpose_kernel,"",@"SHT_CUDA_INFO"
	.sectionflags	@""
	.align	4


	//----- nvinfo : EIATTR_CUDA_API_VERSION
	.align		4
        /*0000*/ 	.byte	0x04, 0x37
        /*0002*/ 	.short	(.L_669 - .L_668)
.L_668:
        /*0004*/ 	.word	0x0000007e


	//----- nvinfo : EIATTR_SW2861232_WAR
	.align		4
.L_669:
        /*0008*/ 	.byte	0x01, 0x35
	.zero		2


	//----- nvinfo : EIATTR_PARAM_CBANK
	.align		4
        /*000c*/ 	.byte	0x04, 0x0a
        /*000e*/ 	.short	(.L_671 - .L_670)
	.align		4
.L_670:
        /*0010*/ 	.word	index@(.nv.constant0.tvmgen_default_fused_take_reshape_transpose_reshape_transpose_multiply_reshape_transpose_kernel)
        /*0014*/ 	.short	0x0160
        /*0016*/ 	.short	0x0020


	//----- nvinfo : EIATTR_CBANK_PARAM_SIZE
	.align		4
.L_671:
        /*0018*/ 	.byte	0x03, 0x19
        /*001a*/ 	.short	0x0020


	//----- nvinfo : EIATTR_KPARAM_INFO
	.align		4
        /*001c*/ 	.byte	0x04, 0x17
        /*001e*/ 	.short	(.L_673 - .L_672)
.L_672:
        /*0020*/ 	.word	0x00000000
        /*0024*/ 	.short	0x0003
        /*0026*/ 	.short	0x0018
        /*0028*/ 	.byte	0x00, 0xf0, 0x21, 0x00


	//----- nvinfo : EIATTR_KPARAM_INFO
	.align		4
.L_673:
        /*002c*/ 	.byte	0x04, 0x17
        /*002e*/ 	.short	(.L_675 - .L_674)
.L_674:
        /*0030*/ 	.word	0x00000000
        /*0034*/ 	.short	0x0002
        /*0036*/ 	.short	0x0010
        /*0038*/ 	.byte	0x00, 0xf0, 0x21, 0x00


	//----- nvinfo : EIATTR_KPARAM_INFO
	.align		4
.L_675:
        /*003c*/ 	.byte	0x04, 0x17
        /*003e*/ 	.short	(.L_677 - .L_676)
.L_676:
        /*0040*/ 	.word	0x00000000
        /*0044*/ 	.short	0x0001
        /*0046*/ 	.short	0x0008
        /*0048*/ 	.byte	0x00, 0xf0, 0x21, 0x00


	//----- nvinfo : EIATTR_KPARAM_INFO
	.align		4
.L_677:
        /*004c*/ 	.byte	0x04, 0x17
        /*004e*/ 	.short	(.L_679 - .L_678)
.L_678:
        /*0050*/ 	.word	0x00000000
        /*0054*/ 	.short	0x0000
        /*0056*/ 	.short	0x0000
        /*0058*/ 	.byte	0x00, 0xf0, 0x21, 0x00


	//----- nvinfo : EIATTR_MAXREG_COUNT
	.align		4
.L_679:
        /*005c*/ 	.byte	0x03, 0x1b
        /*005e*/ 	.short	0x0040


	//----- nvinfo : EIATTR_EXIT_INSTR_OFFSETS
	.align		4
        /*0060*/ 	.byte	0x04, 0x1c
        /*0062*/ 	.short	(.L_681 - .L_680)


	//   ....[0]....
.L_680:
        /*0064*/ 	.word	0x00000060


	//   ....[1]....
        /*0068*/ 	.word	0x000003c0


	//----- nvinfo : EIATTR_MAX_THREADS
	.align		4
.L_681:
        /*006c*/ 	.byte	0x04, 0x05
        /*006e*/ 	.short	(.L_683 - .L_682)
.L_682:
        /*0070*/ 	.word	0x00000400
        /*0074*/ 	.word	0x00000001
        /*0078*/ 	.word	0x00000001
.L_683:


//--------------------- .nv.callgraph             --------------------------
	.section	.nv.callgraph,"",@"SHT_CUDA_CALLGRAPH"
	.align	4
	.sectionentsize	8
	.align		4
        /*0000*/ 	.word	0x00000000
	.align		4
        /*0004*/ 	.word	0xffffffff
	.align		4
        /*0008*/ 	.word	0x00000000
	.align		4
        /*000c*/ 	.word	0xfffffffe
	.align		4
        /*0010*/ 	.word	0x00000000
	.align		4
        /*0014*/ 	.word	0xfffffffd
	.align		4
        /*0018*/ 	.word	0x00000000
	.align		4
        /*001c*/ 	.word	0xfffffffc


//--------------------- .nv.rel.action            --------------------------
	.section	.nv.rel.action,"",@"SHT_CUDA_RELOCINFO"
	.align	8
	.sectionentsize	8
        /*0000*/ 	.byte	0x73, 0x00, 0x00, 0x00, 0x00, 0x00, 0x00, 0x00, 0x00, 0x00, 0x00, 0x11, 0x25, 0x00, 0x05, 0x36


//--------------------- .nv.constant0.tvmgen_default_fused_nn_dense_1_kernel --------------------------
	.section	.nv.constant0.tvmgen_default_fused_nn_dense_1_kernel,"a",@progbits
	.sectionflags	@""
	.align	4
.nv.constant0.tvmgen_default_fused_nn_dense_1_kernel:
	.zero		376


//--------------------- .nv.constant0.tvmgen_default_fused_nn_softmax_kernel_1 --------------------------
	.section	.nv.constant0.tvmgen_default_fused_nn_softmax_kernel_1,"a",@progbits
	.sectionflags	@""
	.align	4
.nv.constant0.tvmgen_default_fused_nn_softmax_kernel_1:
	.zero		376


//--------------------- .nv.constant0.tvmgen_default_fused_nn_batch_matmul_kernel --------------------------
	.section	.nv.constant0.tvmgen_default_fused_nn_batch_matmul_kernel,"a",@progbits
	.sectionflags	@""
	.align	4
.nv.constant0.tvmgen_default_fused_nn_batch_matmul_kernel:
	.zero		376


//--------------------- .nv.constant0.tvmgen_default_fused_reshape_kernel --------------------------
	.section	.nv.constant0.tvmgen_default_fused_reshape_kernel,"a",@progbits
	.sectionflags	@""
	.align	4
.nv.constant0.tvmgen_default_fused_reshape_kernel:
	.zero		368


//--------------------- .nv.constant0.tvmgen_default_fused_reshape_transpose_reshape_kernel --------------------------
	.section	.nv.constant0.tvmgen_default_fused_reshape_transpose_reshape_kernel,"a",@progbits
	.sectionflags	@""
	.align	4
.nv.constant0.tvmgen_default_fused_reshape_transpose_reshape_kernel:
	.zero		368


//--------------------- .nv.constant0.tvmgen_default_fused_nn_softmax_kernel_3 --------------------------
	.section	.nv.constant0.tvmgen_default_fused_nn_softmax_kernel_3,"a",@progbits
	.sectionflags	@""
	.align	4
.nv.constant0.tvmgen_default_fused_nn_softmax_kernel_3:
	.zero		376


//--------------------- .nv.constant0.tvmgen_default_fused_reshape_1_kernel --------------------------
	.section	.nv.constant0.tvmgen_default_fused_reshape_1_kernel,"a",@progbits
	.sectionflags	@""
	.align	4
.nv.constant0.tvmgen_default_fused_reshape_1_kernel:
	.zero		368


//--------------------- .nv.constant0.tvmgen_default_fused_take_reshape_transpose_reshape_transpose_kernel --------------------------
	.section	.nv.constant0.tvmgen_default_fused_take_reshape_transpose_reshape_transpose_kernel,"a",@progbits
	.sectionflags	@""
	.align	4
.nv.constant0.tvmgen_default_fused_take_reshape_transpose_reshape_transpose_kernel:
	.zero		376


//--------------------- .nv.constant0.tvmgen_default_fused_reshape_add_divide_erf_add_multiply_multiply_reshape_kernel --------------------------
	.section	.nv.constant0.tvmgen_default_fused_reshape_add_divide_erf_add_multiply_multiply_reshape_kernel,"a",@progbits
	.sectionflags	@""
	.align	4
.nv.constant0.tvmgen_default_fused_reshape_add_divide_erf_add_multiply_multiply_reshape_kernel:
	.zero		376


//--------------------- .nv.constant0.tvmgen_default_fused_reshape_transpose_add_kernel --------------------------
	.section	.nv.constant0.tvmgen_default_fused_reshape_transpose_add_kernel,"a",@progbits
	.sectionflags	@""
	.align	4
.nv.constant0.tvmgen_default_fused_reshape_transpose_add_kernel:
	.zero		376


//--------------------- .nv.constant0.tvmgen_default_fused_reshape_add_add_kernel --------------------------
	.section	.nv.constant0.tvmgen_default_fused_reshape_add_add_kernel,"a",@progbits
	.sectionflags	@""
	.align	4
.nv.constant0.tvmgen_default_fused_reshape_add_add_kernel:
	.zero		384


//--------------------- .nv.constant0.tvmgen_default_fused_nn_dense_2_kernel --------------------------
	.section	.nv.constant0.tvmgen_default_fused_nn_dense_2_kernel,"a",@progbits
	.sectionflags	@""
	.align	4
.nv.constant0.tvmgen_default_fused_nn_dense_2_kernel:
	.zero		376


//--------------------- .nv.constant0.tvmgen_default_fused_nn_batch_matmul_1_kernel --------------------------
	.section	.nv.constant0.tvmgen_default_fused_nn_batch_matmul_1_kernel,"a",@progbits
	.sectionflags	@""
	.align	4
.nv.constant0.tvmgen_default_fused_nn_batch_matmul_1_kernel:
	.zero		376


//--------------------- .nv.constant0.tvmgen_default_fused_variance_kernel_1 --------------------------
	.section	.nv.constant0.tvmgen_default_fused_variance_kernel_1,"a",@progbits
	.sectionflags	@""
	.align	4
.nv.constant0.tvmgen_default_fused_variance_kernel_1:
	.zero		368


//--------------------- .nv.constant0.tvmgen_default_fused_take_reshape_transpose_reshape_multiply_reshape_kernel --------------------------
	.section	.nv.constant0.tvmgen_default_fused_take_reshape_transpose_reshape_multiply_reshape_kernel,"a",@progbits
	.sectionflags	@""
	.align	4
.nv.constant0.tvmgen_default_fused_take_reshape_transpose_reshape_multiply_reshape_kernel:
	.zero		384


//--------------------- .nv.constant0.tvmgen_default_fused_subtract_add_rsqrt_multiply_multiply_add_transpose_reshape_kernel --------------------------
	.section	.nv.constant0.tvmgen_default_fused_subtract_add_rsqrt_multiply_multiply_add_transpose_reshape_kernel,"a",@progbits
	.sectionflags	@""
	.align	4
.nv.constant0.tvmgen_default_fused_subtract_add_rsqrt_multiply_multiply_add_transpose_reshape_kernel:
	.zero		400


//--------------------- .nv.constant0.tvmgen_default_fused_reshape_transpose_concatenate_add_kernel --------------------------
	.section	.nv.constant0.tvmgen_default_fused_reshape_transpose_concatenate_add_kernel,"a",@progbits
	.sectionflags	@""
	.align	4
.nv.constant0.tvmgen_default_fused_reshape_transpose_concatenate_add_kernel:
	.zero		384


//--------------------- .nv.constant0.tvmgen_default_fused_nn_conv2d_add_kernel --------------------------
	.section	.nv.constant0.tvmgen_default_fused_nn_conv2d_add_kernel,"a",@progbits
	.sectionflags	@""
	.align	4
.nv.constant0.tvmgen_default_fused_nn_conv2d_add_kernel:
	.zero		384


//--------------------- .nv.constant0.tvmgen_default_fused_nn_dense_add_kernel --------------------------
	.section	.nv.constant0.tvmgen_default_fused_nn_dense_add_kernel,"a",@progbits
	.sectionflags	@""
	.align	4
.nv.constant0.tvmgen_default_fused_nn_dense_add_kernel:
	.zero		384


//--------------------- .nv.constant0.tvmgen_default_fused_mean_kernel_1 --------------------------
	.section	.nv.constant0.tvmgen_default_fused_mean_kernel_1,"a",@progbits
	.sectionflags	@""
	.align	4
.nv.constant0.tvmgen_default_fused_mean_kernel_1:
	.zero		368


//--------------------- .nv.constant0.tvmgen_default_fused_subtract_add_rsqrt_multiply_multiply_add_take_kernel --------------------------
	.section	.nv.constant0.tvmgen_default_fused_subtract_add_rsqrt_multiply_multiply_add_take_kernel,"a",@progbits
	.sectionflags	@""
	.align	4
.nv.constant0.tvmgen_default_fused_subtract_add_rsqrt_multiply_multiply_add_take_kernel:
	.zero		408


//--------------------- .nv.constant0.tvmgen_default_fused_mean_kernel --------------------------
	.section	.nv.constant0.tvmgen_default_fused_mean_kernel,"a",@progbits
	.sectionflags	@""
	.align	4
.nv.constant0.tvmgen_default_fused_mean_kernel:
	.zero		368


//--------------------- .nv.constant0.tvmgen_default_fused_nn_dense_add_1_kernel --------------------------
	.section	.nv.constant0.tvmgen_default_fused_nn_dense_add_1_kernel,"a",@progbits
	.sectionflags	@""
	.align	4
.nv.constant0.tvmgen_default_fused_nn_dense_add_1_kernel:
	.zero		384


//--------------------- .nv.constant0.tvmgen_default_fused_subtract_add_rsqrt_multiply_multiply_add_reshape_kernel --------------------------
	.section	.nv.constant0.tvmgen_default_fused_subtract_add_rsqrt_multiply_multiply_add_reshape_kernel,"a",@progbits
	.sectionflags	@""
	.align	4
.nv.constant0.tvmgen_default_fused_subtract_add_rsqrt_multiply_multiply_add_reshape_kernel:
	.zero		400


//--------------------- .nv.constant0.tvmgen_default_fused_variance_kernel --------------------------
	.section	.nv.constant0.tvmgen_default_fused_variance_kernel,"a",@progbits
	.sectionflags	@""
	.align	4
.nv.constant0.tvmgen_default_fused_variance_kernel:
	.zero		376


//--------------------- .nv.constant0.tvmgen_default_fused_reshape_add_reshape_expand_dims_transpose_squeeze_kernel --------------------------
	.section	.nv.constant0.tvmgen_default_fused_reshape_add_reshape_expand_dims_transpose_squeeze_kernel,"a",@progbits
	.sectionflags	@""
	.align	4
.nv.constant0.tvmgen_default_fused_reshape_add_reshape_expand_dims_transpose_squeeze_kernel:
	.zero		376


//--------------------- .nv.constant0.tvmgen_default_fused_nn_softmax_kernel_2 --------------------------
	.section	.nv.constant0.tvmgen_default_fused_nn_softmax_kernel_2,"a",@progbits
	.sectionflags	@""
	.align	4
.nv.constant0.tvmgen_default_fused_nn_softmax_kernel_2:
	.zero		368


//--------------------- .nv.constant0.tvmgen_default_fused_nn_dense_kernel --------------------------
	.section	.nv.constant0.tvmgen_default_fused_nn_dense_kernel,"a",@progbits
	.sectionflags	@""
	.align	4
.nv.constant0.tvmgen_default_fused_nn_dense_kernel:
	.zero		376


//--------------------- .nv.constant0.tvmgen_default_fused_nn_softmax_kernel --------------------------
	.section	.nv.constant0.tvmgen_default_fused_nn_softmax_kernel,"a",@progbits
	.sectionflags	@""
	.align	4
.nv.constant0.tvmgen_default_fused_nn_softmax_kernel:
	.zero		368


//--------------------- .nv.constant0.tvmgen_default_fused_take_reshape_transpose_reshape_transpose_multiply_reshape_transpose_kernel --------------------------
	.section	.nv.constant0.tvmgen_default_fused_take_reshape_transpose_reshape_transpose_multiply_reshape_transpose_kernel,"a",@progbits
	.sectionflags	@""
	.align	4
.nv.constant0.tvmgen_default_fused_take_reshape_transpose_reshape_transpose_multiply_reshape_transpose_kernel:
	.zero		384


//--------------------- .text.tvmgen_default_fused_nn_dense_1_kernel --------------------------
	.section	.text.tvmgen_default_fused_nn_dense_1_kernel,"ax",@progbits
	.sectionflags	@"SHF_BARRIERS=1"
	.sectioninfo	@"SHI_REGISTERS=36"
	.align	128
        .global         tvmgen_default_fused_nn_dense_1_kernel
        .type           tvmgen_default_fused_nn_dense_1_kernel,@function
        .size           tvmgen_default_fused_nn_dense_1_kernel,(.L_x_168 - tvmgen_default_fused_nn_dense_1_kernel)
        .other          tvmgen_default_fused_nn_dense_1_kernel,@"STO_CUDA_ENTRY STV_DEFAULT"
tvmgen_default_fused_nn_dense_1_kernel:
.text.tvmgen_default_fused_nn_dense_1_kernel:
[----:B------:R-:W-:Y:S02]  /*0000*/  MOV R1, c[0x0][0x28] ;  /* 0x00000a0000017a02 */ /* 0x000fe40000000f00 */
[----:B------:R-:W0:Y:S01]  /*0010*/  S2R R33, SR_TID.X ;  /* 0x0000000000217919 */ /* 0x000e220000002100 */
[----:B------:R-:W-:Y:S01]  /*0020*/  MOV R2, 0x4 ;  /* 0x0000000400027802 */ /* 0x000fe20000000f00 */
[----:B------:R-:W-:Y:S02]  /*0030*/  ULDC.64 UR4, c[0x0][0x118] ;  /* 0x0000460000047ab9 */ /* 0x000fe40000000a00 */
[----:B------:R-:W0:Y:S04]  /*0040*/  S2R R4, SR_CTAID.X ;  /* 0x0000000000047919 */ /* 0x000e280000002500 */
[----:B------:R-:W1:Y:S01]  /*0050*/  S2R R3, SR_CTAID.Y ;  /* 0x0000000000037919 */ /* 0x000e620000002600 */
[--C-:B0-----:R-:W-:Y:S02]  /*0060*/  IMAD R9, R4, 0x300, R33.reuse ;  /* 0x0000030004097824 */ /* 0x101fe400078e0221 */
[----:B-1----:R-:W-:-:S02]  /*0070*/  IMAD R7, R3, 0x300, R33 ;  /* 0x0000030003077824 */ /* 0x002fc400078e0221 */
[----:B------:R-:W-:-:S04]  /*0080*/  IMAD.WIDE R8, R9, R2, c[0x0][0x170] ;  /* 0x00005c0009087625 */ /* 0x000fc800078e0202 */
[----:B------:R-:W-:Y:S01]  /*0090*/  IMAD.WIDE R6, R7, R2, c[0x0][0x168] ;  /* 0x00005a0007067625 */ /* 0x000fe200078e0202 */
[----:B------:R0:W2:Y:S04]  /*00a0*/  LDG.E.CONSTANT R0, [R8.64] ;  /* 0x0000000408007981 */ /* 0x0000a8000c1e9900 */
[----:B------:R-:W2:Y:S04]  /*00b0*/  LDG.E.CONSTANT R5, [R6.64] ;  /* 0x0000000406057981 */ /* 0x000ea8000c1e9900 */
[----:B------:R0:W3:Y:S04]  /*00c0*/  LDG.E.CONSTANT R11, [R8.64+0x100] ;  /* 0x00010004080b7981 */ /* 0x0000e8000c1e9900 */
[----:B------:R-:W3:Y:S04]  /*00d0*/  LDG.E.CONSTANT R10, [R6.64+0x100] ;  /* 0x00010004060a7981 */ /* 0x000ee8000c1e9900 */
[----:B------:R0:W4:Y:S04]  /*00e0*/  LDG.E.CONSTANT R13, [R8.64+0x200] ;  /* 0x00020004080d7981 */ /* 0x000128000c1e9900 */
[----:B------:R-:W4:Y:S04]  /*00f0*/  LDG.E.CONSTANT R12, [R6.64+0x200] ;  /* 0x00020004060c7981 */ /* 0x000f28000c1e9900 */
[----:B------:R0:W5:Y:S04]  /*0100*/  LDG.E.CONSTANT R15, [R8.64+0x300] ;  /* 0x00030004080f7981 */ /* 0x000168000c1e9900 */
[----:B------:R-:W5:Y:S04]  /*0110*/  LDG.E.CONSTANT R14, [R6.64+0x300] ;  /* 0x00030004060e7981 */ /* 0x000f68000c1e9900 */
        /* <DEDUP_REMOVED lines=15> */
[----:B------:R-:W5:Y:S01]  /*0210*/  LDG.E.CONSTANT R30, [R6.64+0xb00] ;  /* 0x000b0004061e7981 */ /* 0x000f62000c1e9900 */
[----:B------:R-:W-:-:S02]  /*0220*/  LOP3.LUT P0, RZ, R33, 0x1f, RZ, 0xc0, !PT ;  /* 0x0000001f21ff7812 */ /* 0x000fc4000780c0ff */
[----:B------:R-:W-:Y:S02]  /*0230*/  ISETP.GT.AND P1, PT, R33, 0x1, PT ;  /* 0x000000012100780c */ /* 0x000fe40003f24270 */
[----:B0-----:R-:W-:Y:S01]  /*0240*/  VOTE.ANY R9, PT, PT ;  /* 0x0000000000097806 */ /* 0x001fe200038e0100 */
[----:B--2---:R-:W-:Y:S01]  /*0250*/  FFMA R0, R0, R5, RZ ;  /* 0x0000000500007223 */ /* 0x004fe200000000ff */
[----:B------:R-:W-:-:S03]  /*0260*/  VOTE.ANY R5, PT, PT ;  /* 0x0000000000057806 */ /* 0x000fc600038e0100 */
[----:B---3--:R-:W-:-:S04]  /*0270*/  FFMA R0, R11, R10, R0 ;  /* 0x0000000a0b007223 */ /* 0x008fc80000000000 */
[----:B----4-:R-:W-:-:S04]  /*0280*/  FFMA R0, R13, R12, R0 ;  /* 0x0000000c0d007223 */ /* 0x010fc80000000000 */
[----:B-----5:R-:W-:-:S04]  /*0290*/  FFMA R0, R15, R14, R0 ;  /* 0x0000000e0f007223 */ /* 0x020fc80000000000 */
[----:B------:R-:W-:-:S04]  /*02a0*/  FFMA R0, R17, R16, R0 ;  /* 0x0000001011007223 */ /* 0x000fc80000000000 */
[----:B------:R-:W-:-:S04]  /*02b0*/  FFMA R0, R19, R18, R0 ;  /* 0x0000001213007223 */ /* 0x000fc80000000000 */
[----:B------:R-:W-:-:S04]  /*02c0*/  FFMA R0, R21, R20, R0 ;  /* 0x0000001415007223 */ /* 0x000fc80000000000 */
[----:B------:R-:W-:-:S04]  /*02d0*/  FFMA R0, R23, R22, R0 ;  /* 0x0000001617007223 */ /* 0x000fc80000000000 */
[----:B------:R-:W-:-:S04]  /*02e0*/  FFMA R0, R25, R24, R0 ;  /* 0x0000001819007223 */ /* 0x000fc80000000000 */
[----:B------:R-:W-:-:S04]  /*02f0*/  FFMA R0, R27, R26, R0 ;  /* 0x0000001a1b007223 */ /* 0x000fc80000000000 */
[----:B------:R-:W-:-:S04]  /*0300*/  FFMA R0, R29, R28, R0 ;  /* 0x0000001c1d007223 */ /* 0x000fc80000000000 */
[----:B------:R-:W-:-:S05]  /*0310*/  FFMA R0, R31, R30, R0 ;  /* 0x0000001e1f007223 */ /* 0x000fca0000000000 */
[----:B------:R-:W0:Y:S02]  /*0320*/  SHFL.DOWN PT, R7, R0, 0x10, 0x1f ;  /* 0x0a001f0000077f89 */ /* 0x000e2400000e0000 */
[----:B0-----:R-:W-:Y:S01]  /*0330*/  FADD R6, R0, R7 ;  /* 0x0000000700067221 */ /* 0x001fe20000000000 */
[----:B------:R-:W-:-:S04]  /*0340*/  @!P0 SHF.R.S32.HI R0, RZ, 0x5, R33 ;  /* 0x00000005ff008819 */ /* 0x000fc80000011421 */
[----:B------:R-:W0:Y:S02]  /*0350*/  SHFL.DOWN PT, R7, R6, 0x8, 0x1f ;  /* 0x09001f0006077f89 */ /* 0x000e2400000e0000 */
[----:B0-----:R-:W-:-:S05]  /*0360*/  FADD R8, R6, R7 ;  /* 0x0000000706087221 */ /* 0x001fca0000000000 */
[----:B------:R-:W0:Y:S02]  /*0370*/  SHFL.DOWN PT, R7, R8, 0x4, 0x1f ;  /* 0x08801f0008077f89 */ /* 0x000e2400000e0000 */
[----:B0-----:R-:W-:-:S05]  /*0380*/  FADD R10, R8, R7 ;  /* 0x00000007080a7221 */ /* 0x001fca0000000000 */
[----:B------:R-:W0:Y:S02]  /*0390*/  SHFL.DOWN PT, R7, R10, 0x2, 0x1f ;  /* 0x08401f000a077f89 */ /* 0x000e2400000e0000 */
[----:B0-----:R-:W-:-:S05]  /*03a0*/  FADD R12, R10, R7 ;  /* 0x000000070a0c7221 */ /* 0x001fca0000000000 */
[----:B------:R-:W0:Y:S02]  /*03b0*/  SHFL.DOWN PT, R7, R12, 0x1, 0x1f ;  /* 0x08201f000c077f89 */ /* 0x000e2400000e0000 */
[----:B0-----:R-:W-:-:S05]  /*03c0*/  @!P0 FADD R7, R12, R7 ;  /* 0x000000070c078221 */ /* 0x001fca0000000000 */
[----:B------:R-:W-:Y:S04]  /*03d0*/  @!P0 STS [R0.X4+0x4], R7 ;  /* 0x0000040700008388 */ /* 0x000fe80000004800 */
[----:B------:R-:W-:Y:S01]  /*03e0*/  BAR.SYNC.DEFER_BLOCKING 0x0 ;  /* 0x0000000000007b1d */ /* 0x000fe20000010000 */
[----:B------:R-:W-:-:S05]  /*03f0*/  ISETP.NE.AND P0, PT, R33, RZ, PT ;  /* 0x000000ff2100720c */ /* 0x000fca0003f05270 */
[----:B------:R-:W0:Y:S04]  /*0400*/  @!P1 LDS R32, [R33.X4+0x4] ;  /* 0x0000040021209984 */ /* 0x000e280000004800 */
[----:B0-----:R-:W0:Y:S02]  /*0410*/  SHFL.DOWN PT, R9, R32, 0x1, 0x1f ;  /* 0x08201f0020097f89 */ /* 0x001e2400000e0000 */
[----:B0-----:R-:W-:-:S05]  /*0420*/  FADD R5, R32, R9 ;  /* 0x0000000920057221 */ /* 0x001fca0000000000 */
[----:B------:R0:W-:Y:S04]  /*0430*/  @!P0 STS [RZ], R5 ;  /* 0x00000005ff008388 */ /* 0x0001e80000000800 */
[----:B------:R-:W-:Y:S06]  /*0440*/  BAR.SYNC.DEFER_BLOCKING 0x0 ;  /* 0x0000000000007b1d */ /* 0x000fec0000010000 */
[----:B------:R-:W-:Y:S05]  /*0450*/  @P0 EXIT ;  /* 0x000000000000094d */ /* 0x000fea0003800000 */
[----:B0-----:R-:W0:Y:S01]  /*0460*/  LDS R5, [RZ] ;  /* 0x00000000ff057984 */ /* 0x001e220000000800 */
[----:B------:R-:W-:-:S04]  /*0470*/  IMAD R3, R3, 0xc00, R4 ;  /* 0x00000c0003037824 */ /* 0x000fc800078e0204 */
[----:B------:R-:W-:-:S05]  /*0480*/  IMAD.WIDE R2, R3, R2, c[0x0][0x160] ;  /* 0x0000580003027625 */ /* 0x000fca00078e0202 */
[----:B0-----:R-:W-:Y:S01]  /*0490*/  STG.E [R2.64], R5 ;  /* 0x0000000502007986 */ /* 0x001fe2000c101904 */
[----:B------:R-:W-:Y:S05]  /*04a0*/  EXIT ;  /* 0x000000000000794d */ /* 0x000fea0003800000 */
.L_x_0:
[----:B------:R-:W-:-:S00]  /*04b0*/  BRA `(.L_x_0) ;  /* 0xfffffff000007947 */ /* 0x000fc0000383ffff */
[----:B------:R-:W-:-:S00]  /*04c0*/  NOP ;  /* 0x0000000000007918 */ /* 0x000fc00000000000 */
        /* <DEDUP_REMOVED lines=11> */
.L_x_168:


//--------------------- .text.tvmgen_default_fused_nn_softmax_kernel_1 --------------------------
	.section	.text.tvmgen_default_fused_nn_softmax_kernel_1,"ax",@progbits
	.sectioninfo	@"SHI_REGISTERS=13"
	.align	128
        .global         tvmgen_default_fused_nn_softmax_kernel_1
        .type           tvmgen_default_fused_nn_softmax_kernel_1,@function
        .size           tvmgen_default_fused_nn_softmax_kernel_1,(.L_x_169 - tvmgen_default_fused_nn_softmax_kernel_1)
        .other          tvmgen_default_fused_nn_softmax_kernel_1,@"STO_CUDA_ENTRY STV_DEFAULT"
tvmgen_default_fused_nn_softmax_kernel_1:
.text.tvmgen_default_fused_nn_softmax_kernel_1:
[----:B------:R-:W-:Y:S02]  /*0000*/  MOV R1, c[0x0][0x28] ;  /* 0x00000a0000017a02 */ /* 0x000fe40000000f00 */
[----:B------:R-:W0:Y:S01]  /*0010*/  S2R R8, SR_CTAID.X ;  /* 0x0000000000087919 */ /* 0x000e220000002500 */
[----:B------:R-:W-:Y:S01]  /*0020*/  MOV R10, 0x4 ;  /* 0x00000004000a7802 */ /* 0x000fe20000000f00 */
[----:B------:R-:W-:Y:S01]  /*0030*/  ULDC.64 UR4, c[0x0][0x118] ;  /* 0x0000460000047ab9 */ /* 0x000fe20000000a00 */
[----:B------:R-:W-:Y:S01]  /*0040*/  BSSY B0, `(.L_x_1) ;  /* 0x0000018000007945 */ /* 0x000fe20003800000 */
[----:B------:R-:W1:Y:S01]  /*0050*/  S2R R3, SR_TID.X ;  /* 0x0000000000037919 */ /* 0x000e620000002100 */
[----:B0-----:R-:W-:-:S04]  /*0060*/  SHF.L.U32 R0, R8, 0x8, RZ ;  /* 0x0000000808007819 */ /* 0x001fc800000006ff */
[----:B-1----:R-:W-:Y:S02]  /*0070*/  LEA.HI.SX32 R0, R3, R0, 0x1e ;  /* 0x0000000003007211 */ /* 0x002fe400078ff2ff */
[----:B------:R-:W-:Y:S02]  /*0080*/  LEA R8, R8, R3, 0xa ;  /* 0x0000000308087211 */ /* 0x000fe400078e50ff */
[C---:B------:R-:W-:Y:S02]  /*0090*/  ISETP.GT.AND P1, PT, R0.reuse, 0x1c6ca, PT ;  /* 0x0001c6ca0000780c */ /* 0x040fe40003f24270 */
[----:B------:R-:W-:Y:S01]  /*00a0*/  IADD3 R2, R0, 0x10000, RZ ;  /* 0x0001000000027810 */ /* 0x000fe20007ffe0ff */
[----:B------:R-:W-:-:S03]  /*00b0*/  IMAD.WIDE R4, R8, R10, c[0x0][0x160] ;  /* 0x0000580008047625 */ /* 0x000fc600078e020a */
[----:B------:R-:W-:Y:S01]  /*00c0*/  ISETP.GT.AND P0, PT, R2, 0x1c6ca, PT ;  /* 0x0001c6ca0200780c */ /* 0x000fe20003f04270 */
[----:B------:R-:W-:-:S06]  /*00d0*/  IMAD.WIDE R2, R8, R10, c[0x0][0x170] ;  /* 0x00005c0008027625 */ /* 0x000fcc00078e020a */
[----:B------:R-:W-:Y:S05]  /*00e0*/  @P1 BRA `(.L_x_2) ;  /* 0x000000d000001947 */ /* 0x000fea0003800000 */
[----:B------:R-:W-:-:S05]  /*00f0*/  IMAD.HI R0, R8, 0x532ae21d, RZ ;  /* 0x532ae21d08007827 */ /* 0x000fca00078e02ff */
[----:B------:R-:W-:-:S04]  /*0100*/  SHF.R.U32.HI R7, RZ, 0x1f, R0 ;  /* 0x0000001fff077819 */ /* 0x000fc80000011600 */
[----:B------:R-:W-:Y:S02]  /*0110*/  LEA.HI.SX32 R7, R0, R7, 0x1a ;  /* 0x0000000700077211 */ /* 0x000fe400078fd2ff */
[----:B------:R-:W2:Y:S03]  /*0120*/  LDG.E.CONSTANT R0, [R2.64] ;  /* 0x0000000402007981 */ /* 0x000ea6000c1e9900 */
[----:B------:R-:W-:-:S06]  /*0130*/  IMAD.WIDE R6, R7, R10, c[0x0][0x168] ;  /* 0x00005a0007067625 */ /* 0x000fcc00078e020a */
[----:B------:R-:W2:Y:S02]  /*0140*/  LDG.E.CONSTANT R7, [R6.64] ;  /* 0x0000000406077981 */ /* 0x000ea4000c1e9900 */
[----:B--2---:R-:W-:-:S04]  /*0150*/  FADD R0, R0, -R7 ;  /* 0x8000000700007221 */ /* 0x004fc80000000000 */
[----:B------:R-:W-:-:S05]  /*0160*/  FMUL R0, R0, 1.4426950216293334961 ;  /* 0x3fb8aa3b00007820 */ /* 0x000fca0000400000 */
[----:B------:R-:W-:-:S13]  /*0170*/  FSETP.GEU.AND P1, PT, R0, -126, PT ;  /* 0xc2fc00000000780b */ /* 0x000fda0003f2e000 */
[----:B------:R-:W-:-:S04]  /*0180*/  @!P1 FMUL R0, R0, 0.5 ;  /* 0x3f00000000009820 */ /* 0x000fc80000400000 */
[----:B------:R-:W0:Y:S02]  /*0190*/  MUFU.EX2 R9, R0 ;  /* 0x0000000000097308 */ /* 0x000e240000000800 */
[----:B0-----:R-:W-:-:S05]  /*01a0*/  @!P1 FMUL R9, R9, R9 ;  /* 0x0000000909099220 */ /* 0x001fca0000400000 */
[----:B------:R0:W-:Y:S02]  /*01b0*/  STG.E [R4.64], R9 ;  /* 0x0000000904007986 */ /* 0x0001e4000c101904 */
.L_x_2:
[----:B------:R-:W-:Y:S05]  /*01c0*/  BSYNC B0 ;  /* 0x0000000000007941 */ /* 0x000fea0003800000 */
.L_x_1:
[----:B------:R-:W-:Y:S05]  /*01d0*/  @P0 EXIT ;  /* 0x000000000000094d */ /* 0x000fea0003800000 */
[----:B------:R-:W-:Y:S01]  /*01e0*/  IADD3 R8, R8, 0x40000, RZ ;  /* 0x0004000008087810 */ /* 0x000fe20007ffe0ff */
[----:B------:R-:W2:Y:S04]  /*01f0*/  LDG.E.CONSTANT R3, [R2.64+0x100000] ;  /* 0x1000000402037981 */ /* 0x000ea8000c1e9900 */
[----:B------:R-:W-:-:S05]  /*0200*/  IMAD.HI R8, R8, 0x532ae21d, RZ ;  /* 0x532ae21d08087827 */ /* 0x000fca00078e02ff */
[----:B------:R-:W-:-:S04]  /*0210*/  SHF.R.U32.HI R7, RZ, 0x1f, R8 ;  /* 0x0000001fff077819 */ /* 0x000fc80000011608 */
[----:B------:R-:W-:-:S05]  /*0220*/  LEA.HI.SX32 R7, R8, R7, 0x1a ;  /* 0x0000000708077211 */ /* 0x000fca00078fd2ff */
[----:B------:R-:W-:-:S06]  /*0230*/  IMAD.WIDE R6, R7, R10, c[0x0][0x168] ;  /* 0x00005a0007067625 */ /* 0x000fcc00078e020a */
[----:B------:R-:W2:Y:S02]  /*0240*/  LDG.E.CONSTANT R6, [R6.64] ;  /* 0x0000000406067981 */ /* 0x000ea4000c1e9900 */
[----:B--2---:R-:W-:-:S04]  /*0250*/  FADD R0, -R6, R3 ;  /* 0x0000000306007221 */ /* 0x004fc80000000100 */
[----:B------:R-:W-:-:S05]  /*0260*/  FMUL R0, R0, 1.4426950216293334961 ;  /* 0x3fb8aa3b00007820 */ /* 0x000fca0000400000 */
[----:B------:R-:W-:-:S13]  /*0270*/  FSETP.GEU.AND P0, PT, R0, -126, PT ;  /* 0xc2fc00000000780b */ /* 0x000fda0003f0e000 */
[----:B------:R-:W-:-:S04]  /*0280*/  @!P0 FMUL R0, R0, 0.5 ;  /* 0x3f00000000008820 */ /* 0x000fc80000400000 */
[----:B0-----:R-:W0:Y:S02]  /*0290*/  MUFU.EX2 R9, R0 ;  /* 0x0000000000097308 */ /* 0x001e240000000800 */
[----:B0-----:R-:W-:-:S05]  /*02a0*/  @!P0 FMUL R9, R9, R9 ;  /* 0x0000000909098220 */ /* 0x001fca0000400000 */
[----:B------:R-:W-:Y:S01]  /*02b0*/  STG.E [R4.64+0x100000], R9 ;  /* 0x1000000904007986 */ /* 0x000fe2000c101904 */
[----:B------:R-:W-:Y:S05]  /*02c0*/  EXIT ;  /* 0x000000000000794d */ /* 0x000fea0003800000 */
.L_x_3:
        /* <DEDUP_REMOVED lines=11> */
.L_x_169:


//--------------------- .text.tvmgen_default_fused_nn_batch_matmul_kernel --------------------------
	.section	.text.tvmgen_default_fused_nn_batch_matmul_kernel,"ax",@progbits
	.sectionflags	@"SHF_BARRIERS=1"
	.sectioninfo	@"SHI_REGISTERS=48"
	.align	128
        .global         tvmgen_default_fused_nn_batch_matmul_kernel
        .type           tvmgen_default_fused_nn_batch_matmul_kernel,@function
        .size           tvmgen_default_fused_nn_batch_matmul_kernel,(.L_x_170 - tvmgen_default_fused_nn_batch_matmul_kernel)
        .other          tvmgen_default_fused_nn_batch_matmul_kernel,@"STO_CUDA_ENTRY STV_DEFAULT"
tvmgen_default_fused_nn_batch_matmul_kernel:
.text.tvmgen_default_fused_nn_batch_matmul_kernel:
[----:B------:R-:W-:Y:S02]  /*0000*/  MOV R1, c[0x0][0x28] ;  /* 0x00000a0000017a02 */ /* 0x000fe40000000f00 */
[----:B------:R-:W0:Y:S01]  /*0010*/  S2R R0, SR_CTAID.Z ;  /* 0x0000000000007919 */ /* 0x000e220000002700 */
[----:B------:R-:W-:Y:S01]  /*0020*/  MOV R45, 0x4 ;  /* 0x00000004002d7802 */ /* 0x000fe20000000f00 */
[----:B------:R-:W-:Y:S02]  /*0030*/  ULDC.64 UR4, c[0x0][0x118] ;  /* 0x0000460000047ab9 */ /* 0x000fe40000000a00 */
[----:B------:R-:W1:Y:S04]  /*0040*/  S2R R3, SR_CTAID.Y ;  /* 0x0000000000037919 */ /* 0x000e680000002600 */
[----:B------:R-:W2:Y:S04]  /*0050*/  S2R R2, SR_CTAID.X ;  /* 0x0000000000027919 */ /* 0x000ea80000002500 */
[----:B------:R-:W-:Y:S01]  /*0060*/  BAR.SYNC.DEFER_BLOCKING 0x0 ;  /* 0x0000000000007b1d */ /* 0x000fe20000010000 */
[----:B0-----:R-:W-:-:S05]  /*0070*/  IMAD R4, R0, 0x3140, RZ ;  /* 0x0000314000047824 */ /* 0x001fca00078e02ff */
[-C--:B-1----:R-:W-:Y:S02]  /*0080*/  LEA R40, R3, R4.reuse, 0x6 ;  /* 0x0000000403287211 */ /* 0x082fe400078e30ff */
[----:B--2---:R-:W-:-:S03]  /*0090*/  LEA R44, R2, R4, 0x6 ;  /* 0x00000004022c7211 */ /* 0x004fc600078e30ff */
[----:B------:R-:W-:-:S04]  /*00a0*/  IMAD.WIDE R40, R40, R45, c[0x0][0x168] ;  /* 0x00005a0028287625 */ /* 0x000fc800078e022d */
[----:B------:R-:W-:Y:S01]  /*00b0*/  IMAD.WIDE R44, R44, R45, c[0x0][0x170] ;  /* 0x00005c002c2c7625 */ /* 0x000fe200078e022d */
[----:B------:R-:W2:Y:S04]  /*00c0*/  LDG.E.CONSTANT R4, [R40.64] ;  /* 0x0000000428047981 */ /* 0x000ea8000c1e9900 */
[----:B------:R-:W2:Y:S04]  /*00d0*/  LDG.E.CONSTANT R5, [R40.64+0x4] ;  /* 0x0000040428057981 */ /* 0x000ea8000c1e9900 */
[----:B------:R-:W2:Y:S04]  /*00e0*/  LDG.E.CONSTANT R6, [R40.64+0x8] ;  /* 0x0000080428067981 */ /* 0x000ea8000c1e9900 */
[----:B------:R-:W2:Y:S04]  /*00f0*/  LDG.E.CONSTANT R7, [R40.64+0xc] ;  /* 0x00000c0428077981 */ /* 0x000ea8000c1e9900 */
[----:B------:R-:W3:Y:S04]  /*0100*/  LDG.E.CONSTANT R8, [R40.64+0x10] ;  /* 0x0000100428087981 */ /* 0x000ee8000c1e9900 */
[----:B------:R-:W3:Y:S04]  /*0110*/  LDG.E.CONSTANT R9, [R40.64+0x14] ;  /* 0x0000140428097981 */ /* 0x000ee8000c1e9900 */
[----:B------:R-:W3:Y:S04]  /*0120*/  LDG.E.CONSTANT R10, [R40.64+0x18] ;  /* 0x00001804280a7981 */ /* 0x000ee8000c1e9900 */
[----:B------:R-:W3:Y:S04]  /*0130*/  LDG.E.CONSTANT R11, [R40.64+0x1c] ;  /* 0x00001c04280b7981 */ /* 0x000ee8000c1e9900 */
[----:B------:R-:W4:Y:S04]  /*0140*/  LDG.E.CONSTANT R20, [R44.64] ;  /* 0x000000042c147981 */ /* 0x000f28000c1e9900 */
[----:B------:R-:W4:Y:S04]  /*0150*/  LDG.E.CONSTANT R21, [R44.64+0x4] ;  /* 0x000004042c157981 */ /* 0x000f28000c1e9900 */
[----:B------:R-:W4:Y:S04]  /*0160*/  LDG.E.CONSTANT R22, [R44.64+0x8] ;  /* 0x000008042c167981 */ /* 0x000f28000c1e9900 */
[----:B------:R-:W4:Y:S04]  /*0170*/  LDG.E.CONSTANT R23, [R44.64+0xc] ;  /* 0x00000c042c177981 */ /* 0x000f28000c1e9900 */
[----:B------:R-:W5:Y:S04]  /*0180*/  LDG.E.CONSTANT R24, [R44.64+0x10] ;  /* 0x000010042c187981 */ /* 0x000f68000c1e9900 */
        /* <DEDUP_REMOVED lines=21> */
[----:B--2---:R-:W-:Y:S04]  /*02e0*/  STS.128 [RZ], R4 ;  /* 0x00000004ff007388 */ /* 0x004fe80000000c00 */
[----:B---3--:R-:W-:Y:S04]  /*02f0*/  STS.128 [0x10], R8 ;  /* 0x00001008ff007388 */ /* 0x008fe80000000c00 */
[----:B----4-:R0:W-:Y:S04]  /*0300*/  STS.128 [0x20], R20 ;  /* 0x00002014ff007388 */ /* 0x0101e80000000c00 */
[----:B0-----:R-:W2:Y:S04]  /*0310*/  LDG.E.CONSTANT R20, [R40.64+0x40] ;  /* 0x0000400428147981 */ /* 0x001ea8000c1e9900 */
[----:B-----5:R-:W-:Y:S04]  /*0320*/  STS.128 [0x30], R24 ;  /* 0x00003018ff007388 */ /* 0x020fe80000000c00 */
[----:B------:R-:W-:Y:S06]  /*0330*/  BAR.SYNC.DEFER_BLOCKING 0x0 ;  /* 0x0000000000007b1d */ /* 0x000fec0000010000 */
[----:B------:R-:W2:Y:S04]  /*0340*/  LDG.E.CONSTANT R21, [R40.64+0x44] ;  /* 0x0000440428157981 */ /* 0x000ea8000c1e9900 */
[----:B------:R-:W2:Y:S04]  /*0350*/  LDG.E.CONSTANT R22, [R40.64+0x48] ;  /* 0x0000480428167981 */ /* 0x000ea8000c1e9900 */
[----:B------:R-:W2:Y:S04]  /*0360*/  LDG.E.CONSTANT R23, [R40.64+0x4c] ;  /* 0x00004c0428177981 */ /* 0x000ea8000c1e9900 */
[----:B------:R-:W-:Y:S04]  /*0370*/  LDS.128 R4, [0x20] ;  /* 0x00002000ff047984 */ /* 0x000fe80000000c00 */
[----:B------:R-:W0:Y:S04]  /*0380*/  LDS.128 R8, [RZ] ;  /* 0x00000000ff087984 */ /* 0x000e280000000c00 */
[----:B------:R-:W-:Y:S04]  /*0390*/  LDS.128 R24, [0x30] ;  /* 0x00003000ff187984 */ /* 0x000fe80000000c00 */
[----:B------:R-:W1:Y:S04]  /*03a0*/  LDS.128 R28, [0x10] ;  /* 0x00001000ff1c7984 */ /* 0x000e680000000c00 */
[----:B------:R-:W-:Y:S06]  /*03b0*/  BAR.SYNC.DEFER_BLOCKING 0x0 ;  /* 0x0000000000007b1d */ /* 0x000fec0000010000 */
[----:B------:R3:W-:Y:S04]  /*03c0*/  STS.128 [RZ], R16 ;  /* 0x00000010ff007388 */ /* 0x0007e80000000c00 */
[----:B------:R4:W-:Y:S04]  /*03d0*/  STS.128 [0x10], R12 ;  /* 0x0000100cff007388 */ /* 0x0009e80000000c00 */
[----:B---3--:R-:W3:Y:S04]  /*03e0*/  LDG.E.CONSTANT R16, [R44.64+0x20] ;  /* 0x000020042c107981 */ /* 0x008ee8000c1e9900 */
[----:B------:R-:W3:Y:S04]  /*03f0*/  LDG.E.CONSTANT R17, [R44.64+0x24] ;  /* 0x000024042c117981 */ /* 0x000ee8000c1e9900 */
[----:B------:R-:W3:Y:S04]  /*0400*/  LDG.E.CONSTANT R18, [R44.64+0x28] ;  /* 0x000028042c127981 */ /* 0x000ee8000c1e9900 */
[----:B------:R-:W3:Y:S04]  /*0410*/  LDG.E.CONSTANT R19, [R44.64+0x2c] ;  /* 0x00002c042c137981 */ /* 0x000ee8000c1e9900 */
[----:B----4-:R-:W4:Y:S04]  /*0420*/  LDG.E.CONSTANT R12, [R44.64+0x30] ;  /* 0x000030042c0c7981 */ /* 0x010f28000c1e9900 */
[----:B------:R-:W4:Y:S04]  /*0430*/  LDG.E.CONSTANT R13, [R44.64+0x34] ;  /* 0x000034042c0d7981 */ /* 0x000f28000c1e9900 */
[----:B------:R-:W4:Y:S04]  /*0440*/  LDG.E.CONSTANT R14, [R44.64+0x38] ;  /* 0x000038042c0e7981 */ /* 0x000f28000c1e9900 */
[----:B------:R-:W4:Y:S01]  /*0450*/  LDG.E.CONSTANT R15, [R44.64+0x3c] ;  /* 0x00003c042c0f7981 */ /* 0x000f22000c1e9900 */
[----:B0-----:R-:W-:-:S04]  /*0460*/  FFMA R4, R4, R8, RZ ;  /* 0x0000000804047223 */ /* 0x001fc800000000ff */
[----:B------:R-:W-:-:S04]  /*0470*/  FFMA R5, R5, R9, R4 ;  /* 0x0000000905057223 */ /* 0x000fc80000000004 */
[----:B------:R-:W-:-:S04]  /*0480*/  FFMA R6, R6, R10, R5 ;  /* 0x0000000a06067223 */ /* 0x000fc80000000005 */
[----:B------:R-:W-:-:S04]  /*0490*/  FFMA R7, R7, R11, R6 ;  /* 0x0000000b07077223 */ /* 0x000fc80000000006 */
[----:B-1----:R-:W-:Y:S02]  /*04a0*/  FFMA R24, R24, R28, R7 ;  /* 0x0000001c18187223 */ /* 0x002fe40000000007 */
[----:B------:R-:W5:Y:S02]  /*04b0*/  LDG.E.CONSTANT R28, [R44.64+0x40] ;  /* 0x000040042c1c7981 */ /* 0x000f64000c1e9900 */
[----:B------:R-:W-:Y:S02]  /*04c0*/  FFMA R25, R25, R29, R24 ;  /* 0x0000001d19197223 */ /* 0x000fe40000000018 */
[----:B------:R-:W2:Y:S02]  /*04d0*/  LDG.E.CONSTANT R24, [R40.64+0x50] ;  /* 0x0000500428187981 */ /* 0x000ea4000c1e9900 */
[----:B------:R-:W-:Y:S02]  /*04e0*/  FFMA R26, R26, R30, R25 ;  /* 0x0000001e1a1a7223 */ /* 0x000fe40000000019 */
[----:B------:R-:W2:Y:S02]  /*04f0*/  LDG.E.CONSTANT R25, [R40.64+0x54] ;  /* 0x0000540428197981 */ /* 0x000ea4000c1e9900 */
[----:B------:R-:W-:-:S02]  /*0500*/  FFMA R27, R27, R31, R26 ;  /* 0x0000001f1b1b7223 */ /* 0x000fc4000000001a */
[----:B------:R-:W2:Y:S04]  /*0510*/  LDG.E.CONSTANT R26, [R40.64+0x58] ;  /* 0x00005804281a7981 */ /* 0x000ea8000c1e9900 */
[----:B------:R-:W5:Y:S04]  /*0520*/  LDG.E.CONSTANT R29, [R44.64+0x44] ;  /* 0x000044042c1d7981 */ /* 0x000f68000c1e9900 */
[----:B------:R-:W5:Y:S04]  /*0530*/  LDG.E.CONSTANT R30, [R44.64+0x48] ;  /* 0x000048042c1e7981 */ /* 0x000f68000c1e9900 */
[----:B------:R-:W5:Y:S04]  /*0540*/  LDG.E.CONSTANT R31, [R44.64+0x4c] ;  /* 0x00004c042c1f7981 */ /* 0x000f68000c1e9900 */
[----:B---3--:R-:W-:Y:S04]  /*0550*/  STS.128 [0x20], R16 ;  /* 0x00002010ff007388 */ /* 0x008fe80000000c00 */
[----:B----4-:R-:W-:Y:S04]  /*0560*/  STS.128 [0x30], R12 ;  /* 0x0000300cff007388 */ /* 0x010fe80000000c00 */
[----:B------:R-:W-:Y:S06]  /*0570*/  BAR.SYNC.DEFER_BLOCKING 0x0 ;  /* 0x0000000000007b1d */ /* 0x000fec0000010000 */
[----:B------:R-:W-:Y:S04]  /*0580*/  LDS.128 R12, [0x20] ;  /* 0x00002000ff0c7984 */ /* 0x000fe80000000c00 */
[----:B------:R-:W0:Y:S04]  /*0590*/  LDS.128 R16, [RZ] ;  /* 0x00000000ff107984 */ /* 0x000e280000000c00 */
[----:B------:R-:W-:Y:S04]  /*05a0*/  LDS.128 R4, [0x30] ;  /* 0x00003000ff047984 */ /* 0x000fe80000000c00 */
[----:B------:R-:W1:Y:S04]  /*05b0*/  LDS.128 R8, [0x10] ;  /* 0x00001000ff087984 */ /* 0x000e680000000c00 */
[----:B------:R-:W-:Y:S01]  /*05c0*/  BAR.SYNC.DEFER_BLOCKING 0x0 ;  /* 0x0000000000007b1d */ /* 0x000fe20000010000 */
[----:B0-----:R-:W-:-:S05]  /*05d0*/  FFMA R12, R12, R16, R27 ;  /* 0x000000100c0c7223 */ /* 0x001fca000000001b */
[----:B------:R-:W3:Y:S04]  /*05e0*/  LDG.E.CONSTANT R27, [R40.64+0x5c] ;  /* 0x00005c04281b7981 */ /* 0x000ee8000c1e9900 */
[----:B--2---:R0:W-:Y:S04]  /*05f0*/  STS.128 [RZ], R20 ;  /* 0x00000014ff007388 */ /* 0x0041e80000000c00 */
[----:B0-----:R-:W2:Y:S04]  /*0600*/  LDG.E.CONSTANT R20, [R40.64+0x60] ;  /* 0x0000600428147981 */ /* 0x001ea8000c1e9900 */
[----:B------:R-:W2:Y:S04]  /*0610*/  LDG.E.CONSTANT R21, [R40.64+0x64] ;  /* 0x0000640428157981 */ /* 0x000ea8000c1e9900 */
[----:B------:R-:W2:Y:S04]  /*0620*/  LDG.E.CONSTANT R22, [R40.64+0x68] ;  /* 0x0000680428167981 */ /* 0x000ea8000c1e9900 */
[----:B------:R-:W2:Y:S04]  /*0630*/  LDG.E.CONSTANT R23, [R40.64+0x6c] ;  /* 0x00006c0428177981 */ /* 0x000ea8000c1e9900 */
[----:B-----5:R-:W-:Y:S04]  /*0640*/  STS.128 [0x20], R28 ;  /* 0x0000201cff007388 */ /* 0x020fe80000000c00 */
[----:B------:R0:W-:Y:S01]  /*0650*/  STS.128 [0x30], R32 ;  /* 0x00003020ff007388 */ /* 0x0001e20000000c00 */
[----:B------:R-:W-:-:S04]  /*0660*/  FFMA R13, R13, R17, R12 ;  /* 0x000000110d0d7223 */ /* 0x000fc8000000000c */
[----:B------:R-:W-:-:S04]  /*0670*/  FFMA R14, R14, R18, R13 ;  /* 0x000000120e0e7223 */ /* 0x000fc8000000000d */
[----:B------:R-:W-:-:S04]  /*0680*/  FFMA R15, R15, R19, R14 ;  /* 0x000000130f0f7223 */ /* 0x000fc8000000000e */
[----:B-1----:R-:W-:Y:S01]  /*0690*/  FFMA R4, R4, R8, R15 ;  /* 0x0000000804047223 */ /* 0x002fe2000000000f */
[----:B0-----:R-:W4:Y:S04]  /*06a0*/  LDG.E.CONSTANT R32, [R44.64+0x70] ;  /* 0x000070042c207981 */ /* 0x001f28000c1e9900 */
[----:B------:R-:W4:Y:S04]  /*06b0*/  LDG.E.CONSTANT R33, [R44.64+0x74] ;  /* 0x000074042c217981 */ /* 0x000f28000c1e9900 */
[----:B------:R-:W4:Y:S04]  /*06c0*/  LDG.E.CONSTANT R34, [R44.64+0x78] ;  /* 0x000078042c227981 */ /* 0x000f28000c1e9900 */
[----:B------:R-:W4:Y:S04]  /*06d0*/  LDG.E.CONSTANT R35, [R44.64+0x7c] ;  /* 0x00007c042c237981 */ /* 0x000f28000c1e9900 */
[----:B---3--:R-:W-:Y:S04]  /*06e0*/  STS.128 [0x10], R24 ;  /* 0x00001018ff007388 */ /* 0x008fe80000000c00 */
[----:B------:R-:W-:Y:S06]  /*06f0*/  BAR.SYNC.DEFER_BLOCKING 0x0 ;  /* 0x0000000000007b1d */ /* 0x000fec0000010000 */
[----:B------:R-:W-:Y:S04]  /*0700*/  LDS.128 R12, [0x20] ;  /* 0x00002000ff0c7984 */ /* 0x000fe80000000c00 */
[----:B------:R-:W0:Y:S04]  /*0710*/  LDS.128 R16, [RZ] ;  /* 0x00000000ff107984 */ /* 0x000e280000000c00 */
[----:B------:R-:W-:Y:S04]  /*0720*/  LDS.128 R24, [0x30] ;  /* 0x00003000ff187984 */ /* 0x000fe80000000c00 */
[----:B------:R-:W1:Y:S04]  /*0730*/  LDS.128 R28, [0x10] ;  /* 0x00001000ff1c7984 */ /* 0x000e680000000c00 */
[----:B------:R-:W-:Y:S06]  /*0740*/  BAR.SYNC.DEFER_BLOCKING 0x0 ;  /* 0x0000000000007b1d */ /* 0x000fec0000010000 */
[----:B--2---:R2:W-:Y:S04]  /*0750*/  STS.128 [RZ], R20 ;  /* 0x00000014ff007388 */ /* 0x0045e80000000c00 */
[----:B--2---:R-:W2:Y:S04]  /*0760*/  LDG.E.CONSTANT R20, [R40.64+0x70] ;  /* 0x0000700428147981 */ /* 0x004ea8000c1e9900 */
[----:B------:R-:W2:Y:S04]  /*0770*/  LDG.E.CONSTANT R21, [R40.64+0x74] ;  /* 0x0000740428157981 */ /* 0x000ea8000c1e9900 */
[----:B------:R-:W2:Y:S04]  /*0780*/  LDG.E.CONSTANT R22, [R40.64+0x78] ;  /* 0x0000780428167981 */ /* 0x000ea8000c1e9900 */
[----:B------:R-:W2:Y:S04]  /*0790*/  LDG.E.CONSTANT R23, [R40.64+0x7c] ;  /* 0x00007c0428177981 */ /* 0x000ea8000c1e9900 */
[----:B------:R3:W-:Y:S04]  /*07a0*/  STS.128 [0x20], R36 ;  /* 0x00002024ff007388 */ /* 0x0007e80000000c00 */
[----:B----4-:R4:W-:Y:S01]  /*07b0*/  STS.128 [0x30], R32 ;  /* 0x00003020ff007388 */ /* 0x0109e20000000c00 */
[----:B------:R-:W-:-:S04]  /*07c0*/  FFMA R5, R5, R9, R4 ;  /* 0x0000000905057223 */ /* 0x000fc80000000004 */
[----:B------:R-:W-:-:S04]  /*07d0*/  FFMA R6, R6, R10, R5 ;  /* 0x0000000a06067223 */ /* 0x000fc80000000005 */
[----:B------:R-:W-:Y:S01]  /*07e0*/  FFMA R7, R7, R11, R6 ;  /* 0x0000000b07077223 */ /* 0x000fe20000000006 */
[----:B---3--:R-:W3:Y:S03]  /*07f0*/  LDG.E.CONSTANT R36, [R44.64+0xa0] ;  /* 0x0000a0042c247981 */ /* 0x008ee6000c1e9900 */
[----:B0-----:R-:W-:Y:S01]  /*0800*/  FFMA R12, R12, R16, R7 ;  /* 0x000000100c0c7223 */ /* 0x001fe20000000007 */
[----:B----4-:R-:W4:Y:S03]  /*0810*/  LDG.E.CONSTANT R32, [R44.64+0x90] ;  /* 0x000090042c207981 */ /* 0x010f26000c1e9900 */
[----:B------:R-:W-:Y:S01]  /*0820*/  FFMA R13, R13, R17, R12 ;  /* 0x000000110d0d7223 */ /* 0x000fe2000000000c */
[----:B------:R-:W4:Y:S03]  /*0830*/  LDG.E.CONSTANT R33, [R44.64+0x94] ;  /* 0x000094042c217981 */ /* 0x000f26000c1e9900 */
[----:B------:R-:W-:Y:S01]  /*0840*/  FFMA R14, R14, R18, R13 ;  /* 0x000000120e0e7223 */ /* 0x000fe2000000000d */
[----:B------:R-:W4:Y:S03]  /*0850*/  LDG.E.CONSTANT R34, [R44.64+0x98] ;  /* 0x000098042c227981 */ /* 0x000f26000c1e9900 */
[----:B------:R-:W-:Y:S01]  /*0860*/  FFMA R15, R15, R19, R14 ;  /* 0x000000130f0f7223 */ /* 0x000fe2000000000e */
[----:B------:R-:W4:Y:S03]  /*0870*/  LDG.E.CONSTANT R35, [R44.64+0x9c] ;  /* 0x00009c042c237981 */ /* 0x000f26000c1e9900 */
[----:B-1----:R-:W-:Y:S01]  /*0880*/  FFMA R24, R24, R28, R15 ;  /* 0x0000001c18187223 */ /* 0x002fe2000000000f */
[----:B------:R-:W3:Y:S03]  /*0890*/  LDG.E.CONSTANT R37, [R44.64+0xa4] ;  /* 0x0000a4042c257981 */ /* 0x000ee6000c1e9900 */
[----:B------:R-:W-:Y:S01]  /*08a0*/  FFMA R25, R25, R29, R24 ;  /* 0x0000001d19197223 */ /* 0x000fe20000000018 */
[----:B------:R-:W5:Y:S03]  /*08b0*/  LDG.E.CONSTANT R28, [R44.64+0x80] ;  /* 0x000080042c1c7981 */ /* 0x000f66000c1e9900 */
[----:B------:R-:W-:Y:S01]  /*08c0*/  FFMA R26, R26, R30, R25 ;  /* 0x0000001e1a1a7223 */ /* 0x000fe20000000019 */
[----:B------:R-:W3:Y:S03]  /*08d0*/  LDG.E.CONSTANT R24, [R40.64+0x90] ;  /* 0x0000900428187981 */ /* 0x000ee6000c1e9900 */
[----:B------:R-:W-:Y:S01]  /*08e0*/  FFMA R27, R27, R31, R26 ;  /* 0x0000001f1b1b7223 */ /* 0x000fe2000000001a */
[----:B------:R-:W3:Y:S04]  /*08f0*/  LDG.E.CONSTANT R25, [R40.64+0x94] ;  /* 0x0000940428197981 */ /* 0x000ee8000c1e9900 */
[----:B------:R-:W3:Y:S04]  /*0900*/  LDG.E.CONSTANT R26, [R40.64+0x98] ;  /* 0x00009804281a7981 */ /* 0x000ee8000c1e9900 */
[----:B------:R-:W5:Y:S04]  /*0910*/  LDG.E.CONSTANT R29, [R44.64+0x84] ;  /* 0x000084042c1d7981 */ /* 0x000f68000c1e9900 */
[----:B------:R-:W5:Y:S04]  /*0920*/  LDG.E.CONSTANT R30, [R44.64+0x88] ;  /* 0x000088042c1e7981 */ /* 0x000f68000c1e9900 */
[----:B------:R-:W5:Y:S04]  /*0930*/  LDG.E.CONSTANT R31, [R44.64+0x8c] ;  /* 0x00008c042c1f7981 */ /* 0x000f68000c1e9900 */
[----:B------:R-:W3:Y:S04]  /*0940*/  LDG.E.CONSTANT R38, [R44.64+0xa8] ;  /* 0x0000a8042c267981 */ /* 0x000ee8000c1e9900 */
[----:B------:R-:W3:Y:S04]  /*0950*/  LDG.E.CONSTANT R39, [R44.64+0xac] ;  /* 0x0000ac042c277981 */ /* 0x000ee8000c1e9900 */
[----:B--2---:R0:W-:Y:S04]  /*0960*/  STS.128 [0x10], R20 ;  /* 0x00001014ff007388 */ /* 0x0041e80000000c00 */
[----:B------:R-:W-:Y:S06]  /*0970*/  BAR.SYNC.DEFER_BLOCKING 0x0 ;  /* 0x0000000000007b1d */ /* 0x000fec0000010000 */
[----:B0-----:R-:W2:Y:S04]  /*0980*/  LDG.E.CONSTANT R20, [R40.64+0x80] ;  /* 0x0000800428147981 */ /* 0x001ea8000c1e9900 */
[----:B------:R-:W2:Y:S04]  /*0990*/  LDG.E.CONSTANT R21, [R40.64+0x84] ;  /* 0x0000840428157981 */ /* 0x000ea8000c1e9900 */
[----:B------:R-:W2:Y:S04]  /*09a0*/  LDG.E.CONSTANT R22, [R40.64+0x88] ;  /* 0x0000880428167981 */ /* 0x000ea8000c1e9900 */
[----:B------:R-:W2:Y:S04]  /*09b0*/  LDG.E.CONSTANT R23, [R40.64+0x8c] ;  /* 0x00008c0428177981 */ /* 0x000ea8000c1e9900 */
        /* <DEDUP_REMOVED lines=13> */
[----:B----4-:R0:W-:Y:S01]  /*0a90*/  STS.128 [0x30], R32 ;  /* 0x00003020ff007388 */ /* 0x0101e20000000c00 */
[----:B------:R-:W-:-:S03]  /*0aa0*/  FFMA R5, R5, R9, R4 ;  /* 0x0000000905057223 */ /* 0x000fc60000000004 */
[----:B---3--:R-:W-:Y:S04]  /*0ab0*/  STS.128 [0x10], R24 ;  /* 0x00001018ff007388 */ /* 0x008fe80000000c00 */
[----:B------:R-:W-:Y:S01]  /*0ac0*/  BAR.SYNC.DEFER_BLOCKING 0x0 ;  /* 0x0000000000007b1d */ /* 0x000fe20000010000 */
[----:B------:R-:W-:-:S04]  /*0ad0*/  FFMA R6, R6, R10, R5 ;  /* 0x0000000a06067223 */ /* 0x000fc80000000005 */
[----:B------:R-:W-:Y:S01]  /*0ae0*/  FFMA R7, R7, R11, R6 ;  /* 0x0000000b07077223 */ /* 0x000fe20000000006 */
[----:B0-----:R-:W3:Y:S03]  /*0af0*/  LDG.E.CONSTANT R32, [R44.64+0xb0] ;  /* 0x0000b0042c207981 */ /* 0x001ee6000c1e9900 */
[----:B-1----:R-:W-:Y:S01]  /*0b00*/  FFMA R12, R12, R16, R7 ;  /* 0x000000100c0c7223 */ /* 0x002fe20000000007 */
[----:B------:R-:W3:Y:S04]  /*0b10*/  LDG.E.CONSTANT R33, [R44.64+0xb4] ;  /* 0x0000b4042c217981 */ /* 0x000ee8000c1e9900 */
[----:B------:R-:W3:Y:S04]  /*0b20*/  LDG.E.CONSTANT R34, [R44.64+0xb8] ;  /* 0x0000b8042c227981 */ /* 0x000ee8000c1e9900 */
[----:B------:R-:W3:Y:S04]  /*0b30*/  LDG.E.CONSTANT R35, [R44.64+0xbc] ;  /* 0x0000bc042c237981 */ /* 0x000ee8000c1e9900 */
        /* <DEDUP_REMOVED lines=10> */
[----:B------:R4:W-:Y:S01]  /*0be0*/  STS.128 [0x20], R36 ;  /* 0x00002024ff007388 */ /* 0x0009e20000000c00 */
[----:B------:R-:W-:-:S03]  /*0bf0*/  FFMA R13, R13, R17, R12 ;  /* 0x000000110d0d7223 */ /* 0x000fc6000000000c */
[----:B---3--:R3:W-:Y:S01]  /*0c00*/  STS.128 [0x30], R32 ;  /* 0x00003020ff007388 */ /* 0x0087e20000000c00 */
[----:B------:R-:W-:-:S03]  /*0c10*/  FFMA R14, R14, R18, R13 ;  /* 0x000000120e0e7223 */ /* 0x000fc6000000000d */
[----:B----4-:R-:W4:Y:S01]  /*0c20*/  LDG.E.CONSTANT R36, [R44.64+0xe0] ;  /* 0x0000e0042c247981 */ /* 0x010f22000c1e9900 */
[----:B------:R-:W-:-:S03]  /*0c30*/  FFMA R15, R15, R19, R14 ;  /* 0x000000130f0f7223 */ /* 0x000fc6000000000e */
[----:B------:R-:W4:Y:S01]  /*0c40*/  LDG.E.CONSTANT R37, [R44.64+0xe4] ;  /* 0x0000e4042c257981 */ /* 0x000f22000c1e9900 */
[----:B0-----:R-:W-:-:S03]  /*0c50*/  FFMA R4, R4, R8, R15 ;  /* 0x0000000804047223 */ /* 0x001fc6000000000f */
[----:B------:R-:W4:Y:S01]  /*0c60*/  LDG.E.CONSTANT R38, [R44.64+0xe8] ;  /* 0x0000e8042c267981 */ /* 0x000f22000c1e9900 */
[----:B------:R-:W-:-:S03]  /*0c70*/  FFMA R5, R5, R9, R4 ;  /* 0x0000000905057223 */ /* 0x000fc60000000004 */
[----:B---3--:R-:W3:Y:S04]  /*0c80*/  LDG.E.CONSTANT R32, [R44.64+0xc0] ;  /* 0x0000c0042c207981 */ /* 0x008ee8000c1e9900 */
[----:B--2---:R0:W-:Y:S04]  /*0c90*/  STS.128 [0x10], R20 ;  /* 0x00001014ff007388 */ /* 0x0041e80000000c00 */
[----:B------:R-:W-:Y:S06]  /*0ca0*/  BAR.SYNC.DEFER_BLOCKING 0x0 ;  /* 0x0000000000007b1d */ /* 0x000fec0000010000 */
[----:B------:R-:W3:Y:S04]  /*0cb0*/  LDG.E.CONSTANT R33, [R44.64+0xc4] ;  /* 0x0000c4042c217981 */ /* 0x000ee8000c1e9900 */
[----:B0-----:R-:W2:Y:S04]  /*0cc0*/  LDG.E.CONSTANT R20, [R40.64+0xc0] ;  /* 0x0000c00428147981 */ /* 0x001ea8000c1e9900 */
[----:B------:R-:W2:Y:S04]  /*0cd0*/  LDG.E.CONSTANT R21, [R40.64+0xc4] ;  /* 0x0000c40428157981 */ /* 0x000ea8000c1e9900 */
[----:B------:R-:W2:Y:S04]  /*0ce0*/  LDG.E.CONSTANT R22, [R40.64+0xc8] ;  /* 0x0000c80428167981 */ /* 0x000ea8000c1e9900 */
[----:B------:R-:W2:Y:S04]  /*0cf0*/  LDG.E.CONSTANT R23, [R40.64+0xcc] ;  /* 0x0000cc0428177981 */ /* 0x000ea8000c1e9900 */
[----:B------:R-:W-:Y:S04]  /*0d00*/  LDS.128 R12, [0x20] ;  /* 0x00002000ff0c7984 */ /* 0x000fe80000000c00 */
[----:B------:R-:W0:Y:S01]  /*0d10*/  LDS.128 R16, [RZ] ;  /* 0x00000000ff107984 */ /* 0x000e220000000c00 */
[----:B------:R-:W-:-:S03]  /*0d20*/  FFMA R6, R6, R10, R5 ;  /* 0x0000000a06067223 */ /* 0x000fc60000000005 */
[----:B------:R-:W3:Y:S01]  /*0d30*/  LDG.E.CONSTANT R34, [R44.64+0xc8] ;  /* 0x0000c8042c227981 */ /* 0x000ee2000c1e9900 */
[----:B------:R-:W-:-:S03]  /*0d40*/  FFMA R7, R7, R11, R6 ;  /* 0x0000000b07077223 */ /* 0x000fc60000000006 */
[----:B------:R-:W-:Y:S01]  /*0d50*/  LDS.128 R8, [0x10] ;  /* 0x00001000ff087984 */ /* 0x000fe20000000c00 */
[----:B-1----:R-:W-:-:S03]  /*0d60*/  FFMA R24, R24, R28, R7 ;  /* 0x0000001c18187223 */ /* 0x002fc60000000007 */
[----:B------:R-:W1:Y:S04]  /*0d70*/  LDS.128 R4, [0x30] ;  /* 0x00003000ff047984 */ /* 0x000e680000000c00 */
[----:B------:R-:W-:Y:S01]  /*0d80*/  BAR.SYNC.DEFER_BLOCKING 0x0 ;  /* 0x0000000000007b1d */ /* 0x000fe20000010000 */
[----:B------:R-:W-:-:S04]  /*0d90*/  FFMA R25, R25, R29, R24 ;  /* 0x0000001d19197223 */ /* 0x000fc80000000018 */
[----:B------:R-:W-:Y:S01]  /*0da0*/  FFMA R26, R26, R30, R25 ;  /* 0x0000001e1a1a7223 */ /* 0x000fe20000000019 */
[----:B------:R-:W5:Y:S03]  /*0db0*/  LDG.E.CONSTANT R24, [R40.64+0xd0] ;  /* 0x0000d00428187981 */ /* 0x000f66000c1e9900 */
[----:B------:R-:W-:Y:S01]  /*0dc0*/  FFMA R27, R27, R31, R26 ;  /* 0x0000001f1b1b7223 */ /* 0x000fe2000000001a */
[----:B------:R-:W5:Y:S04]  /*0dd0*/  LDG.E.CONSTANT R25, [R40.64+0xd4] ;  /* 0x0000d40428197981 */ /* 0x000f68000c1e9900 */
[----:B------:R-:W5:Y:S04]  /*0de0*/  LDG.E.CONSTANT R26, [R40.64+0xd8] ;  /* 0x0000d804281a7981 */ /* 0x000f68000c1e9900 */
[----:B------:R-:W3:Y:S04]  /*0df0*/  LDG.E.CONSTANT R35, [R44.64+0xcc] ;  /* 0x0000cc042c237981 */ /* 0x000ee8000c1e9900 */
[----:B------:R-:W4:Y:S01]  /*0e00*/  LDG.E.CONSTANT R28, [R40.64+0xe0] ;  /* 0x0000e004281c7981 */ /* 0x000f22000c1e9900 */
[----:B0-----:R-:W-:-:S03]  /*0e10*/  FFMA R12, R12, R16, R27 ;  /* 0x000000100c0c7223 */ /* 0x001fc6000000001b */
[----:B------:R-:W5:Y:S04]  /*0e20*/  LDG.E.CONSTANT R27, [R40.64+0xdc] ;  /* 0x0000dc04281b7981 */ /* 0x000f68000c1e9900 */
[----:B------:R-:W4:Y:S04]  /*0e30*/  LDG.E.CONSTANT R29, [R40.64+0xe4] ;  /* 0x0000e404281d7981 */ /* 0x000f28000c1e9900 */
[----:B------:R-:W4:Y:S04]  /*0e40*/  LDG.E.CONSTANT R30, [R40.64+0xe8] ;  /* 0x0000e804281e7981 */ /* 0x000f28000c1e9900 */
[----:B------:R-:W4:Y:S04]  /*0e50*/  LDG.E.CONSTANT R31, [R40.64+0xec] ;  /* 0x0000ec04281f7981 */ /* 0x000f28000c1e9900 */
[----:B------:R-:W4:Y:S04]  /*0e60*/  LDG.E.CONSTANT R39, [R44.64+0xec] ;  /* 0x0000ec042c277981 */ /* 0x000f28000c1e9900 */
[----:B--2---:R0:W-:Y:S04]  /*0e70*/  STS.128 [RZ], R20 ;  /* 0x00000014ff007388 */ /* 0x0041e80000000c00 */
[----:B0-----:R-:W2:Y:S04]  /*0e80*/  LDG.E.CONSTANT R20, [R44.64+0xd0] ;  /* 0x0000d0042c147981 */ /* 0x001ea8000c1e9900 */
[----:B------:R-:W2:Y:S04]  /*0e90*/  LDG.E.CONSTANT R21, [R44.64+0xd4] ;  /* 0x0000d4042c157981 */ /* 0x000ea8000c1e9900 */
[----:B------:R-:W2:Y:S04]  /*0ea0*/  LDG.E.CONSTANT R22, [R44.64+0xd8] ;  /* 0x0000d8042c167981 */ /* 0x000ea8000c1e9900 */
[----:B------:R-:W2:Y:S01]  /*0eb0*/  LDG.E.CONSTANT R23, [R44.64+0xdc] ;  /* 0x0000dc042c177981 */ /* 0x000ea2000c1e9900 */
[----:B------:R-:W-:-:S03]  /*0ec0*/  FFMA R13, R13, R17, R12 ;  /* 0x000000110d0d7223 */ /* 0x000fc6000000000c */
[----:B---3--:R-:W-:Y:S04]  /*0ed0*/  STS.128 [0x20], R32 ;  /* 0x00002020ff007388 */ /* 0x008fe80000000c00 */
[----:B-----5:R-:W-:Y:S01]  /*0ee0*/  STS.128 [0x10], R24 ;  /* 0x00001018ff007388 */ /* 0x020fe20000000c00 */
[----:B------:R-:W-:-:S04]  /*0ef0*/  FFMA R14, R14, R18, R13 ;  /* 0x000000120e0e7223 */ /* 0x000fc8000000000d */
[----:B------:R-:W-:-:S04]  /*0f00*/  FFMA R15, R15, R19, R14 ;  /* 0x000000130f0f7223 */ /* 0x000fc8000000000e */
[----:B-1----:R-:W-:Y:S01]  /*0f10*/  FFMA R4, R4, R8, R15 ;  /* 0x0000000804047223 */ /* 0x002fe2000000000f */
[----:B--2---:R-:W-:Y:S04]  /*0f20*/  STS.128 [0x30], R20 ;  /* 0x00003014ff007388 */ /* 0x004fe80000000c00 */
[----:B------:R-:W-:Y:S06]  /*0f30*/  BAR.SYNC.DEFER_BLOCKING 0x0 ;  /* 0x0000000000007b1d */ /* 0x000fec0000010000 */
[----:B------:R-:W-:Y:S04]  /*0f40*/  LDS.128 R12, [0x20] ;  /* 0x00002000ff0c7984 */ /* 0x000fe80000000c00 */
[----:B------:R-:W0:Y:S04]  /*0f50*/  LDS.128 R16, [RZ] ;  /* 0x00000000ff107984 */ /* 0x000e280000000c00 */
[----:B------:R-:W-:Y:S04]  /*0f60*/  LDS.128 R20, [0x30] ;  /* 0x00003000ff147984 */ /* 0x000fe80000000c00 */
[----:B------:R-:W1:Y:S04]  /*0f70*/  LDS.128 R24, [0x10] ;  /* 0x00001000ff187984 */ /* 0x000e680000000c00 */
[----:B------:R-:W-:Y:S06]  /*0f80*/  BAR.SYNC.DEFER_BLOCKING 0x0 ;  /* 0x0000000000007b1d */ /* 0x000fec0000010000 */
[----:B----4-:R2:W-:Y:S04]  /*0f90*/  STS.128 [RZ], R28 ;  /* 0x0000001cff007388 */ /* 0x0105e80000000c00 */
[----:B--2---:R2:W3:Y:S04]  /*0fa0*/  LDG.E.CONSTANT R28, [R40.64+0xf0] ;  /* 0x0000f004281c7981 */ /* 0x0044e8000c1e9900 */
[----:B------:R2:W3:Y:S04]  /*0fb0*/  LDG.E.CONSTANT R29, [R40.64+0xf4] ;  /* 0x0000f404281d7981 */ /* 0x0004e8000c1e9900 */
[----:B------:R2:W3:Y:S04]  /*0fc0*/  LDG.E.CONSTANT R30, [R40.64+0xf8] ;  /* 0x0000f804281e7981 */ /* 0x0004e8000c1e9900 */
[----:B------:R2:W3:Y:S04]  /*0fd0*/  LDG.E.CONSTANT R31, [R40.64+0xfc] ;  /* 0x0000fc04281f7981 */ /* 0x0004e8000c1e9900 */
[----:B--2---:R-:W2:Y:S04]  /*0fe0*/  LDG.E.CONSTANT R40, [R44.64+0xf0] ;  /* 0x0000f0042c287981 */ /* 0x004ea8000c1e9900 */
[----:B------:R-:W2:Y:S04]  /*0ff0*/  LDG.E.CONSTANT R41, [R44.64+0xf4] ;  /* 0x0000f4042c297981 */ /* 0x000ea8000c1e9900 */
[----:B------:R-:W-:Y:S01]  /*1000*/  STS.128 [0x20], R36 ;  /* 0x00002024ff007388 */ /* 0x000fe20000000c00 */
[----:B------:R-:W-:-:S04]  /*1010*/  FFMA R5, R5, R9, R4 ;  /* 0x0000000905057223 */ /* 0x000fc80000000004 */
[----:B------:R-:W-:-:S04]  /*1020*/  FFMA R6, R6, R10, R5 ;  /* 0x0000000a06067223 */ /* 0x000fc80000000005 */
[----:B------:R-:W-:-:S04]  /*1030*/  FFMA R7, R7, R11, R6 ;  /* 0x0000000b07077223 */ /* 0x000fc80000000006 */
[----:B0-----:R-:W-:-:S04]  /*1040*/  FFMA R12, R12, R16, R7 ;  /* 0x000000100c0c7223 */ /* 0x001fc80000000007 */
[----:B------:R-:W-:-:S04]  /*1050*/  FFMA R13, R13, R17, R12 ;  /* 0x000000110d0d7223 */ /* 0x000fc8000000000c */
[----:B------:R-:W-:-:S04]  /*1060*/  FFMA R14, R14, R18, R13 ;  /* 0x000000120e0e7223 */ /* 0x000fc8000000000d */
[----:B------:R-:W-:-:S04]  /*1070*/  FFMA R15, R15, R19, R14 ;  /* 0x000000130f0f7223 */ /* 0x000fc8000000000e */
[----:B-1----:R-:W-:-:S04]  /*1080*/  FFMA R20, R20, R24, R15 ;  /* 0x0000001814147223 */ /* 0x002fc8000000000f */
[----:B------:R-:W-:-:S04]  /*1090*/  FFMA R21, R21, R25, R20 ;  /* 0x0000001915157223 */ /* 0x000fc80000000014 */
[----:B------:R-:W-:-:S04]  /*10a0*/  FFMA R22, R22, R26, R21 ;  /* 0x0000001a16167223 */ /* 0x000fc80000000015 */
[----:B------:R-:W-:Y:S01]  /*10b0*/  FFMA R23, R23, R27, R22 ;  /* 0x0000001b17177223 */ /* 0x000fe20000000016 */
[----:B------:R-:W-:Y:S01]  /*10c0*/  IMAD R3, R3, 0xc5, R2 ;  /* 0x000000c503037824 */ /* 0x000fe200078e0202 */
[----:B------:R-:W-:-:S03]  /*10d0*/  MOV R2, 0x4 ;  /* 0x0000000400027802 */ /* 0x000fc60000000f00 */
[----:B------:R-:W-:-:S04]  /*10e0*/  IMAD R3, R0, 0x9799, R3 ;  /* 0x0000979900037824 */ /* 0x000fc800078e0203 */
[----:B------:R-:W-:Y:S01]  /*10f0*/  IMAD.WIDE R2, R3, R2, c[0x0][0x160] ;  /* 0x0000580003027625 */ /* 0x000fe200078e0202 */
[----:B---3--:R-:W-:Y:S04]  /*1100*/  STS.128 [0x10], R28 ;  /* 0x0000101cff007388 */ /* 0x008fe80000000c00 */
[----:B--2---:R-:W-:Y:S04]  /*1110*/  STS.128 [0x30], R40 ;  /* 0x00003028ff007388 */ /* 0x004fe80000000c00 */
[----:B------:R-:W-:Y:S06]  /*1120*/  BAR.SYNC.DEFER_BLOCKING 0x0 ;  /* 0x0000000000007b1d */ /* 0x000fec0000010000 */
[----:B------:R-:W-:Y:S04]  /*1130*/  LDS.128 R28, [0x20] ;  /* 0x00002000ff1c7984 */ /* 0x000fe80000000c00 */
[----:B------:R-:W0:Y:S04]  /*1140*/  LDS.128 R32, [RZ] ;  /* 0x00000000ff207984 */ /* 0x000e280000000c00 */
[----:B------:R-:W-:Y:S04]  /*1150*/  LDS.128 R4, [0x30] ;  /* 0x00003000ff047984 */ /* 0x000fe80000000c00 */
[----:B------:R-:W1:Y:S01]  /*1160*/  LDS.128 R8, [0x10] ;  /* 0x00001000ff087984 */ /* 0x000e620000000c00 */
[----:B0-----:R-:W-:-:S04]  /*1170*/  FFMA R28, R28, R32, R23 ;  /* 0x000000201c1c7223 */ /* 0x001fc80000000017 */
[----:B------:R-:W-:-:S04]  /*1180*/  FFMA R29, R29, R33, R28 ;  /* 0x000000211d1d7223 */ /* 0x000fc8000000001c */
[----:B------:R-:W-:-:S04]  /*1190*/  FFMA R30, R30, R34, R29 ;  /* 0x000000221e1e7223 */ /* 0x000fc8000000001d */
[----:B------:R-:W-:-:S04]  /*11a0*/  FFMA R31, R31, R35, R30 ;  /* 0x000000231f1f7223 */ /* 0x000fc8000000001e */
[----:B-1----:R-:W-:-:S04]  /*11b0*/  FFMA R4, R4, R8, R31 ;  /* 0x0000000804047223 */ /* 0x002fc8000000001f */
[----:B------:R-:W-:-:S04]  /*11c0*/  FFMA R5, R5, R9, R4 ;  /* 0x0000000905057223 */ /* 0x000fc80000000004 */
[----:B------:R-:W-:-:S04]  /*11d0*/  FFMA R6, R6, R10, R5 ;  /* 0x0000000a06067223 */ /* 0x000fc80000000005 */
[----:B------:R-:W-:-:S05]  /*11e0*/  FFMA R7, R7, R11, R6 ;  /* 0x0000000b07077223 */ /* 0x000fca0000000006 */
[----:B------:R-:W-:Y:S01]  /*11f0*/  STG.E [R2.64], R7 ;  /* 0x0000000702007986 */ /* 0x000fe2000c101904 */
[----:B------:R-:W-:Y:S05]  /*1200*/  EXIT ;  /* 0x000000000000794d */ /* 0x000fea0003800000 */
.L_x_4:
        /* <DEDUP_REMOVED lines=15> */
.L_x_170:


//--------------------- .text.tvmgen_default_fused_reshape_kernel --------------------------
	.section	.text.tvmgen_default_fused_reshape_kernel,"ax",@progbits
	.sectioninfo	@"SHI_REGISTERS=10"
	.align	128
        .global         tvmgen_default_fused_reshape_kernel
        .type           tvmgen_default_fused_reshape_kernel,@function
        .size           tvmgen_default_fused_reshape_kernel,(.L_x_171 - tvmgen_default_fused_reshape_kernel)
        .other          tvmgen_default_fused_reshape_kernel,@"STO_CUDA_ENTRY STV_DEFAULT"
tvmgen_default_fused_reshape_kernel:
.text.tvmgen_default_fused_reshape_kernel:
[----:B------:R-:W-:Y:S02]  /*0000*/  IMAD.MOV.U32 R1, RZ, RZ, c[0x0][0x28] ;  /* 0x00000a00ff017624 */ /* 0x000fe400078e00ff */
[----:B------:R-:W0:Y:S01]  /*0010*/  S2R R4, SR_CTAID.X ;  /* 0x0000000000047919 */ /* 0x000e220000002500 */
[----:B------:R-:W-:Y:S01]  /*0020*/  IMAD.MOV.U32 R5, RZ, RZ, 0x4 ;  /* 0x00000004ff057424 */ /* 0x000fe200078e00ff */
[----:B------:R-:W-:Y:S01]  /*0030*/  ULDC.64 UR4, c[0x0][0x118] ;  /* 0x0000460000047ab9 */ /* 0x000fe20000000a00 */
[----:B------:R-:W-:Y:S01]  /*0040*/  BSSY B0, `(.L_x_5) ;  /* 0x000000d000007945 */ /* 0x000fe20003800000 */
[----:B------:R-:W1:Y:S01]  /*0050*/  S2R R3, SR_TID.X ;  /* 0x0000000000037919 */ /* 0x000e620000002100 */
[C---:B0-----:R-:W-:Y:S01]  /*0060*/  IMAD.SHL.U32 R0, R4.reuse, 0x100, RZ ;  /* 0x0000010004007824 */ /* 0x041fe200078e00ff */
[----:B-1----:R-:W-:-:S04]  /*0070*/  LEA R4, R4, R3, 0xa ;  /* 0x0000000304047211 */ /* 0x002fc800078e50ff */
[----:B------:R-:W-:-:S04]  /*0080*/  LEA.HI.SX32 R0, R3, R0, 0x1e ;  /* 0x0000000003007211 */ /* 0x000fc800078ff2ff */
[C---:B------:R-:W-:Y:S02]  /*0090*/  ISETP.GT.AND P0, PT, R0.reuse, 0x1c6ca, PT ;  /* 0x0001c6ca0000780c */ /* 0x040fe40003f04270 */
[----:B------:R-:W-:-:S04]  /*00a0*/  IADD3 R2, R0, 0x10000, RZ ;  /* 0x0001000000027810 */ /* 0x000fc80007ffe0ff */
[----:B------:R-:W-:Y:S01]  /*00b0*/  ISETP.GT.AND P1, PT, R2, 0x1c6ca, PT ;  /* 0x0001c6ca0200780c */ /* 0x000fe20003f24270 */
[----:B------:R-:W-:-:S04]  /*00c0*/  IMAD.WIDE R2, R4, R5, c[0x0][0x168] ;  /* 0x00005a0004027625 */ /* 0x000fc800078e0205 */
[----:B------:R-:W-:Y:S02]  /*00d0*/  IMAD.WIDE R4, R4, R5, c[0x0][0x160] ;  /* 0x0000580004047625 */ /* 0x000fe400078e0205 */
[----:B------:R-:W-:Y:S05]  /*00e0*/  @P0 BRA `(.L_x_6) ;  /* 0x0000002000000947 */ /* 0x000fea0003800000 */
[----:B------:R-:W2:Y:S04]  /*00f0*/  LDG.E.CONSTANT R7, [R2.64] ;  /* 0x0000000402077981 */ /* 0x000ea8000c1e9900 */
[----:B--2---:R0:W-:Y:S02]  /*0100*/  STG.E [R4.64], R7 ;  /* 0x0000000704007986 */ /* 0x0041e4000c101904 */
.L_x_6:
[----:B------:R-:W-:Y:S05]  /*0110*/  BSYNC B0 ;  /* 0x0000000000007941 */ /* 0x000fea0003800000 */
.L_x_5:
[----:B------:R-:W-:Y:S05]  /*0120*/  @P1 EXIT ;  /* 0x000000000000194d */ /* 0x000fea0003800000 */
[----:B------:R-:W2:Y:S04]  /*0130*/  LDG.E.CONSTANT R3, [R2.64+0x100000] ;  /* 0x1000000402037981 */ /* 0x000ea8000c1e9900 */
[----:B--2---:R-:W-:Y:S01]  /*0140*/  STG.E [R4.64+0x100000], R3 ;  /* 0x1000000304007986 */ /* 0x004fe2000c101904 */
[----:B------:R-:W-:Y:S05]  /*0150*/  EXIT ;  /* 0x000000000000794d */ /* 0x000fea0003800000 */
.L_x_7:
        /* <DEDUP_REMOVED lines=10> */
.L_x_171:


//--------------------- .text.tvmgen_default_fused_reshape_transpose_reshape_kernel --------------------------
	.section	.text.tvmgen_default_fused_reshape_transpose_reshape_kernel,"ax",@progbits
	.sectioninfo	@"SHI_REGISTERS=12"
	.align	128
        .global         tvmgen_default_fused_reshape_transpose_reshape_kernel
        .type           tvmgen_default_fused_reshape_transpose_reshape_kernel,@function
        .size           tvmgen_default_fused_reshape_transpose_reshape_kernel,(.L_x_172 - tvmgen_default_fused_reshape_transpose_reshape_kernel)
        .other          tvmgen_default_fused_reshape_transpose_reshape_kernel,@"STO_CUDA_ENTRY STV_DEFAULT"
tvmgen_default_fused_reshape_transpose_reshape_kernel:
.text.tvmgen_default_fused_reshape_transpose_reshape_kernel:
[----:B------:R-:W-:Y:S02]  /*0000*/  IMAD.MOV.U32 R1, RZ, RZ, c[0x0][0x28] ;  /* 0x00000a00ff017624 */ /* 0x000fe400078e00ff */
[----:B------:R-:W0:Y:S04]  /*0010*/  S2R R5, SR_CTAID.X ;  /* 0x0000000000057919 */ /* 0x000e280000002500 */
[----:B------:R-:W1:Y:S01]  /*0020*/  S2R R7, SR_TID.X ;  /* 0x0000000000077919 */ /* 0x000e620000002100 */
[----:B0-----:R-:W-:-:S04]  /*0030*/  SHF.L.U32 R0, R5, 0x2, RZ ;  /* 0x0000000205007819 */ /* 0x001fc800000006ff */
[----:B-1----:R-:W-:-:S04]  /*0040*/  LEA.HI.SX32 R2, R7, R0, 0x18 ;  /* 0x0000000007027211 */ /* 0x002fc800078fc2ff */
[----:B------:R-:W-:-:S13]  /*0050*/  ISETP.GT.AND P0, PT, R2, 0x24e, PT ;  /* 0x0000024e0200780c */ /* 0x000fda0003f04270 */
[----:B------:R-:W-:Y:S05]  /*0060*/  @P0 EXIT ;  /* 0x000000000000094d */ /* 0x000fea0003800000 */
[----:B------:R-:W-:Y:S01]  /*0070*/  LEA.HI.SX32 R0, R7, R0, 0x1a ;  /* 0x0000000007007211 */ /* 0x000fe200078fd2ff */
[----:B------:R-:W-:Y:S01]  /*0080*/  IMAD.HI R3, R2, 0x55555556, RZ ;  /* 0x5555555602037827 */ /* 0x000fe200078e02ff */
[----:B------:R-:W-:Y:S01]  /*0090*/  MOV R9, 0x4 ;  /* 0x0000000400097802 */ /* 0x000fe20000000f00 */
[----:B------:R-:W-:Y:S02]  /*00a0*/  ULDC.64 UR4, c[0x0][0x118] ;  /* 0x0000460000047ab9 */ /* 0x000fe40000000a00 */
[----:B------:R-:W-:Y:S01]  /*00b0*/  IMAD.HI R2, R0, 0x2aaaaaab, RZ ;  /* 0x2aaaaaab00027827 */ /* 0x000fe200078e02ff */
[----:B------:R-:W-:-:S04]  /*00c0*/  LEA.HI R4, R3, R3, RZ, 0x1 ;  /* 0x0000000303047211 */ /* 0x000fc800078f08ff */
[----:B------:R-:W-:Y:S01]  /*00d0*/  SHF.R.S32.HI R3, RZ, 0x1, R2 ;  /* 0x00000001ff037819 */ /* 0x000fe20000011402 */
[----:B------:R-:W-:-:S03]  /*00e0*/  IMAD.SHL.U32 R4, R4, 0x40, RZ ;  /* 0x0000004004047824 */ /* 0x000fc600078e00ff */
[----:B------:R-:W-:Y:S02]  /*00f0*/  LEA.HI R3, R2, R3, RZ, 0x1 ;  /* 0x0000000302037211 */ /* 0x000fe400078f08ff */
[----:B------:R-:W-:-:S03]  /*0100*/  LOP3.LUT R2, R4, 0xffffffc0, R7, 0xe2, !PT ;  /* 0xffffffc004027812 */ /* 0x000fc600078ee207 */
[----:B------:R-:W-:-:S04]  /*0110*/  IMAD R3, R3, -0xc, R0 ;  /* 0xfffffff403037824 */ /* 0x000fc800078e0200 */
[----:B------:R-:W-:-:S04]  /*0120*/  IMAD R2, R3, 0x3140, R2 ;  /* 0x0000314003027824 */ /* 0x000fc800078e0202 */
[----:B------:R-:W-:-:S06]  /*0130*/  IMAD.WIDE R2, R2, R9, c[0x0][0x168] ;  /* 0x00005a0002027625 */ /* 0x000fcc00078e0209 */
[----:B------:R-:W2:Y:S01]  /*0140*/  LDG.E.CONSTANT R3, [R2.64] ;  /* 0x0000000402037981 */ /* 0x000ea2000c1e9900 */
[----:B------:R-:W-:-:S04]  /*0150*/  IMAD R4, R5, 0x400, R7 ;  /* 0x0000040005047824 */ /* 0x000fc800078e0207 */
[----:B------:R-:W-:-:S05]  /*0160*/  IMAD.WIDE R4, R4, R9, c[0x0][0x160] ;  /* 0x0000580004047625 */ /* 0x000fca00078e0209 */
[----:B--2---:R-:W-:Y:S01]  /*0170*/  STG.E [R4.64], R3 ;  /* 0x0000000304007986 */ /* 0x004fe2000c101904 */
[----:B------:R-:W-:Y:S05]  /*0180*/  EXIT ;  /* 0x000000000000794d */ /* 0x000fea0003800000 */
.L_x_8:
        /* <DEDUP_REMOVED lines=15> */
.L_x_172:


//--------------------- .text.tvmgen_default_fused_nn_softmax_kernel_3 --------------------------
	.section	.text.tvmgen_default_fused_nn_softmax_kernel_3,"ax",@progbits
	.sectioninfo	@"SHI_REGISTERS=21"
	.align	128
        .global         tvmgen_default_fused_nn_softmax_kernel_3
        .type           tvmgen_default_fused_nn_softmax_kernel_3,@function
        .size           tvmgen_default_fused_nn_softmax_kernel_3,(.L_x_161 - tvmgen_default_fused_nn_softmax_kernel_3)
        .other          tvmgen_default_fused_nn_softmax_kernel_3,@"STO_CUDA_ENTRY STV_DEFAULT"
tvmgen_default_fused_nn_softmax_kernel_3:
.text.tvmgen_default_fused_nn_softmax_kernel_3:
[----:B------:R-:W-:Y:S02]  /*0000*/  IMAD.MOV.U32 R1, RZ, RZ, c[0x0][0x28] ;  /* 0x00000a00ff017624 */ /* 0x000fe400078e00ff */
[----:B------:R-:W0:Y:S01]  /*0010*/  S2R R8, SR_CTAID.X ;  /* 0x0000000000087919 */ /* 0x000e220000002500 */
[----:B------:R-:W-:Y:S01]  /*0020*/  IMAD.MOV.U32 R11, RZ, RZ, 0x4 ;  /* 0x00000004ff0b7424 */ /* 0x000fe200078e00ff */
[----:B------:R-:W-:Y:S01]  /*0030*/  ULDC.64 UR4, c[0x0][0x118] ;  /* 0x0000460000047ab9 */ /* 0x000fe20000000a00 */
[----:B------:R-:W-:Y:S01]  /*0040*/  BSSY B0, `(.L_x_9) ;  /* 0x000001c000007945 */ /* 0x000fe20003800000 */
[----:B------:R-:W1:Y:S01]  /*0050*/  S2R R3, SR_TID.X ;  /* 0x0000000000037919 */ /* 0x000e620000002100 */
[C---:B0-----:R-:W-:Y:S02]  /*0060*/  IMAD.SHL.U32 R2, R8.reuse, 0x100, RZ ;  /* 0x0000010008027824 */ /* 0x041fe400078e00ff */
[----:B-1----:R-:W-:-:S03]  /*0070*/  IMAD R8, R8, 0x400, R3 ;  /* 0x0000040008087824 */ /* 0x002fc600078e0203 */
[----:B------:R-:W-:Y:S01]  /*0080*/  LEA.HI.SX32 R2, R3, R2, 0x1e ;  /* 0x0000000203027211 */ /* 0x000fe200078ff2ff */
[----:B------:R-:W-:-:S03]  /*0090*/  IMAD.WIDE R6, R8, R11, c[0x0][0x160] ;  /* 0x0000580008067625 */ /* 0x000fc600078e020b */
[----:B------:R-:W-:Y:S01]  /*00a0*/  ISETP.GT.AND P0, PT, R2, 0x1c6ca, PT ;  /* 0x0001c6ca0200780c */ /* 0x000fe20003f04270 */
[----:B------:R-:W-:-:S12]  /*00b0*/  IMAD.WIDE R4, R8, R11, c[0x0][0x170] ;  /* 0x00005c0008047625 */ /* 0x000fd800078e020b */
[----:B------:R-:W-:Y:S05]  /*00c0*/  @P0 BRA `(.L_x_10) ;  /* 0x0000013000000947 */ /* 0x000fea0003800000 */
[----:B------:R-:W-:-:S05]  /*00d0*/  IMAD.HI R0, R8, 0x532ae21d, RZ ;  /* 0x532ae21d08007827 */ /* 0x000fca00078e02ff */
[----:B------:R-:W-:-:S04]  /*00e0*/  SHF.R.U32.HI R3, RZ, 0x1f, R0 ;  /* 0x0000001fff037819 */ /* 0x000fc80000011600 */
[----:B------:R-:W-:Y:S02]  /*00f0*/  LEA.HI.SX32 R3, R0, R3, 0x1a ;  /* 0x0000000300037211 */ /* 0x000fe400078fd2ff */
[----:B------:R-:W2:Y:S03]  /*0100*/  LDG.E.CONSTANT R0, [R6.64] ;  /* 0x0000000406007981 */ /* 0x000ea6000c1e9900 */
[----:B------:R-:W-:-:S05]  /*0110*/  IMAD.WIDE R10, R3, R11, c[0x0][0x168] ;  /* 0x00005a00030a7625 */ /* 0x000fca00078e020b */
[----:B------:R-:W3:Y:S01]  /*0120*/  LDG.E.CONSTANT R3, [R10.64] ;  /* 0x000000040a037981 */ /* 0x000ee2000c1e9900 */
[----:B------:R-:W-:Y:S01]  /*0130*/  BSSY B1, `(.L_x_11) ;  /* 0x000000b000017945 */ /* 0x000fe20003800000 */
[----:B---3--:R-:W0:Y:S08]  /*0140*/  MUFU.RCP R12, R3 ;  /* 0x00000003000c7308 */ /* 0x008e300000001000 */
[----:B--2---:R-:W1:Y:S01]  /*0150*/  FCHK P0, R0, R3 ;  /* 0x0000000300007302 */ /* 0x004e620000000000 */
[----:B0-----:R-:W-:-:S04]  /*0160*/  FFMA R9, -R3, R12, 1 ;  /* 0x3f80000003097423 */ /* 0x001fc8000000010c */
[----:B------:R-:W-:-:S04]  /*0170*/  FFMA R9, R12, R9, R12 ;  /* 0x000000090c097223 */ /* 0x000fc8000000000c */
[----:B------:R-:W-:-:S04]  /*0180*/  FFMA R12, R0, R9, RZ ;  /* 0x00000009000c7223 */ /* 0x000fc800000000ff */
[----:B------:R-:W-:-:S04]  /*0190*/  FFMA R13, -R3, R12, R0 ;  /* 0x0000000c030d7223 */ /* 0x000fc80000000100 */
[----:B------:R-:W-:Y:S01]  /*01a0*/  FFMA R9, R9, R13, R12 ;  /* 0x0000000d09097223 */ /* 0x000fe2000000000c */
[----:B-1----:R-:W-:Y:S05]  /*01b0*/  @!P0 BRA `(.L_x_12) ;  /* 0x0000002000008947 */ /* 0x002fea0003800000 */
[----:B------:R-:W-:Y:S02]  /*01c0*/  MOV R14, 0x1e0 ;  /* 0x000001e0000e7802 */ /* 0x000fe40000000f00 */
[----:B------:R-:W-:Y:S05]  /*01d0*/  CALL.REL.NOINC `($__internal_0_$__cuda_sm3x_div_rn_noftz_f32_slowpath) ;  /* 0x000001c000007944 */ /* 0x000fea0003c00000 */
.L_x_12:
[----:B------:R-:W-:Y:S05]  /*01e0*/  BSYNC B1 ;  /* 0x0000000000017941 */ /* 0x000fea0003800000 */
.L_x_11:
[----:B------:R0:W-:Y:S02]  /*01f0*/  STG.E [R4.64], R9 ;  /* 0x0000000904007986 */ /* 0x0001e4000c101904 */
.L_x_10:
[----:B------:R-:W-:Y:S05]  /*0200*/  BSYNC B0 ;  /* 0x0000000000007941 */ /* 0x000fea0003800000 */
.L_x_9:
[----:B------:R-:W-:-:S04]  /*0210*/  IADD3 R2, R2, 0x10000, RZ ;  /* 0x0001000002027810 */ /* 0x000fc80007ffe0ff */
[----:B------:R-:W-:-:S13]  /*0220*/  ISETP.GT.AND P0, PT, R2, 0x1c6ca, PT ;  /* 0x0001c6ca0200780c */ /* 0x000fda0003f04270 */
[----:B------:R-:W-:Y:S05]  /*0230*/  @P0 EXIT ;  /* 0x000000000000094d */ /* 0x000fea0003800000 */
[----:B------:R-:W-:Y:S01]  /*0240*/  IADD3 R8, R8, 0x40000, RZ ;  /* 0x0004000008087810 */ /* 0x000fe20007ffe0ff */
[----:B------:R-:W-:Y:S01]  /*0250*/  IMAD.MOV.U32 R2, RZ, RZ, 0x4 ;  /* 0x00000004ff027424 */ /* 0x000fe200078e00ff */
[----:B------:R-:W2:Y:S03]  /*0260*/  LDG.E.CONSTANT R0, [R6.64+0x100000] ;  /* 0x1000000406007981 */ /* 0x000ea6000c1e9900 */
[----:B------:R-:W-:-:S05]  /*0270*/  IMAD.HI R8, R8, 0x532ae21d, RZ ;  /* 0x532ae21d08087827 */ /* 0x000fca00078e02ff */
[----:B------:R-:W-:-:S04]  /*0280*/  SHF.R.U32.HI R3, RZ, 0x1f, R8 ;  /* 0x0000001fff037819 */ /* 0x000fc80000011608 */
[----:B------:R-:W-:-:S05]  /*0290*/  LEA.HI.SX32 R3, R8, R3, 0x1a ;  /* 0x0000000308037211 */ /* 0x000fca00078fd2ff */
[----:B------:R-:W-:-:S06]  /*02a0*/  IMAD.WIDE R2, R3, R2, c[0x0][0x168] ;  /* 0x00005a0003027625 */ /* 0x000fcc00078e0202 */
[----:B------:R-:W3:Y:S01]  /*02b0*/  LDG.E.CONSTANT R3, [R2.64] ;  /* 0x0000000402037981 */ /* 0x000ee2000c1e9900 */
[----:B------:R-:W-:Y:S01]  /*02c0*/  BSSY B0, `(.L_x_13) ;  /* 0x000000b000007945 */ /* 0x000fe20003800000 */
[----:B---3--:R-:W1:Y:S08]  /*02d0*/  MUFU.RCP R8, R3 ;  /* 0x0000000300087308 */ /* 0x008e700000001000 */
[----:B--2---:R-:W2:Y:S01]  /*02e0*/  FCHK P0, R0, R3 ;  /* 0x0000000300007302 */ /* 0x004ea20000000000 */
[----:B01----:R-:W-:-:S04]  /*02f0*/  FFMA R9, -R3, R8, 1 ;  /* 0x3f80000003097423 */ /* 0x003fc80000000108 */
[----:B------:R-:W-:-:S04]  /*0300*/  FFMA R9, R8, R9, R8 ;  /* 0x0000000908097223 */ /* 0x000fc80000000008 */
[----:B------:R-:W-:-:S04]  /*0310*/  FFMA R8, R0, R9, RZ ;  /* 0x0000000900087223 */ /* 0x000fc800000000ff */
[----:B------:R-:W-:-:S04]  /*0320*/  FFMA R10, -R3, R8, R0 ;  /* 0x00000008030a7223 */ /* 0x000fc80000000100 */
[----:B------:R-:W-:Y:S01]  /*0330*/  FFMA R9, R9, R10, R8 ;  /* 0x0000000a09097223 */ /* 0x000fe20000000008 */
[----:B--2---:R-:W-:Y:S05]  /*0340*/  @!P0 BRA `(.L_x_14) ;  /* 0x0000002000008947 */ /* 0x004fea0003800000 */
[----:B------:R-:W-:Y:S02]  /*0350*/  MOV R14, 0x370 ;  /* 0x00000370000e7802 */ /* 0x000fe40000000f00 */
[----:B------:R-:W-:Y:S05]  /*0360*/  CALL.REL.NOINC `($__internal_0_$__cuda_sm3x_div_rn_noftz_f32_slowpath) ;  /* 0x0000003000007944 */ /* 0x000fea0003c00000 */
.L_x_14:
[----:B------:R-:W-:Y:S05]  /*0370*/  BSYNC B0 ;  /* 0x0000000000007941 */ /* 0x000fea0003800000 */
.L_x_13:
[----:B------:R-:W-:Y:S01]  /*0380*/  STG.E [R4.64+0x100000], R9 ;  /* 0x1000000904007986 */ /* 0x000fe2000c101904 */
[----:B------:R-:W-:Y:S05]  /*0390*/  EXIT ;  /* 0x000000000000794d */ /* 0x000fea0003800000 */
        .weak           $__internal_0_$__cuda_sm3x_div_rn_noftz_f32_slowpath
        .type           $__internal_0_$__cuda_sm3x_div_rn_noftz_f32_slowpath,@function
        .size           $__internal_0_$__cuda_sm3x_div_rn_noftz_f32_slowpath,(.L_x_161 - $__internal_0_$__cuda_sm3x_div_rn_noftz_f32_slowpath)
$__internal_0_$__cuda_sm3x_div_rn_noftz_f32_slowpath:
[----:B------:R-:W-:Y:S01]  /*03a0*/  SHF.R.U32.HI R10, RZ, 0x17, R3 ;  /* 0x00000017ff0a7819 */ /* 0x000fe20000011603 */
[----:B------:R-:W-:Y:S01]  /*03b0*/  BSSY B2, `(.L_x_15) ;  /* 0x0000062000027945 */ /* 0x000fe20003800000 */
[----:B------:R-:W-:Y:S02]  /*03c0*/  SHF.R.U32.HI R9, RZ, 0x17, R0 ;  /* 0x00000017ff097819 */ /* 0x000fe40000011600 */
[----:B------:R-:W-:Y:S02]  /*03d0*/  LOP3.LUT R16, R10, 0xff, RZ, 0xc0, !PT ;  /* 0x000000ff0a107812 */ /* 0x000fe400078ec0ff */
[----:B------:R-:W-:Y:S02]  /*03e0*/  LOP3.LUT R12, R9, 0xff, RZ, 0xc0, !PT ;  /* 0x000000ff090c7812 */ /* 0x000fe400078ec0ff */
[----:B------:R-:W-:-:S02]  /*03f0*/  IADD3 R11, R16, -0x1, RZ ;  /* 0xffffffff100b7810 */ /* 0x000fc40007ffe0ff */
[----:B------:R-:W-:Y:S02]  /*0400*/  IADD3 R10, R12, -0x1, RZ ;  /* 0xffffffff0c0a7810 */ /* 0x000fe40007ffe0ff */
[----:B------:R-:W-:-:S04]  /*0410*/  ISETP.GT.U32.AND P0, PT, R11, 0xfd, PT ;  /* 0x000000fd0b00780c */ /* 0x000fc80003f04070 */
[----:B------:R-:W-:-:S13]  /*0420*/  ISETP.GT.U32.OR P0, PT, R10, 0xfd, P0 ;  /* 0x000000fd0a00780c */ /* 0x000fda0000704470 */
[----:B------:R-:W-:Y:S01]  /*0430*/  @!P0 IMAD.MOV.U32 R9, RZ, RZ, RZ ;  /* 0x000000ffff098224 */ /* 0x000fe200078e00ff */
[----:B------:R-:W-:Y:S05]  /*0440*/  @!P0 BRA `(.L_x_16) ;  /* 0x0000017000008947 */ /* 0x000fea0003800000 */
[----:B------:R-:W-:Y:S02]  /*0450*/  FSETP.GTU.FTZ.AND P0, PT, |R0|, +INF , PT ;  /* 0x7f8000000000780b */ /* 0x000fe40003f1c200 */
[----:B------:R-:W-:-:S04]  /*0460*/  FSETP.GTU.FTZ.AND P1, PT, |R3|, +INF , PT ;  /* 0x7f8000000300780b */ /* 0x000fc80003f3c200 */
[----:B------:R-:W-:-:S13]  /*0470*/  PLOP3.LUT P0, PT, P0, P1, PT, 0xa8, 0x0 ;  /* 0x000000000000781c */ /* 0x000fda0000703570 */
[----:B------:R-:W-:Y:S05]  /*0480*/  @P0 BRA `(.L_x_17) ;  /* 0x0000053000000947 */ /* 0x000fea0003800000 */
[----:B------:R-:W-:-:S13]  /*0490*/  LOP3.LUT P0, RZ, R3, 0x7fffffff, R0, 0xc8, !PT ;  /* 0x7fffffff03ff7812 */ /* 0x000fda000780c800 */
[----:B------:R-:W-:Y:S05]  /*04a0*/  @!P0 BRA `(.L_x_18) ;  /* 0x000004f000008947 */ /* 0x000fea0003800000 */
[C---:B------:R-:W-:Y:S02]  /*04b0*/  FSETP.NEU.FTZ.AND P2, PT, |R0|.reuse, +INF , PT ;  /* 0x7f8000000000780b */ /* 0x040fe40003f5d200 */
[----:B------:R-:W-:Y:S02]  /*04c0*/  FSETP.NEU.FTZ.AND P1, PT, |R3|, +INF , PT ;  /* 0x7f8000000300780b */ /* 0x000fe40003f3d200 */
[----:B------:R-:W-:-:S11]  /*04d0*/  FSETP.NEU.FTZ.AND P0, PT, |R0|, +INF , PT ;  /* 0x7f8000000000780b */ /* 0x000fd60003f1d200 */
[----:B------:R-:W-:Y:S05]  /*04e0*/  @!P1 BRA !P2, `(.L_x_18) ;  /* 0x000004b000009947 */ /* 0x000fea0005000000 */
[----:B------:R-:W-:-:S04]  /*04f0*/  LOP3.LUT P2, RZ, R0, 0x7fffffff, RZ, 0xc0, !PT ;  /* 0x7fffffff00ff7812 */ /* 0x000fc8000784c0ff */
[----:B------:R-:W-:-:S13]  /*0500*/  PLOP3.LUT P1, PT, P1, P2, PT, 0x2a, 0x0 ;  /* 0x000000000000781c */ /* 0x000fda0000f24572 */
[----:B------:R-:W-:Y:S05]  /*0510*/  @P1 BRA `(.L_x_19) ;  /* 0x0000046000001947 */ /* 0x000fea0003800000 */
[----:B------:R-:W-:-:S04]  /*0520*/  LOP3.LUT P1, RZ, R3, 0x7fffffff, RZ, 0xc0, !PT ;  /* 0x7fffffff03ff7812 */ /* 0x000fc8000782c0ff */
[----:B------:R-:W-:-:S13]  /*0530*/  PLOP3.LUT P0, PT, P0, P1, PT, 0x2a, 0x0 ;  /* 0x000000000000781c */ /* 0x000fda0000702572 */
[----:B------:R-:W-:Y:S05]  /*0540*/  @P0 BRA `(.L_x_20) ;  /* 0x0000040000000947 */ /* 0x000fea0003800000 */
[----:B------:R-:W-:Y:S02]  /*0550*/  ISETP.GE.AND P0, PT, R10, RZ, PT ;  /* 0x000000ff0a00720c */ /* 0x000fe40003f06270 */
[----:B------:R-:W-:-:S11]  /*0560*/  ISETP.GE.AND P1, PT, R11, RZ, PT ;  /* 0x000000ff0b00720c */ /* 0x000fd60003f26270 */
[----:B------:R-:W-:Y:S01]  /*0570*/  @P0 IMAD.MOV.U32 R9, RZ, RZ, RZ ;  /* 0x000000ffff090224 */ /* 0x000fe200078e00ff */
[----:B------:R-:W-:Y:S01]  /*0580*/  @!P0 FFMA R0, R0, 1.84467440737095516160e+19, RZ ;  /* 0x5f80000000008823 */ /* 0x000fe200000000ff */
[----:B------:R-:W-:Y:S01]  /*0590*/  @!P0 IMAD.MOV.U32 R9, RZ, RZ, -0x40 ;  /* 0xffffffc0ff098424 */ /* 0x000fe200078e00ff */
[----:B------:R-:W-:-:S04]  /*05a0*/  @!P1 FFMA R3, R3, 1.84467440737095516160e+19, RZ ;  /* 0x5f80000003039823 */ /* 0x000fc800000000ff */
[----:B------:R-:W-:Y:S02]  /*05b0*/  @!P1 IADD3 R9, R9, 0x40, RZ ;  /* 0x0000004009099810 */ /* 0x000fe40007ffe0ff */
.L_x_16:
[----:B------:R-:W-:Y:S01]  /*05c0*/  LEA R10, R16, 0xc0800000, 0x17 ;  /* 0xc0800000100a7811 */ /* 0x000fe200078eb8ff */
[----:B------:R-:W-:Y:S04]  /*05d0*/  BSSY B3, `(.L_x_21) ;  /* 0x0000036000037945 */ /* 0x000fe80003800000 */
[----:B------:R-:W-:Y:S01]  /*05e0*/  IMAD.IADD R10, R3, 0x1, -R10 ;  /* 0x00000001030a7824 */ /* 0x000fe200078e0a0a */
[----:B------:R-:W-:-:S03]  /*05f0*/  IADD3 R3, R12, -0x7f, RZ ;  /* 0xffffff810c037810 */ /* 0x000fc60007ffe0ff */
[----:B------:R0:W1:Y:S01]  /*0600*/  MUFU.RCP R11, R10 ;  /* 0x0000000a000b7308 */ /* 0x0000620000001000 */
[----:B------:R-:W-:Y:S01]  /*0610*/  FADD.FTZ R13, -R10, -RZ ;  /* 0x800000ff0a0d7221 */ /* 0x000fe20000010100 */
[C---:B------:R-:W-:Y:S01]  /*0620*/  IMAD R0, R3.reuse, -0x800000, R0 ;  /* 0xff80000003007824 */ /* 0x040fe200078e0200 */
[----:B0-----:R-:W-:-:S05]  /*0630*/  IADD3 R10, R3, 0x7f, -R16 ;  /* 0x0000007f030a7810 */ /* 0x001fca0007ffe810 */
[----:B------:R-:W-:Y:S01]  /*0640*/  IMAD.IADD R10, R10, 0x1, R9 ;  /* 0x000000010a0a7824 */ /* 0x000fe200078e0209 */
[----:B-1----:R-:W-:-:S04]  /*0650*/  FFMA R12, R11, R13, 1 ;  /* 0x3f8000000b0c7423 */ /* 0x002fc8000000000d */
[----:B------:R-:W-:-:S04]  /*0660*/  FFMA R18, R11, R12, R11 ;  /* 0x0000000c0b127223 */ /* 0x000fc8000000000b */
[----:B------:R-:W-:-:S04]  /*0670*/  FFMA R11, R0, R18, RZ ;  /* 0x00000012000b7223 */ /* 0x000fc800000000ff */
[----:B------:R-:W-:-:S04]  /*0680*/  FFMA R12, R13, R11, R0 ;  /* 0x0000000b0d0c7223 */ /* 0x000fc80000000000 */
[----:B------:R-:W-:-:S04]  /*0690*/  FFMA R15, R18, R12, R11 ;  /* 0x0000000c120f7223 */ /* 0x000fc8000000000b */
[----:B------:R-:W-:-:S04]  /*06a0*/  FFMA R12, R13, R15, R0 ;  /* 0x0000000f0d0c7223 */ /* 0x000fc80000000000 */
[----:B------:R-:W-:-:S05]  /*06b0*/  FFMA R11, R18, R12, R15 ;  /* 0x0000000c120b7223 */ /* 0x000fca000000000f */
[----:B------:R-:W-:-:S04]  /*06c0*/  SHF.R.U32.HI R0, RZ, 0x17, R11 ;  /* 0x00000017ff007819 */ /* 0x000fc8000001160b */
[----:B------:R-:W-:-:S05]  /*06d0*/  LOP3.LUT R0, R0, 0xff, RZ, 0xc0, !PT ;  /* 0x000000ff00007812 */ /* 0x000fca00078ec0ff */
[----:B------:R-:W-:-:S05]  /*06e0*/  IMAD.IADD R13, R0, 0x1, R10 ;  /* 0x00000001000d7824 */ /* 0x000fca00078e020a */
[----:B------:R-:W-:-:S04]  /*06f0*/  IADD3 R0, R13, -0x1, RZ ;  /* 0xffffffff0d007810 */ /* 0x000fc80007ffe0ff */
[----:B------:R-:W-:-:S13]  /*0700*/  ISETP.GE.U32.AND P0, PT, R0, 0xfe, PT ;  /* 0x000000fe0000780c */ /* 0x000fda0003f06070 */
[----:B------:R-:W-:Y:S05]  /*0710*/  @!P0 BRA `(.L_x_22) ;  /* 0x0000020000008947 */ /* 0x000fea0003800000 */
[----:B------:R-:W-:-:S13]  /*0720*/  ISETP.GT.AND P0, PT, R13, 0xfe, PT ;  /* 0x000000fe0d00780c */ /* 0x000fda0003f04270 */
[----:B------:R-:W-:Y:S05]  /*0730*/  @P0 BRA `(.L_x_23) ;  /* 0x000001b000000947 */ /* 0x000fea0003800000 */
[----:B------:R-:W-:-:S13]  /*0740*/  ISETP.GE.AND P0, PT, R13, 0x1, PT ;  /* 0x000000010d00780c */ /* 0x000fda0003f06270 */
[----:B------:R-:W-:Y:S05]  /*0750*/  @P0 BRA `(.L_x_24) ;  /* 0x000001d000000947 */ /* 0x000fea0003800000 */
[----:B------:R-:W-:Y:S02]  /*0760*/  ISETP.GE.AND P0, PT, R13, -0x18, PT ;  /* 0xffffffe80d00780c */ /* 0x000fe40003f06270 */
[----:B------:R-:W-:-:S11]  /*0770*/  LOP3.LUT R11, R11, 0x80000000, RZ, 0xc0, !PT ;  /* 0x800000000b0b7812 */ /* 0x000fd600078ec0ff */
[----:B------:R-:W-:Y:S05]  /*0780*/  @!P0 BRA `(.L_x_24) ;  /* 0x000001a000008947 */ /* 0x000fea0003800000 */
[CCC-:B------:R-:W-:Y:S01]  /*0790*/  FFMA.RZ R0, R18.reuse, R12.reuse, R15.reuse ;  /* 0x0000000c12007223 */ /* 0x1c0fe2000000c00f */
[C---:B------:R-:W-:Y:S01]  /*07a0*/  IADD3 R10, R13.reuse, 0x20, RZ ;  /* 0x000000200d0a7810 */ /* 0x040fe20007ffe0ff */
[-CC-:B------:R-:W-:Y:S01]  /*07b0*/  FFMA.RM R3, R18, R12.reuse, R15.reuse ;  /* 0x0000000c12037223 */ /* 0x180fe2000000400f */
[C---:B------:R-:W-:Y:S02]  /*07c0*/  ISETP.NE.AND P2, PT, R13.reuse, RZ, PT ;  /* 0x000000ff0d00720c */ /* 0x040fe40003f45270 */
[----:B------:R-:W-:Y:S01]  /*07d0*/  LOP3.LUT R9, R0, 0x7fffff, RZ, 0xc0, !PT ;  /* 0x007fffff00097812 */ /* 0x000fe200078ec0ff */
[----:B------:R-:W-:Y:S01]  /*07e0*/  FFMA.RP R0, R18, R12, R15 ;  /* 0x0000000c12007223 */ /* 0x000fe2000000800f */
[----:B------:R-:W-:Y:S01]  /*07f0*/  IMAD.MOV R12, RZ, RZ, -R13 ;  /* 0x000000ffff0c7224 */ /* 0x000fe200078e0a0d */
[----:B------:R-:W-:Y:S02]  /*0800*/  ISETP.NE.AND P1, PT, R13, RZ, PT ;  /* 0x000000ff0d00720c */ /* 0x000fe40003f25270 */
[----:B------:R-:W-:-:S02]  /*0810*/  LOP3.LUT R9, R9, 0x800000, RZ, 0xfc, !PT ;  /* 0x0080000009097812 */ /* 0x000fc400078efcff */
[----:B------:R-:W-:Y:S02]  /*0820*/  FSETP.NEU.FTZ.AND P0, PT, R0, R3, PT ;  /* 0x000000030000720b */ /* 0x000fe40003f1d000 */
[----:B------:R-:W-:Y:S02]  /*0830*/  SHF.L.U32 R10, R9, R10, RZ ;  /* 0x0000000a090a7219 */ /* 0x000fe400000006ff */
[----:B------:R-:W-:Y:S02]  /*0840*/  SEL R0, R12, RZ, P2 ;  /* 0x000000ff0c007207 */ /* 0x000fe40001000000 */
[----:B------:R-:W-:Y:S02]  /*0850*/  ISETP.NE.AND P1, PT, R10, RZ, P1 ;  /* 0x000000ff0a00720c */ /* 0x000fe40000f25270 */
[----:B------:R-:W-:Y:S02]  /*0860*/  SHF.R.U32.HI R0, RZ, R0, R9 ;  /* 0x00000000ff007219 */ /* 0x000fe40000011609 */
[----:B------:R-:W-:-:S02]  /*0870*/  PLOP3.LUT P0, PT, P0, P1, PT, 0xa8, 0x0 ;  /* 0x000000000000781c */ /* 0x000fc40000703570 */
[----:B------:R-:W-:Y:S02]  /*0880*/  SHF.R.U32.HI R10, RZ, 0x1, R0 ;  /* 0x00000001ff0a7819 */ /* 0x000fe40000011600 */
[----:B------:R-:W-:-:S04]  /*0890*/  SEL R3, RZ, 0x1, !P0 ;  /* 0x00000001ff037807 */ /* 0x000fc80004000000 */
[----:B------:R-:W-:-:S04]  /*08a0*/  LOP3.LUT R3, R3, 0x1, R10, 0xf8, !PT ;  /* 0x0000000103037812 */ /* 0x000fc800078ef80a */
[----:B------:R-:W-:-:S05]  /*08b0*/  LOP3.LUT R3, R3, R0, RZ, 0xc0, !PT ;  /* 0x0000000003037212 */ /* 0x000fca00078ec0ff */
[----:B------:R-:W-:-:S05]  /*08c0*/  IMAD.IADD R10, R10, 0x1, R3 ;  /* 0x000000010a0a7824 */ /* 0x000fca00078e0203 */
[----:B------:R-:W-:Y:S01]  /*08d0*/  LOP3.LUT R11, R10, R11, RZ, 0xfc, !PT ;  /* 0x0000000b0a0b7212 */ /* 0x000fe200078efcff */
[----:B------:R-:W-:Y:S05]  /*08e0*/  BRA `(.L_x_24) ;  /* 0x0000004000007947 */ /* 0x000fea0003800000 */
.L_x_23:
[----:B------:R-:W-:-:S04]  /*08f0*/  LOP3.LUT R11, R11, 0x80000000, RZ, 0xc0, !PT ;  /* 0x800000000b0b7812 */ /* 0x000fc800078ec0ff */
[----:B------:R-:W-:Y:S01]  /*0900*/  LOP3.LUT R11, R11, 0x7f800000, RZ, 0xfc, !PT ;  /* 0x7f8000000b0b7812 */ /* 0x000fe200078efcff */
[----:B------:R-:W-:Y:S05]  /*0910*/  BRA `(.L_x_24) ;  /* 0x0000001000007947 */ /* 0x000fea0003800000 */
.L_x_22:
[----:B------:R-:W-:Y:S02]  /*0920*/  IMAD R11, R10, 0x800000, R11 ;  /* 0x008000000a0b7824 */ /* 0x000fe400078e020b */
.L_x_24:
[----:B------:R-:W-:Y:S05]  /*0930*/  BSYNC B3 ;  /* 0x0000000000037941 */ /* 0x000fea0003800000 */
.L_x_21:
[----:B------:R-:W-:Y:S05]  /*0940*/  BRA `(.L_x_25) ;  /* 0x0000008000007947 */ /* 0x000fea0003800000 */
.L_x_20:
[----:B------:R-:W-:-:S04]  /*0950*/  LOP3.LUT R0, R3, 0x80000000, R0, 0x48, !PT ;  /* 0x8000000003007812 */ /* 0x000fc800078e4800 */
[----:B------:R-:W-:Y:S01]  /*0960*/  LOP3.LUT R11, R0, 0x7f800000, RZ, 0xfc, !PT ;  /* 0x7f800000000b7812 */ /* 0x000fe200078efcff */
[----:B------:R-:W-:Y:S05]  /*0970*/  BRA `(.L_x_25) ;  /* 0x0000005000007947 */ /* 0x000fea0003800000 */
.L_x_19:
[----:B------:R-:W-:Y:S01]  /*0980*/  LOP3.LUT R11, R3, 0x80000000, R0, 0x48, !PT ;  /* 0x80000000030b7812 */ /* 0x000fe200078e4800 */
[----:B------:R-:W-:Y:S05]  /*0990*/  BRA `(.L_x_25) ;  /* 0x0000003000007947 */ /* 0x000fea0003800000 */
.L_x_18:
[----:B------:R-:W0:Y:S01]  /*09a0*/  MUFU.RSQ R11, -QNAN ;  /* 0xffc00000000b7908 */ /* 0x000e220000001400 */
[----:B------:R-:W-:Y:S05]  /*09b0*/  BRA `(.L_x_25) ;  /* 0x0000001000007947 */ /* 0x000fea0003800000 */
.L_x_17:
[----:B------:R-:W-:Y:S02]  /*09c0*/  FADD.FTZ R11, R0, R3 ;  /* 0x00000003000b7221 */ /* 0x000fe40000010000 */
.L_x_25:
[----:B------:R-:W-:Y:S05]  /*09d0*/  BSYNC B2 ;  /* 0x0000000000027941 */ /* 0x000fea0003800000 */
.L_x_15:
[----:B0-----:R-:W-:Y:S02]  /*09e0*/  IMAD.MOV.U32 R9, RZ, RZ, R11 ;  /* 0x000000ffff097224 */ /* 0x001fe400078e000b */
[----:B------:R-:W-:Y:S02]  /*09f0*/  IMAD.MOV.U32 R10, RZ, RZ, R14 ;  /* 0x000000ffff0a7224 */ /* 0x000fe400078e000e */
[----:B------:R-:W-:-:S04]  /*0a00*/  IMAD.MOV.U32 R11, RZ, RZ, 0x0 ;  /* 0x00000000ff0b7424 */ /* 0x000fc800078e00ff */
[----:B------:R-:W-:Y:S05]  /*0a10*/  RET.REL.NODEC R10 `(tvmgen_default_fused_nn_softmax_kernel_3) ;  /* 0xfffff5e00a007950 */ /* 0x000fea0003c3ffff */
.L_x_26:
        /* <DEDUP_REMOVED lines=14> */
.L_x_161:


//--------------------- .text.tvmgen_default_fused_reshape_1_kernel --------------------------
	.section	.text.tvmgen_default_fused_reshape_1_kernel,"ax",@progbits
	.sectioninfo	@"SHI_REGISTERS=10"
	.align	128
        .global         tvmgen_default_fused_reshape_1_kernel
        .type           tvmgen_default_fused_reshape_1_kernel,@function
        .size           tvmgen_default_fused_reshape_1_kernel,(.L_x_174 - tvmgen_default_fused_reshape_1_kernel)
        .other          tvmgen_default_fused_reshape_1_kernel,@"STO_CUDA_ENTRY STV_DEFAULT"
tvmgen_default_fused_reshape_1_kernel:
.text.tvmgen_default_fused_reshape_1_kernel:
        /* <DEDUP_REMOVED lines=17> */
.L_x_28:
[----:B------:R-:W-:Y:S05]  /*0110*/  BSYNC B0 ;  /* 0x0000000000007941 */ /* 0x000fea0003800000 */
.L_x_27:
[----:B------:R-:W-:Y:S05]  /*0120*/  @P1 EXIT ;  /* 0x000000000000194d */ /* 0x000fea0003800000 */
[----:B------:R-:W2:Y:S04]  /*0130*/  LDG.E.CONSTANT R3, [R2.64+0x100000] ;  /* 0x1000000402037981 */ /* 0x000ea8000c1e9900 */
[----:B--2---:R-:W-:Y:S01]  /*0140*/  STG.E [R4.64+0x100000], R3 ;  /* 0x1000000304007986 */ /* 0x004fe2000c101904 */
[----:B------:R-:W-:Y:S05]  /*0150*/  EXIT ;  /* 0x000000000000794d */ /* 0x000fea0003800000 */
.L_x_29:
        /* <DEDUP_REMOVED lines=10> */
.L_x_174:


//--------------------- .text.tvmgen_default_fused_take_reshape_transpose_reshape_transpose_kernel --------------------------
	.section	.text.tvmgen_default_fused_take_reshape_transpose_reshape_transpose_kernel,"ax",@progbits
	.sectioninfo	@"SHI_REGISTERS=24"
	.align	128
        .global         tvmgen_default_fused_take_reshape_transpose_reshape_transpose_kernel
        .type           tvmgen_default_fused_take_reshape_transpose_reshape_transpose_kernel,@function
        .size           tvmgen_default_fused_take_reshape_transpose_reshape_transpose_kernel,(.L_x_175 - tvmgen_default_fused_take_reshape_transpose_reshape_transpose_kernel)
        .other          tvmgen_default_fused_take_reshape_transpose_reshape_transpose_kernel,@"STO_CUDA_ENTRY STV_DEFAULT"
tvmgen_default_fused_take_reshape_transpose_reshape_transpose_kernel:
.text.tvmgen_default_fused_take_reshape_transpose_reshape_transpose_kernel:
[----:B------:R-:W-:Y:S02]  /*0000*/  IMAD.MOV.U32 R1, RZ, RZ, c[0x0][0x28] ;  /* 0x00000a00ff017624 */ /* 0x000fe400078e00ff */
[----:B------:R-:W0:Y:S04]  /*0010*/  S2R R2, SR_TID.X ;  /* 0x0000000000027919 */ /* 0x000e280000002100 */
[----:B------:R-:W1:Y:S01]  /*0020*/  S2R R5, SR_CTAID.X ;  /* 0x0000000000057919 */ /* 0x000e620000002500 */
[----:B0-----:R-:W-:-:S05]  /*0030*/  SHF.R.S32.HI R0, RZ, 0x8, R2 ;  /* 0x00000008ff007819 */ /* 0x001fca0000011402 */
[----:B-1----:R-:W-:-:S05]  /*0040*/  IMAD R0, R5, 0x4, R0 ;  /* 0x0000000405007824 */ /* 0x002fca00078e0200 */
[----:B------:R-:W-:-:S13]  /*0050*/  ISETP.GT.AND P0, PT, R0, 0x24e, PT ;  /* 0x0000024e0000780c */ /* 0x000fda0003f04270 */
[----:B------:R-:W-:Y:S05]  /*0060*/  @P0 EXIT ;  /* 0x000000000000094d */ /* 0x000fea0003800000 */
[----:B------:R-:W-:Y:S01]  /*0070*/  IMAD.MOV.U32 R6, RZ, RZ, c[0x0][0x170] ;  /* 0x00005c00ff067624 */ /* 0x000fe200078e00ff */
[----:B------:R-:W-:Y:S01]  /*0080*/  ULDC.64 UR4, c[0x0][0x118] ;  /* 0x0000460000047ab9 */ /* 0x000fe20000000a00 */
[----:B------:R-:W-:-:S06]  /*0090*/  IMAD.MOV.U32 R7, RZ, RZ, c[0x0][0x174] ;  /* 0x00005d00ff077624 */ /* 0x000fcc00078e00ff */
[----:B------:R-:W2:Y:S01]  /*00a0*/  LDG.E.64.CONSTANT R6, [R6.64] ;  /* 0x0000000406067981 */ /* 0x000ea2000c1e9b00 */
[----:B------:R-:W-:-:S05]  /*00b0*/  SHF.R.S32.HI R3, RZ, 0x1f, R2 ;  /* 0x0000001fff037819 */ /* 0x000fca0000011402 */
[----:B------:R-:W-:-:S06]  /*00c0*/  IMAD.WIDE R8, R5, 0x27, R2 ;  /* 0x0000002705087825 */ /* 0x000fcc00078e0202 */
[----:B------:R-:W-:-:S04]  /*00d0*/  IMAD.WIDE.U32 R12, R9, 0x25af6e75, RZ ;  /* 0x25af6e75090c7825 */ /* 0x000fc800078e00ff */
[----:B------:R-:W-:-:S04]  /*00e0*/  IMAD.WIDE R10, R5, 0x3d9, R8 ;  /* 0x000003d9050a7825 */ /* 0x000fc800078e0208 */
[----:B------:R-:W-:-:S04]  /*00f0*/  IMAD.WIDE.U32 R14, P0, R8, 0x14cab887, R12 ;  /* 0x14cab887080e7825 */ /* 0x000fc8000780000c */
[----:B------:R-:W-:-:S04]  /*0100*/  IMAD.WIDE.U32 R12, R8, 0x25af6e75, RZ ;  /* 0x25af6e75080c7825 */ /* 0x000fc800078e00ff */
[----:B------:R-:W-:-:S04]  /*0110*/  IMAD.WIDE.U32 R18, R11, 0x25af6e75, RZ ;  /* 0x25af6e750b127825 */ /* 0x000fc800078e00ff */
[----:B------:R-:W-:Y:S01]  /*0120*/  IMAD.X R17, RZ, RZ, RZ, P0 ;  /* 0x000000ffff117224 */ /* 0x000fe200000e06ff */
[----:B------:R-:W-:Y:S01]  /*0130*/  IADD3 RZ, P0, R13, R14, RZ ;  /* 0x0000000e0dff7210 */ /* 0x000fe20007f1e0ff */
[----:B------:R-:W-:Y:S02]  /*0140*/  IMAD.MOV.U32 R16, RZ, RZ, R15 ;  /* 0x000000ffff107224 */ /* 0x000fe400078e000f */
[----:B------:R-:W-:-:S04]  /*0150*/  IMAD.WIDE.U32 R20, P1, R10, 0x14cab887, R18 ;  /* 0x14cab8870a147825 */ /* 0x000fc80007820012 */
[----:B------:R-:W-:-:S04]  /*0160*/  IMAD.WIDE.U32 R18, R10, 0x25af6e75, RZ ;  /* 0x25af6e750a127825 */ /* 0x000fc800078e00ff */
[----:B------:R-:W-:Y:S01]  /*0170*/  IMAD.WIDE.U32.X R12, R9, 0x14cab887, R16, P0 ;  /* 0x14cab887090c7825 */ /* 0x000fe200000e0410 */
[----:B------:R-:W-:Y:S02]  /*0180*/  IADD3 RZ, P2, R19, R20, RZ ;  /* 0x0000001413ff7210 */ /* 0x000fe40007f5e0ff */
[----:B------:R-:W-:Y:S01]  /*0190*/  ISETP.LT.AND P0, PT, R9, RZ, PT ;  /* 0x000000ff0900720c */ /* 0x000fe20003f01270 */
[----:B------:R-:W-:Y:S01]  /*01a0*/  IMAD.X R15, RZ, RZ, RZ, P1 ;  /* 0x000000ffff0f7224 */ /* 0x000fe200008e06ff */
[----:B------:R-:W-:Y:S01]  /*01b0*/  IADD3 R3, P1, R12, -0x25af6e75, RZ ;  /* 0xda50918b0c037810 */ /* 0x000fe20007f3e0ff */
[----:B------:R-:W-:-:S03]  /*01c0*/  IMAD.MOV.U32 R14, RZ, RZ, R21 ;  /* 0x000000ffff0e7224 */ /* 0x000fc600078e0015 */
[----:B------:R-:W-:Y:S01]  /*01d0*/  IADD3.X R17, R13, -0x14cab888, RZ, P1, !PT ;  /* 0xeb3547780d117810 */ /* 0x000fe20000ffe4ff */
[----:B------:R-:W-:Y:S01]  /*01e0*/  IMAD.WIDE.U32.X R14, R11, 0x14cab887, R14, P2 ;  /* 0x14cab8870b0e7825 */ /* 0x000fe200010e040e */
[----:B------:R-:W-:Y:S02]  /*01f0*/  SEL R3, R3, R12, P0 ;  /* 0x0000000c03037207 */ /* 0x000fe40000000000 */
[----:B------:R-:W-:Y:S02]  /*0200*/  SEL R4, R17, R13, P0 ;  /* 0x0000000d11047207 */ /* 0x000fe40000000000 */
[----:B------:R-:W-:Y:S02]  /*0210*/  IADD3 R19, P1, R14, -0x25af6e75, RZ ;  /* 0xda50918b0e137810 */ /* 0x000fe40007f3e0ff */
[----:B------:R-:W-:Y:S02]  /*0220*/  ISETP.LT.AND P2, PT, R11, RZ, PT ;  /* 0x000000ff0b00720c */ /* 0x000fe40003f41270 */
[----:B------:R-:W-:-:S02]  /*0230*/  IADD3.X R11, R15, -0x14cab888, RZ, P1, !PT ;  /* 0xeb3547780f0b7810 */ /* 0x000fc40000ffe4ff */
[----:B------:R-:W-:Y:S02]  /*0240*/  SHF.R.S64 R3, R3, 0x4, R4 ;  /* 0x0000000403037819 */ /* 0x000fe40000001004 */
[----:B------:R-:W-:Y:S02]  /*0250*/  SEL R0, R19, R14, P2 ;  /* 0x0000000e13007207 */ /* 0x000fe40001000000 */
[----:B------:R-:W-:Y:S02]  /*0260*/  SEL R15, R11, R15, P2 ;  /* 0x0000000f0b0f7207 */ /* 0x000fe40001000000 */
[----:B------:R-:W-:Y:S02]  /*0270*/  LEA.HI R3, P1, R4, R3, RZ, 0x1 ;  /* 0x0000000304037211 */ /* 0x000fe400078308ff */
[----:B------:R-:W-:Y:S02]  /*0280*/  SHF.R.S64 R0, R0, 0x4, R15 ;  /* 0x0000000400007819 */ /* 0x000fe4000000100f */
[----:B------:R-:W-:Y:S01]  /*0290*/  LEA.HI.X.SX32 R4, R4, RZ, 0x1c, P1 ;  /* 0x000000ff04047211 */ /* 0x000fe200008fe6ff */
[----:B------:R-:W-:Y:S01]  /*02a0*/  IMAD.WIDE.U32 R8, R3, -0xc5, R8 ;  /* 0xffffff3b03087825 */ /* 0x000fe200078e0008 */
[----:B--2---:R-:W-:-:S04]  /*02b0*/  ISETP.GT.U32.AND P0, PT, R6, RZ, PT ;  /* 0x000000ff0600720c */ /* 0x004fc80003f04070 */
[----:B------:R-:W-:-:S04]  /*02c0*/  ISETP.GT.AND.EX P0, PT, R7, RZ, PT, P0 ;  /* 0x000000ff0700720c */ /* 0x000fc80003f04300 */
[----:B------:R-:W-:Y:S02]  /*02d0*/  SEL R10, R6, RZ, P0 ;  /* 0x000000ff060a7207 */ /* 0x000fe40000000000 */
[----:B------:R-:W-:Y:S01]  /*02e0*/  LEA.HI R6, P1, R15, R0, RZ, 0x1 ;  /* 0x000000000f067211 */ /* 0x000fe200078308ff */
[----:B------:R-:W-:Y:S01]  /*02f0*/  IMAD R0, R4, -0xc5, RZ ;  /* 0xffffff3b04007824 */ /* 0x000fe200078e02ff */
[----:B------:R-:W-:Y:S02]  /*0300*/  SEL R4, R7, RZ, P0 ;  /* 0x000000ff07047207 */ /* 0x000fe40000000000 */
[----:B------:R-:W-:Y:S02]  /*0310*/  ISETP.LT.U32.AND P0, PT, R10, 0x2, PT ;  /* 0x000000020a00780c */ /* 0x000fe40003f01070 */
[----:B------:R-:W-:Y:S02]  /*0320*/  LEA.HI.X.SX32 R7, R15, RZ, 0x1c, P1 ;  /* 0x000000ff0f077211 */ /* 0x000fe400008fe6ff */
[----:B------:R-:W-:-:S02]  /*0330*/  IADD3 R0, R9, -R3, R0 ;  /* 0x8000000309007210 */ /* 0x000fc40007ffe000 */
[----:B------:R-:W-:Y:S01]  /*0340*/  ISETP.LT.AND.EX P0, PT, R4, RZ, PT, P0 ;  /* 0x000000ff0400720c */ /* 0x000fe20003f01300 */
[----:B------:R-:W-:-:S03]  /*0350*/  IMAD.WIDE.U32 R8, R8, 0x300, R6 ;  /* 0x0000030008087825 */ /* 0x000fc600078e0006 */
[----:B------:R-:W-:Y:S01]  /*0360*/  SEL R7, R10, 0x2, P0 ;  /* 0x000000020a077807 */ /* 0x000fe20000000000 */
[----:B------:R-:W-:Y:S01]  /*0370*/  IMAD R3, R0, 0x300, RZ ;  /* 0x0000030000037824 */ /* 0x000fe200078e02ff */
[----:B------:R-:W-:-:S03]  /*0380*/  SEL R0, R4, RZ, P0 ;  /* 0x000000ff04007207 */ /* 0x000fc60000000000 */
[----:B------:R-:W-:Y:S02]  /*0390*/  IMAD.IADD R9, R9, 0x1, R3 ;  /* 0x0000000109097824 */ /* 0x000fe400078e0203 */
[----:B------:R-:W-:Y:S02]  /*03a0*/  IMAD R3, R0, 0x24f00, RZ ;  /* 0x00024f0000037824 */ /* 0x000fe400078e02ff */
[----:B------:R-:W-:-:S04]  /*03b0*/  IMAD.WIDE.U32 R6, R7, 0x24f00, R8 ;  /* 0x00024f0007067825 */ /* 0x000fc800078e0008 */
[----:B------:R-:W-:Y:S01]  /*03c0*/  IMAD.IADD R3, R7, 0x1, R3 ;  /* 0x0000000107037824 */ /* 0x000fe200078e0203 */
[----:B------:R-:W-:-:S04]  /*03d0*/  LEA R8, P0, R6, c[0x0][0x168], 0x2 ;  /* 0x00005a0006087a11 */ /* 0x000fc800078010ff */
[----:B------:R-:W-:-:S06]  /*03e0*/  LEA.HI.X R9, R6, c[0x0][0x16c], R3, 0x2, P0 ;  /* 0x00005b0006097a11 */ /* 0x000fcc00000f1403 */
[----:B------:R-:W2:Y:S01]  /*03f0*/  LDG.E.CONSTANT R9, [R8.64] ;  /* 0x0000000408097981 */ /* 0x000ea2000c1e9900 */
[----:B------:R-:W-:Y:S02]  /*0400*/  IMAD R2, R5, 0x400, R2 ;  /* 0x0000040005027824 */ /* 0x000fe400078e0202 */
[----:B------:R-:W-:-:S04]  /*0410*/  IMAD.MOV.U32 R3, RZ, RZ, 0x4 ;  /* 0x00000004ff037424 */ /* 0x000fc800078e00ff */
[----:B------:R-:W-:-:S05]  /*0420*/  IMAD.WIDE R2, R2, R3, c[0x0][0x160] ;  /* 0x0000580002027625 */ /* 0x000fca00078e0203 */
[----:B--2---:R-:W-:Y:S01]  /*0430*/  STG.E [R2.64], R9 ;  /* 0x0000000902007986 */ /* 0x004fe2000c101904 */
[----:B------:R-:W-:Y:S05]  /*0440*/  EXIT ;  /* 0x000000000000794d */ /* 0x000fea0003800000 */
.L_x_30:
        /* <DEDUP_REMOVED lines=11> */
.L_x_175:


//--------------------- .text.tvmgen_default_fused_reshape_add_divide_erf_add_multiply_multiply_reshape_kernel --------------------------
	.section	.text.tvmgen_default_fused_reshape_add_divide_erf_add_multiply_multiply_reshape_kernel,"ax",@progbits
	.sectioninfo	@"SHI_REGISTERS=18"
	.align	128
        .global         tvmgen_default_fused_reshape_add_divide_erf_add_multiply_multiply_reshape_kernel
        .type           tvmgen_default_fused_reshape_add_divide_erf_add_multiply_multiply_reshape_kernel,@function
        .size           tvmgen_default_fused_reshape_add_divide_erf_add_multiply_multiply_reshape_kernel,(.L_x_176 - tvmgen_default_fused_reshape_add_divide_erf_add_multiply_multiply_reshape_kernel)
        .other          tvmgen_default_fused_reshape_add_divide_erf_add_multiply_multiply_reshape_kernel,@"STO_CUDA_ENTRY STV_DEFAULT"
tvmgen_default_fused_reshape_add_divide_erf_add_multiply_multiply_reshape_kernel:
.text.tvmgen_default_fused_reshape_add_divide_erf_add_multiply_multiply_reshape_kernel:
[----:B------:R-:W-:Y:S02]  /*0000*/  MOV R1, c[0x0][0x28] ;  /* 0x00000a0000017a02 */ /* 0x000fe40000000f00 */
[----:B------:R-:W0:Y:S01]  /*0010*/  S2R R4, SR_CTAID.X ;  /* 0x0000000000047919 */ /* 0x000e220000002500 */
[----:B------:R-:W-:Y:S01]  /*0020*/  IMAD.MOV.U32 R7, RZ, RZ, 0x4 ;  /* 0x00000004ff077424 */ /* 0x000fe200078e00ff */
[----:B------:R-:W-:Y:S02]  /*0030*/  ULDC.64 UR4, c[0x0][0x118] ;  /* 0x0000460000047ab9 */ /* 0x000fe40000000a00 */
[----:B------:R-:W1:Y:S01]  /*0040*/  S2R R5, SR_TID.X ;  /* 0x0000000000057919 */ /* 0x000e620000002100 */
[C---:B0-----:R-:W-:Y:S02]  /*0050*/  ISETP.GT.AND P2, PT, R4.reuse, 0x24e, PT ;  /* 0x0000024e0400780c */ /* 0x041fe40003f44270 */
[C---:B------:R-:W-:Y:S02]  /*0060*/  ISETP.GT.AND P0, PT, R4.reuse, 0x14e, PT ;  /* 0x0000014e0400780c */ /* 0x040fe40003f04270 */
[C---:B-1----:R-:W-:Y:S02]  /*0070*/  LEA R5, R4.reuse, R5, 0xa ;  /* 0x0000000504057211 */ /* 0x042fe400078e50ff */
[----:B------:R-:W-:-:S03]  /*0080*/  ISETP.GT.AND P1, PT, R4, 0x4e, PT ;  /* 0x0000004e0400780c */ /* 0x000fc60003f24270 */
[----:B------:R-:W-:-:S04]  /*0090*/  IMAD.WIDE R2, R5, R7, c[0x0][0x160] ;  /* 0x0000580005027625 */ /* 0x000fc800078e0207 */
[----:B------:R-:W-:Y:S05]  /*00a0*/  @P2 BRA `(.L_x_31) ;  /* 0x000002e000002947 */ /* 0x000fea0003800000 */
[----:B------:R-:W-:Y:S01]  /*00b0*/  MOV R4, RZ ;  /* 0x000000ff00047202 */ /* 0x000fe20000000f00 */
[----:B------:R-:W-:-:S04]  /*00c0*/  IMAD.HI R0, R5, 0x2aaaaaab, RZ ;  /* 0x2aaaaaab05007827 */ /* 0x000fc800078e02ff */
[----:B------:R-:W-:Y:S01]  /*00d0*/  IMAD.HI R6, R5, -0x22384fb3, R4 ;  /* 0xddc7b04d05067827 */ /* 0x000fe200078e0204 */
[----:B------:R-:W-:-:S04]  /*00e0*/  SHF.R.U32.HI R9, RZ, 0x1f, R0 ;  /* 0x0000001fff097819 */ /* 0x000fc80000011600 */
[----:B------:R-:W-:Y:S02]  /*00f0*/  SHF.R.U32.HI R11, RZ, 0x1f, R6 ;  /* 0x0000001fff0b7819 */ /* 0x000fe40000011606 */
[----:B------:R-:W-:Y:S02]  /*0100*/  LEA.HI.SX32 R9, R0, R9, 0x17 ;  /* 0x0000000900097211 */ /* 0x000fe400078fbaff */
[----:B------:R-:W-:-:S03]  /*0110*/  LEA.HI.SX32 R11, R6, R11, 0xd ;  /* 0x0000000b060b7211 */ /* 0x000fc600078f6aff */
[--C-:B------:R-:W-:Y:S02]  /*0120*/  IMAD R8, R9, -0xc00, R5.reuse ;  /* 0xfffff40009087824 */ /* 0x100fe400078e0205 */
[----:B------:R-:W-:Y:S02]  /*0130*/  IMAD R10, R11, -0x93c00, R5 ;  /* 0xfff6c4000b0a7824 */ /* 0x000fe400078e0205 */
[----:B------:R-:W-:-:S04]  /*0140*/  IMAD.WIDE R8, R8, R7, c[0x0][0x170] ;  /* 0x00005c0008087625 */ /* 0x000fc800078e0207 */
[----:B------:R-:W-:Y:S02]  /*0150*/  IMAD.WIDE R10, R10, R7, c[0x0][0x168] ;  /* 0x00005a000a0a7625 */ /* 0x000fe400078e0207 */
[----:B------:R-:W2:Y:S04]  /*0160*/  LDG.E.CONSTANT R9, [R8.64] ;  /* 0x0000000408097981 */ /* 0x000ea8000c1e9900 */
[----:B------:R0:W2:Y:S01]  /*0170*/  LDG.E.CONSTANT R10, [R10.64] ;  /* 0x000000040a0a7981 */ /* 0x0000a2000c1e9900 */
[----:B------:R-:W-:Y:S01]  /*0180*/  IMAD.MOV.U32 R12, RZ, RZ, 0x38eb4c3a ;  /* 0x38eb4c3aff0c7424 */ /* 0x000fe200078e00ff */
[----:B------:R-:W-:Y:S01]  /*0190*/  MOV R14, 0x3aae005b ;  /* 0x3aae005b000e7802 */ /* 0x000fe20000000f00 */
[----:B------:R-:W-:Y:S01]  /*01a0*/  IMAD.MOV.U32 R15, RZ, RZ, 0x3c09919f ;  /* 0x3c09919fff0f7424 */ /* 0x000fe200078e00ff */
[----:B0-----:R-:W-:Y:S01]  /*01b0*/  MOV R11, 0x3d24d99a ;  /* 0x3d24d99a000b7802 */ /* 0x001fe20000000f00 */
[----:B--2---:R-:W-:Y:S01]  /*01c0*/  FADD R0, R10, R9 ;  /* 0x000000090a007221 */ /* 0x004fe20000000000 */
[----:B------:R-:W-:-:S03]  /*01d0*/  MOV R10, 0x3e235519 ;  /* 0x3e235519000a7802 */ /* 0x000fc60000000f00 */
[----:B------:R-:W-:-:S04]  /*01e0*/  FMUL R6, R0, 0.70710682868957519531 ;  /* 0x3f3504f400067820 */ /* 0x000fc80000400000 */
[C---:B------:R-:W-:Y:S01]  /*01f0*/  FMUL R13, R6.reuse, R6 ;  /* 0x00000006060d7220 */ /* 0x040fe20000400000 */
[----:B------:R-:W-:-:S04]  /*0200*/  FSETP.GE.AND P2, PT, |R6|, 1.0029599666595458984, PT ;  /* 0x3f8060fe0600780b */ /* 0x000fc80003f46200 */
[----:B------:R-:W-:Y:S02]  /*0210*/  FSEL R13, |R6|, R13, P2 ;  /* 0x0000000d060d7208 */ /* 0x000fe40001000200 */
[----:B------:R-:W-:Y:S02]  /*0220*/  FSEL R12, R12, 8.4834944573231041431e-05, P2 ;  /* 0x38b1e96a0c0c7808 */ /* 0x000fe40001000000 */
[----:B------:R-:W-:Y:S02]  /*0230*/  FSEL R8, -R14, -0.00082130916416645050049, P2 ;  /* 0xba574d200e087808 */ /* 0x000fe40001000100 */
[----:B------:R-:W-:Y:S02]  /*0240*/  FSEL R9, R15, 0.0052134888246655464172, P2 ;  /* 0x3baad5ea0f097808 */ /* 0x000fe40001000000 */
[----:B------:R-:W-:Y:S01]  /*0250*/  FSEL R11, -R11, -0.026868773624300956726, P2 ;  /* 0xbcdc1be70b0b7808 */ /* 0x000fe20001000100 */
[----:B------:R-:W-:Y:S01]  /*0260*/  FFMA R8, R13, R12, R8 ;  /* 0x0000000c0d087223 */ /* 0x000fe20000000008 */
[----:B------:R-:W-:-:S03]  /*0270*/  IMAD.MOV.U32 R12, RZ, RZ, 0x3f69b4f9 ;  /* 0x3f69b4f9ff0c7424 */ /* 0x000fc600078e00ff */
[C---:B------:R-:W-:Y:S01]  /*0280*/  FFMA R8, R13.reuse, R8, R9 ;  /* 0x000000080d087223 */ /* 0x040fe20000000009 */
[----:B------:R-:W-:Y:S02]  /*0290*/  FSEL R9, R10, 0.11284004896879196167, P2 ;  /* 0x3de718af0a097808 */ /* 0x000fe40001000000 */
[----:B------:R-:W-:Y:S01]  /*02a0*/  MOV R10, 0x3f210a14 ;  /* 0x3f210a14000a7802 */ /* 0x000fe20000000f00 */
[----:B------:R-:W-:Y:S01]  /*02b0*/  FFMA R8, R13, R8, R11 ;  /* 0x000000080d087223 */ /* 0x000fe2000000000b */
[----:B------:R-:W-:-:S03]  /*02c0*/  FSEL R11, R12, -0.37612664699554443359, P2 ;  /* 0xbec093ac0c0b7808 */ /* 0x000fc60001000000 */
[----:B------:R-:W-:Y:S01]  /*02d0*/  FFMA R8, R13, R8, R9 ;  /* 0x000000080d087223 */ /* 0x000fe20000000009 */
[----:B------:R-:W-:-:S03]  /*02e0*/  FSEL R9, R10, 0.12837915122509002686, P2 ;  /* 0x3e0375d30a097808 */ /* 0x000fc60001000000 */
[----:B------:R-:W-:Y:S01]  /*02f0*/  FFMA R8, R13, R8, R11 ;  /* 0x000000080d087223 */ /* 0x000fe2000000000b */
[----:B------:R-:W-:-:S03]  /*0300*/  FSEL R11, -|R6|, R6, P2 ;  /* 0x00000006060b7208 */ /* 0x000fc60001000300 */
[----:B------:R-:W-:-:S04]  /*0310*/  FFMA R8, R13, R8, R9 ;  /* 0x000000080d087223 */ /* 0x000fc80000000009 */
[----:B------:R-:W-:-:S04]  /*0320*/  FFMA R8, R8, R11, R11 ;  /* 0x0000000b08087223 */ /* 0x000fc8000000000b */
[----:B------:R-:W0:Y:S02]  /*0330*/  @P2 MUFU.EX2 R9, R8 ;  /* 0x0000000800092308 */ /* 0x000e240000000800 */
[----:B0-----:R-:W-:-:S05]  /*0340*/  @P2 FADD R9, -R9, 1 ;  /* 0x3f80000009092421 */ /* 0x001fca0000000100 */
[----:B------:R-:W-:-:S05]  /*0350*/  @P2 LOP3.LUT R8, R9, 0x80000000, R6, 0xf8, !PT ;  /* 0x8000000009082812 */ /* 0x000fca00078ef806 */
[----:B------:R-:W-:-:S04]  /*0360*/  FADD R9, R8, 1 ;  /* 0x3f80000008097421 */ /* 0x000fc80000000000 */
[----:B------:R-:W-:-:S05]  /*0370*/  FMUL.D2 R9, R0, R9 ;  /* 0x0000000900097220 */ /* 0x000fca0000300000 */
[----:B------:R0:W-:Y:S02]  /*0380*/  STG.E [R2.64], R9 ;  /* 0x0000000902007986 */ /* 0x0001e4000c101904 */
.L_x_31:
[----:B------:R-:W-:Y:S05]  /*0390*/  @P0 BRA `(.L_x_32) ;  /* 0x000002f000000947 */ /* 0x000fea0003800000 */
[----:B0-----:R-:W-:Y:S02]  /*03a0*/  IADD3 R9, R5, 0x40000, RZ ;  /* 0x0004000005097810 */ /* 0x001fe40007ffe0ff */
[----:B------:R-:W-:-:S03]  /*03b0*/  MOV R8, RZ ;  /* 0x000000ff00087202 */ /* 0x000fc60000000f00 */
        /* <DEDUP_REMOVED lines=13> */
[----:B------:R-:W-:Y:S02]  /*0490*/  MOV R14, 0x3aae005b ;  /* 0x3aae005b000e7802 */ /* 0x000fe40000000f00 */
[----:B------:R-:W-:Y:S01]  /*04a0*/  MOV R15, 0x3c09919f ;  /* 0x3c09919f000f7802 */ /* 0x000fe20000000f00 */
[----:B0-----:R-:W-:Y:S01]  /*04b0*/  IMAD.MOV.U32 R11, RZ, RZ, 0x3d24d99a ;  /* 0x3d24d99aff0b7424 */ /* 0x001fe200078e00ff */
        /* <DEDUP_REMOVED lines=11> */
[----:B------:R-:W-:-:S03]  /*0570*/  MOV R12, 0x3f69b4f9 ;  /* 0x3f69b4f9000c7802 */ /* 0x000fc60000000f00 */
[C---:B------:R-:W-:Y:S01]  /*0580*/  FFMA R8, R13.reuse, R8, R9 ;  /* 0x000000080d087223 */ /* 0x040fe20000000009 */
[----:B------:R-:W-:Y:S01]  /*0590*/  FSEL R9, R10, 0.11284004896879196167, P0 ;  /* 0x3de718af0a097808 */ /* 0x000fe20000000000 */
[----:B------:R-:W-:Y:S02]  /*05a0*/  IMAD.MOV.U32 R10, RZ, RZ, 0x3f210a14 ;  /* 0x3f210a14ff0a7424 */ /* 0x000fe400078e00ff */
        /* <DEDUP_REMOVED lines=13> */
[----:B------:R0:W-:Y:S02]  /*0680*/  STG.E [R2.64+0x100000], R9 ;  /* 0x1000000902007986 */ /* 0x0001e4000c101904 */
.L_x_32:
[----:B------:R-:W-:Y:S05]  /*0690*/  @P1 EXIT ;  /* 0x000000000000194d */ /* 0x000fea0003800000 */
[----:B------:R-:W-:Y:S02]  /*06a0*/  IADD3 R5, R5, 0x80000, RZ ;  /* 0x0008000005057810 */ /* 0x000fe40007ffe0ff */
[----:B------:R-:W-:-:S03]  /*06b0*/  MOV R4, RZ ;  /* 0x000000ff00047202 */ /* 0x000fc60000000f00 */
[----:B------:R-:W-:-:S04]  /*06c0*/  IMAD.HI R0, R5, 0x2aaaaaab, RZ ;  /* 0x2aaaaaab05007827 */ /* 0x000fc800078e02ff */
[----:B------:R-:W-:Y:S01]  /*06d0*/  IMAD.HI R4, R5, -0x22384fb3, R4 ;  /* 0xddc7b04d05047827 */ /* 0x000fe200078e0204 */
[----:B0-----:R-:W-:-:S04]  /*06e0*/  SHF.R.U32.HI R9, RZ, 0x1f, R0 ;  /* 0x0000001fff097819 */ /* 0x001fc80000011600 */
        /* <DEDUP_REMOVED lines=11> */
[----:B------:R-:W-:-:S02]  /*07a0*/  MOV R12, 0x3c09919f ;  /* 0x3c09919f000c7802 */ /* 0x000fc40000000f00 */
[----:B0-----:R-:W-:Y:S01]  /*07b0*/  MOV R7, 0x3d24d99a ;  /* 0x3d24d99a00077802 */ /* 0x001fe20000000f00 */
[----:B--2---:R-:W-:Y:S01]  /*07c0*/  FADD R0, R6, R5 ;  /* 0x0000000506007221 */ /* 0x004fe20000000000 */
[----:B------:R-:W-:-:S03]  /*07d0*/  IMAD.MOV.U32 R6, RZ, RZ, 0x3e235519 ;  /* 0x3e235519ff067424 */ /* 0x000fc600078e00ff */
        /* <DEDUP_REMOVED lines=26> */
[----:B------:R-:W-:Y:S01]  /*0980*/  STG.E [R2.64+0x200000], R5 ;  /* 0x2000000502007986 */ /* 0x000fe2000c101904 */
[----:B------:R-:W-:Y:S05]  /*0990*/  EXIT ;  /* 0x000000000000794d */ /* 0x000fea0003800000 */
.L_x_33:
        /* <DEDUP_REMOVED lines=14> */
.L_x_176:


//--------------------- .text.tvmgen_default_fused_reshape_transpose_add_kernel --------------------------
	.section	.text.tvmgen_default_fused_reshape_transpose_add_kernel,"ax",@progbits
	.sectioninfo	@"SHI_REGISTERS=12"
	.align	128
        .global         tvmgen_default_fused_reshape_transpose_add_kernel
        .type           tvmgen_default_fused_reshape_transpose_add_kernel,@function
        .size           tvmgen_default_fused_reshape_transpose_add_kernel,(.L_x_177 - tvmgen_default_fused_reshape_transpose_add_kernel)
        .other          tvmgen_default_fused_reshape_transpose_add_kernel,@"STO_CUDA_ENTRY STV_DEFAULT"
tvmgen_default_fused_reshape_transpose_add_kernel:
.text.tvmgen_default_fused_reshape_transpose_add_kernel:
[----:B------:R-:W-:Y:S02]  /*0000*/  MOV R1, c[0x0][0x28] ;  /* 0x00000a0000017a02 */ /* 0x000fe40000000f00 */
[----:B------:R-:W0:Y:S04]  /*0010*/  S2R R2, SR_TID.X ;  /* 0x0000000000027919 */ /* 0x000e280000002100 */
[----:B------:R-:W1:Y:S01]  /*0020*/  S2R R5, SR_CTAID.X ;  /* 0x0000000000057919 */ /* 0x000e620000002500 */
[----:B0-----:R-:W-:-:S04]  /*0030*/  SHF.R.S32.HI R0, RZ, 0x8, R2 ;  /* 0x00000008ff007819 */ /* 0x001fc80000011402 */
[----:B-1----:R-:W-:-:S04]  /*0040*/  LEA R0, R5, R0, 0x2 ;  /* 0x0000000005007211 */ /* 0x002fc800078e10ff */
[----:B------:R-:W-:-:S13]  /*0050*/  ISETP.GT.AND P0, PT, R0, 0x24e, PT ;  /* 0x0000024e0000780c */ /* 0x000fda0003f04270 */
[----:B------:R-:W-:Y:S05]  /*0060*/  @P0 EXIT ;  /* 0x000000000000094d */ /* 0x000fea0003800000 */
[----:B------:R-:W-:Y:S01]  /*0070*/  LEA R2, R5, R2, 0x8 ;  /* 0x0000000205027211 */ /* 0x000fe200078e40ff */
[----:B------:R-:W-:Y:S01]  /*0080*/  IMAD.HI R0, R0, 0x55555556, RZ ;  /* 0x5555555600007827 */ /* 0x000fe200078e02ff */
[----:B------:R-:W-:Y:S01]  /*0090*/  MOV R7, 0x4 ;  /* 0x0000000400077802 */ /* 0x000fe20000000f00 */
[----:B------:R-:W-:Y:S02]  /*00a0*/  ULDC.64 UR4, c[0x0][0x118] ;  /* 0x0000460000047ab9 */ /* 0x000fe40000000a00 */
[----:B------:R-:W-:Y:S01]  /*00b0*/  IMAD.HI R3, R2, 0x2aaaaaab, RZ ;  /* 0x2aaaaaab02037827 */ /* 0x000fe200078e02ff */
[----:B------:R-:W-:-:S03]  /*00c0*/  LEA.HI R0, R0, R0, RZ, 0x1 ;  /* 0x0000000000007211 */ /* 0x000fc600078f08ff */
[----:B------:R-:W-:Y:S01]  /*00d0*/  IMAD R6, R5, 0x300, R2 ;  /* 0x0000030005067824 */ /* 0x000fe200078e0202 */
[----:B------:R-:W-:-:S04]  /*00e0*/  SHF.R.U32.HI R4, RZ, 0x1f, R3 ;  /* 0x0000001fff047819 */ /* 0x000fc80000011603 */
[----:B------:R-:W-:Y:S01]  /*00f0*/  LEA.HI.SX32 R3, R3, R4, 0x19 ;  /* 0x0000000403037211 */ /* 0x000fe200078fcaff */
[----:B------:R-:W-:-:S04]  /*0100*/  IMAD.WIDE R4, R6, R7, c[0x0][0x170] ;  /* 0x00005c0006047625 */ /* 0x000fc800078e0207 */
[----:B------:R-:W-:Y:S02]  /*0110*/  IMAD R3, R3, -0x300, R2 ;  /* 0xfffffd0003037824 */ /* 0x000fe400078e0202 */
[----:B------:R-:W2:Y:S02]  /*0120*/  LDG.E.CONSTANT R4, [R4.64] ;  /* 0x0000000404047981 */ /* 0x000ea4000c1e9900 */
[----:B------:R-:W-:-:S04]  /*0130*/  IMAD R3, R0, 0x300, R3 ;  /* 0x0000030000037824 */ /* 0x000fc800078e0203 */
[----:B------:R-:W-:-:S06]  /*0140*/  IMAD.WIDE R2, R3, R7, c[0x0][0x168] ;  /* 0x00005a0003027625 */ /* 0x000fcc00078e0207 */
[----:B------:R-:W2:Y:S01]  /*0150*/  LDG.E.CONSTANT R3, [R2.64] ;  /* 0x0000000402037981 */ /* 0x000ea2000c1e9900 */
[----:B------:R-:W-:Y:S01]  /*0160*/  IMAD.WIDE R6, R6, R7, c[0x0][0x160] ;  /* 0x0000580006067625 */ /* 0x000fe200078e0207 */
[----:B--2---:R-:W-:-:S05]  /*0170*/  FADD R9, R4, R3 ;  /* 0x0000000304097221 */ /* 0x004fca0000000000 */
[----:B------:R-:W-:Y:S01]  /*0180*/  STG.E [R6.64], R9 ;  /* 0x0000000906007986 */ /* 0x000fe2000c101904 */
[----:B------:R-:W-:Y:S05]  /*0190*/  EXIT ;  /* 0x000000000000794d */ /* 0x000fea0003800000 */
.L_x_34:
        /* <DEDUP_REMOVED lines=14> */
.L_x_177:


//--------------------- .text.tvmgen_default_fused_reshape_add_add_kernel --------------------------
	.section	.text.tvmgen_default_fused_reshape_add_add_kernel,"ax",@progbits
	.sectioninfo	@"SHI_REGISTERS=14"
	.align	128
        .global         tvmgen_default_fused_reshape_add_add_kernel
        .type           tvmgen_default_fused_reshape_add_add_kernel,@function
        .size           tvmgen_default_fused_reshape_add_add_kernel,(.L_x_178 - tvmgen_default_fused_reshape_add_add_kernel)
        .other          tvmgen_default_fused_reshape_add_add_kernel,@"STO_CUDA_ENTRY STV_DEFAULT"
tvmgen_default_fused_reshape_add_add_kernel:
.text.tvmgen_default_fused_reshape_add_add_kernel:
[----:B------:R-:W-:Y:S02]  /*0000*/  MOV R1, c[0x0][0x28] ;  /* 0x00000a0000017a02 */ /* 0x000fe40000000f00 */
[----:B------:R-:W0:Y:S04]  /*0010*/  S2R R8, SR_TID.X ;  /* 0x0000000000087919 */ /* 0x000e280000002100 */
[----:B------:R-:W1:Y:S01]  /*0020*/  S2R R3, SR_CTAID.X ;  /* 0x0000000000037919 */ /* 0x000e620000002500 */
[----:B0-----:R-:W-:-:S04]  /*0030*/  SHF.R.S32.HI R0, RZ, 0x8, R8 ;  /* 0x00000008ff007819 */ /* 0x001fc80000011408 */
[----:B-1----:R-:W-:-:S04]  /*0040*/  LEA R0, R3, R0, 0x2 ;  /* 0x0000000003007211 */ /* 0x002fc800078e10ff */
[----:B------:R-:W-:-:S13]  /*0050*/  ISETP.GT.AND P0, PT, R0, 0x24e, PT ;  /* 0x0000024e0000780c */ /* 0x000fda0003f04270 */
[----:B------:R-:W-:Y:S05]  /*0060*/  @P0 EXIT ;  /* 0x000000000000094d */ /* 0x000fea0003800000 */
[C---:B------:R-:W-:Y:S01]  /*0070*/  LEA R8, R3.reuse, R8, 0xa ;  /* 0x0000000803087211 */ /* 0x040fe200078e50ff */
[----:B------:R-:W-:Y:S01]  /*0080*/  IMAD.HI R0, R0, 0x55555556, RZ ;  /* 0x5555555600007827 */ /* 0x000fe200078e02ff */
[----:B------:R-:W-:Y:S01]  /*0090*/  MOV R9, 0x4 ;  /* 0x0000000400097802 */ /* 0x000fe20000000f00 */
[----:B------:R-:W-:Y:S02]  /*00a0*/  ULDC.64 UR4, c[0x0][0x118] ;  /* 0x0000460000047ab9 */ /* 0x000fe40000000a00 */
[----:B------:R-:W-:Y:S01]  /*00b0*/  IMAD R2, R3, -0x300, R8 ;  /* 0xfffffd0003027824 */ /* 0x000fe200078e0208 */
[----:B------:R-:W-:-:S03]  /*00c0*/  LEA.HI R0, R0, R0, RZ, 0x1 ;  /* 0x0000000000007211 */ /* 0x000fc600078f08ff */
[----:B------:R-:W-:-:S05]  /*00d0*/  IMAD.HI R3, R2, 0x2aaaaaab, RZ ;  /* 0x2aaaaaab02037827 */ /* 0x000fca00078e02ff */
[----:B------:R-:W-:-:S04]  /*00e0*/  SHF.R.U32.HI R4, RZ, 0x1f, R3 ;  /* 0x0000001fff047819 */ /* 0x000fc80000011603 */
[----:B------:R-:W-:-:S05]  /*00f0*/  LEA.HI.SX32 R3, R3, R4, 0x19 ;  /* 0x0000000403037211 */ /* 0x000fca00078fcaff */
[----:B------:R-:W-:-:S04]  /*0100*/  IMAD R3, R3, -0x300, R2 ;  /* 0xfffffd0003037824 */ /* 0x000fc800078e0202 */
[----:B------:R-:W-:Y:S02]  /*0110*/  IMAD R0, R0, 0x300, R3 ;  /* 0x0000030000007824 */ /* 0x000fe400078e0203 */
[----:B------:R-:W-:-:S04]  /*0120*/  IMAD.WIDE R4, R3, R9, c[0x0][0x170] ;  /* 0x00005c0003047625 */ /* 0x000fc800078e0209 */
[-C--:B------:R-:W-:Y:S02]  /*0130*/  IMAD.WIDE R6, R0, R9.reuse, c[0x0][0x168] ;  /* 0x00005a0000067625 */ /* 0x080fe400078e0209 */
[----:B------:R-:W2:Y:S02]  /*0140*/  LDG.E.CONSTANT R5, [R4.64] ;  /* 0x0000000404057981 */ /* 0x000ea4000c1e9900 */
[CC--:B------:R-:W-:Y:S02]  /*0150*/  IMAD.WIDE R2, R8.reuse, R9.reuse, c[0x0][0x178] ;  /* 0x00005e0008027625 */ /* 0x0c0fe400078e0209 */
[----:B------:R-:W2:Y:S04]  /*0160*/  LDG.E.CONSTANT R6, [R6.64] ;  /* 0x0000000406067981 */ /* 0x000ea8000c1e9900 */
[----:B------:R-:W3:Y:S01]  /*0170*/  LDG.E.CONSTANT R3, [R2.64] ;  /* 0x0000000402037981 */ /* 0x000ee2000c1e9900 */
[----:B------:R-:W-:Y:S01]  /*0180*/  IMAD.WIDE R8, R8, R9, c[0x0][0x160] ;  /* 0x0000580008087625 */ /* 0x000fe200078e0209 */
[----:B--2---:R-:W-:-:S04]  /*0190*/  FADD R0, R6, R5 ;  /* 0x0000000506007221 */ /* 0x004fc80000000000 */
[----:B---3--:R-:W-:-:S05]  /*01a0*/  FADD R11, R0, R3 ;  /* 0x00000003000b7221 */ /* 0x008fca0000000000 */
[----:B------:R-:W-:Y:S01]  /*01b0*/  STG.E [R8.64], R11 ;  /* 0x0000000b08007986 */ /* 0x000fe2000c101904 */
[----:B------:R-:W-:Y:S05]  /*01c0*/  EXIT ;  /* 0x000000000000794d */ /* 0x000fea0003800000 */
.L_x_35:
        /* <DEDUP_REMOVED lines=11> */
.L_x_178:


//--------------------- .text.tvmgen_default_fused_nn_dense_2_kernel --------------------------
	.section	.text.tvmgen_default_fused_nn_dense_2_kernel,"ax",@progbits
	.sectionflags	@"SHF_BARRIERS=1"
	.sectioninfo	@"SHI_REGISTERS=63"
	.align	128
        .global         tvmgen_default_fused_nn_dense_2_kernel
        .type           tvmgen_default_fused_nn_dense_2_kernel,@function
        .size           tvmgen_default_fused_nn_dense_2_kernel,(.L_x_179 - tvmgen_default_fused_nn_dense_2_kernel)
        .other          tvmgen_default_fused_nn_dense_2_kernel,@"STO_CUDA_ENTRY STV_DEFAULT"
tvmgen_default_fused_nn_dense_2_kernel:
.text.tvmgen_default_fused_nn_dense_2_kernel:
        /* <DEDUP_REMOVED lines=10> */
[----:B------:R-:W2:Y:S04]  /*00a0*/  LDG.E.CONSTANT R0, [R2.64] ;  /* 0x0000000402007981 */ /* 0x000ea8000c1e9900 */
[----:B------:R-:W2:Y:S04]  /*00b0*/  LDG.E.CONSTANT R27, [R4.64] ;  /* 0x00000004041b7981 */ /* 0x000ea8000c1e9900 */
[----:B------:R-:W3:Y:S04]  /*00c0*/  LDG.E.CONSTANT R31, [R2.64+0x100] ;  /* 0x00010004021f7981 */ /* 0x000ee8000c1e9900 */
[----:B------:R-:W3:Y:S04]  /*00d0*/  LDG.E.CONSTANT R28, [R4.64+0x100] ;  /* 0x00010004041c7981 */ /* 0x000ee8000c1e9900 */
        /* <DEDUP_REMOVED lines=45> */
[----:B------:R-:W5:Y:S01]  /*03b0*/  LDG.E.CONSTANT R59, [R4.64+0x2f00] ;  /* 0x002f0004043b7981 */ /* 0x000f62000c1e9900 */
[----:B--2---:R-:W-:-:S03]  /*03c0*/  FFMA R0, R0, R27, RZ ;  /* 0x0000001b00007223 */ /* 0x004fc600000000ff */
[----:B------:R-:W2:Y:S01]  /*03d0*/  LDG.E.CONSTANT R27, [R2.64+0x1700] ;  /* 0x00170004021b7981 */ /* 0x000ea2000c1e9900 */
[----:B---3--:R-:W-:-:S03]  /*03e0*/  FFMA R0, R31, R28, R0 ;  /* 0x0000001c1f007223 */ /* 0x008fc60000000000 */
[----:B------:R-:W3:Y:S04]  /*03f0*/  LDG.E.CONSTANT R31, [R2.64+0x1800] ;  /* 0x00180004021f7981 */ /* 0x000ee8000c1e9900 */
[----:B------:R-:W3:Y:S01]  /*0400*/  LDG.E.CONSTANT R28, [R4.64+0x1800] ;  /* 0x00180004041c7981 */ /* 0x000ee2000c1e9900 */
[----:B----4-:R-:W-:-:S03]  /*0410*/  FFMA R55, R55, R56, R0 ;  /* 0x0000003837377223 */ /* 0x010fc60000000000 */
[----:B------:R-:W4:Y:S04]  /*0420*/  LDG.E.CONSTANT R0, [R2.64+0x1900] ;  /* 0x0019000402007981 */ /* 0x000f28000c1e9900 */
[----:B------:R-:W4:Y:S01]  /*0430*/  LDG.E.CONSTANT R56, [R2.64+0x2f00] ;  /* 0x002f000402387981 */ /* 0x000f22000c1e9900 */
[----:B-----5:R-:W-:-:S03]  /*0440*/  FFMA R55, R54, R29, R55 ;  /* 0x0000001d36377223 */ /* 0x020fc60000000037 */
[----:B------:R-:W4:Y:S01]  /*0450*/  LDG.E.CONSTANT R29, [R4.64+0x1900] ;  /* 0x00190004041d7981 */ /* 0x000f22000c1e9900 */
[----:B------:R-:W-:-:S03]  /*0460*/  FFMA R55, R44, R45, R55 ;  /* 0x0000002d2c377223 */ /* 0x000fc60000000037 */
[----:B------:R-:W5:Y:S04]  /*0470*/  LDG.E.CONSTANT R44, [R2.64+0x1a00] ;  /* 0x001a0004022c7981 */ /* 0x000f68000c1e9900 */
[----:B------:R-:W5:Y:S01]  /*0480*/  LDG.E.CONSTANT R45, [R4.64+0x1a00] ;  /* 0x001a0004042d7981 */ /* 0x000f62000c1e9900 */
        /* <DEDUP_REMOVED lines=53> */
[----:B------:R-:W5:Y:S04]  /*07e0*/  LDG.E.CONSTANT R55, [R4.64+0x2c00] ;  /* 0x002c000404377981 */ /* 0x000f68000c1e9900 */
[----:B------:R-:W5:Y:S04]  /*07f0*/  LDG.E.CONSTANT R12, [R2.64+0x2d00] ;  /* 0x002d0004020c7981 */ /* 0x000f68000c1e9900 */
[----:B------:R-:W5:Y:S01]  /*0800*/  LDG.E.CONSTANT R11, [R2.64+0x2e00] ;  /* 0x002e0004020b7981 */ /* 0x000f62000c1e9900 */
[----:B--2---:R-:W-:-:S04]  /*0810*/  FFMA R30, R27, R30, R60 ;  /* 0x0000001e1b1e7223 */ /* 0x004fc8000000003c */
        /* <DEDUP_REMOVED lines=22> */
[----:B------:R-:W-:Y:S01]  /*0980*/  FFMA R11, R11, R58, R12 ;  /* 0x0000003a0b0b7223 */ /* 0x000fe2000000000c */
[----:B------:R-:W-:-:S03]  /*0990*/  VOTE.ANY R0, PT, PT ;  /* 0x0000000000007806 */ /* 0x000fc600038e0100 */
[----:B------:R-:W-:-:S05]  /*09a0*/  FFMA R11, R56, R59, R11 ;  /* 0x0000003b380b7223 */ /* 0x000fca000000000b */
[----:B------:R-:W0:Y:S02]  /*09b0*/  SHFL.DOWN PT, R2, R11, 0x10, 0x1f ;  /* 0x0a001f000b027f89 */ /* 0x000e2400000e0000 */
[----:B0-----:R-:W-:-:S05]  /*09c0*/  FADD R3, R11, R2 ;  /* 0x000000020b037221 */ /* 0x001fca0000000000 */
[----:B------:R-:W0:Y:S02]  /*09d0*/  SHFL.DOWN PT, R2, R3, 0x8, 0x1f ;  /* 0x09001f0003027f89 */ /* 0x000e2400000e0000 */
[----:B0-----:R-:W-:-:S05]  /*09e0*/  FADD R5, R3, R2 ;  /* 0x0000000203057221 */ /* 0x001fca0000000000 */
[----:B------:R-:W0:Y:S02]  /*09f0*/  SHFL.DOWN PT, R2, R5, 0x4, 0x1f ;  /* 0x08801f0005027f89 */ /* 0x000e2400000e0000 */
[----:B0-----:R-:W-:-:S05]  /*0a00*/  FADD R13, R5, R2 ;  /* 0x00000002050d7221 */ /* 0x001fca0000000000 */
[----:B------:R-:W0:Y:S01]  /*0a10*/  SHFL.DOWN PT, R2, R13, 0x2, 0x1f ;  /* 0x08401f000d027f89 */ /* 0x000e2200000e0000 */
[----:B------:R-:W-:Y:S01]  /*0a20*/  LOP3.LUT P0, RZ, R10, 0x1f, RZ, 0xc0, !PT ;  /* 0x0000001f0aff7812 */ /* 0x000fe2000780c0ff */
[----:B0-----:R-:W-:-:S05]  /*0a30*/  FADD R15, R13, R2 ;  /* 0x000000020d0f7221 */ /* 0x001fca0000000000 */
[----:B------:R-:W0:Y:S07]  /*0a40*/  SHFL.DOWN PT, R2, R15, 0x1, 0x1f ;  /* 0x08201f000f027f89 */ /* 0x000e2e00000e0000 */
[----:B------:R-:W-:Y:S02]  /*0a50*/  @!P0 SHF.R.S32.HI R4, RZ, 0x5, R10 ;  /* 0x00000005ff048819 */ /* 0x000fe4000001140a */
[----:B------:R-:W-:Y:S01]  /*0a60*/  ISETP.GT.AND P1, PT, R10, 0x1, PT ;  /* 0x000000010a00780c */ /* 0x000fe20003f24270 */
[----:B0-----:R-:W-:-:S05]  /*0a70*/  @!P0 FADD R11, R15, R2 ;  /* 0x000000020f0b8221 */ /* 0x001fca0000000000 */
[----:B------:R-:W-:Y:S04]  /*0a80*/  @!P0 STS [R4.X4+0x4], R11 ;  /* 0x0000040b04008388 */ /* 0x000fe80000004800 */
[----:B------:R-:W-:Y:S06]  /*0a90*/  BAR.SYNC.DEFER_BLOCKING 0x0 ;  /* 0x0000000000007b1d */ /* 0x000fec0000010000 */
[----:B------:R-:W0:Y:S01]  /*0aa0*/  @!P1 LDS R9, [R10.X4+0x4] ;  /* 0x000004000a099984 */ /* 0x000e220000004800 */
[----:B------:R-:W-:-:S02]  /*0ab0*/  VOTE.ANY R2, PT, PT ;  /* 0x0000000000027806 */ /* 0x000fc400038e0100 */
[----:B------:R-:W-:-:S04]  /*0ac0*/  ISETP.NE.AND P0, PT, R10, RZ, PT ;  /* 0x000000ff0a00720c */ /* 0x000fc80003f05270 */
[----:B0-----:R-:W0:Y:S02]  /*0ad0*/  SHFL.DOWN PT, R2, R9, 0x1, 0x1f ;  /* 0x08201f0009027f89 */ /* 0x001e2400000e0000 */
[----:B0-----:R-:W-:-:S07]  /*0ae0*/  FADD R0, R9, R2 ;  /* 0x0000000209007221 */ /* 0x001fce0000000000 */
        /* <DEDUP_REMOVED lines=8> */
.L_x_36:
        /* <DEDUP_REMOVED lines=9> */
.L_x_179:


//--------------------- .text.tvmgen_default_fused_nn_batch_matmul_1_kernel --------------------------
	.section	.text.tvmgen_default_fused_nn_batch_matmul_1_kernel,"ax",@progbits
	.sectionflags	@"SHF_BARRIERS=1"
	.sectioninfo	@"SHI_REGISTERS=42"
	.align	128
        .global         tvmgen_default_fused_nn_batch_matmul_1_kernel
        .type           tvmgen_default_fused_nn_batch_matmul_1_kernel,@function
        .size           tvmgen_default_fused_nn_batch_matmul_1_kernel,(.L_x_180 - tvmgen_default_fused_nn_batch_matmul_1_kernel)
        .other          tvmgen_default_fused_nn_batch_matmul_1_kernel,@"STO_CUDA_ENTRY STV_DEFAULT"
tvmgen_default_fused_nn_batch_matmul_1_kernel:
.text.tvmgen_default_fused_nn_batch_matmul_1_kernel:
[----:B------:R-:W-:Y:S02]  /*0000*/  MOV R1, c[0x0][0x28] ;  /* 0x00000a0000017a02 */ /* 0x000fe40000000f00 */
[----:B------:R-:W0:Y:S01]  /*0010*/  S2R R36, SR_CTAID.Y ;  /* 0x0000000000247919 */ /* 0x000e220000002600 */
[----:B------:R-:W-:Y:S01]  /*0020*/  MOV R7, RZ ;  /* 0x000000ff00077202 */ /* 0x000fe20000000f00 */
[----:B------:R-:W-:Y:S01]  /*0030*/  ULDC.64 UR4, c[0x0][0x118] ;  /* 0x0000460000047ab9 */ /* 0x000fe20000000a00 */
[----:B------:R-:W-:Y:S01]  /*0040*/  MOV R9, RZ ;  /* 0x000000ff00097202 */ /* 0x000fe20000000f00 */
[----:B------:R-:W0:Y:S01]  /*0050*/  S2R R33, SR_TID.X ;  /* 0x0000000000217919 */ /* 0x000e220000002100 */
[----:B------:R-:W-:Y:S02]  /*0060*/  MOV R11, RZ ;  /* 0x000000ff000b7202 */ /* 0x000fe40000000f00 */
[----:B------:R-:W-:Y:S01]  /*0070*/  MOV R13, RZ ;  /* 0x000000ff000d7202 */ /* 0x000fe20000000f00 */
[----:B------:R-:W1:Y:S01]  /*0080*/  S2R R5, SR_CTAID.Z ;  /* 0x0000000000057919 */ /* 0x000e620000002700 */
[----:B------:R-:W-:Y:S02]  /*0090*/  MOV R15, RZ ;  /* 0x000000ff000f7202 */ /* 0x000fe40000000f00 */
[----:B------:R-:W-:-:S02]  /*00a0*/  MOV R17, RZ ;  /* 0x000000ff00117202 */ /* 0x000fc40000000f00 */
[----:B------:R-:W-:Y:S02]  /*00b0*/  MOV R19, RZ ;  /* 0x000000ff00137202 */ /* 0x000fe40000000f00 */
[----:B------:R-:W-:Y:S02]  /*00c0*/  MOV R21, RZ ;  /* 0x000000ff00157202 */ /* 0x000fe40000000f00 */
[----:B------:R-:W-:Y:S01]  /*00d0*/  MOV R23, RZ ;  /* 0x000000ff00177202 */ /* 0x000fe20000000f00 */
[----:B0-----:R-:W-:Y:S01]  /*00e0*/  IMAD R0, R36, 0xc5, R33 ;  /* 0x000000c524007824 */ /* 0x001fe200078e0221 */
[----:B------:R-:W-:-:S03]  /*00f0*/  SHF.L.U32 R4, R33, 0x2, RZ ;  /* 0x0000000221047819 */ /* 0x000fc600000006ff */
[C---:B-1----:R-:W-:Y:S02]  /*0100*/  IMAD R0, R5.reuse, 0x9799, R0 ;  /* 0x0000979905007824 */ /* 0x042fe400078e0200 */
[----:B------:R-:W-:-:S05]  /*0110*/  IMAD R5, R5, 0x3140, RZ ;  /* 0x0000314005057824 */ /* 0x000fca00078e02ff */
[----:B------:R-:W-:Y:S02]  /*0120*/  IADD3 R6, R5, R33, RZ ;  /* 0x0000002105067210 */ /* 0x000fe40007ffe0ff */
.L_x_46:
[----:B------:R-:W-:Y:S01]  /*0130*/  SHF.L.U32 R35, R7, 0x3, RZ ;  /* 0x0000000307237819 */ /* 0x000fe200000006ff */
[----:B------:R-:W-:Y:S03]  /*0140*/  BAR.SYNC.DEFER_BLOCKING 0x0 ;  /* 0x0000000000007b1d */ /* 0x000fe60000010000 */
[----:B------:R-:W-:Y:S02]  /*0150*/  IADD3 R2, R35, R33, RZ ;  /* 0x0000002123027210 */ /* 0x000fe40007ffe0ff */
[----:B------:R-:W-:Y:S01]  /*0160*/  MOV R25, 0x100 ;  /* 0x0000010000197802 */ /* 0x000fe20000000f00 */
[----:B------:R-:W-:Y:S01]  /*0170*/  ULDC.64 UR6, c[0x0][0x170] ;  /* 0x00005c0000067ab9 */ /* 0x000fe20000000a00 */
[----:B------:R-:W-:-:S13]  /*0180*/  ISETP.GT.AND P1, PT, R2, 0xc4, PT ;  /* 0x000000c40200780c */ /* 0x000fda0003f24270 */
[----:B------:R-:W-:Y:S02]  /*0190*/  @!P1 IADD3 R2, R0, R35, RZ ;  /* 0x0000002300029210 */ /* 0x000fe40007ffe0ff */
[----:B------:R-:W-:-:S05]  /*01a0*/  @!P1 MOV R3, 0x4 ;  /* 0x0000000400039802 */ /* 0x000fca0000000f00 */
[----:B------:R-:W-:-:S06]  /*01b0*/  @!P1 IMAD.WIDE R2, R2, R3, c[0x0][0x168] ;  /* 0x00005a0002029625 */ /* 0x000fcc00078e0203 */
[----:B------:R-:W2:Y:S01]  /*01c0*/  @!P1 LDG.E.CONSTANT R2, [R2.64] ;  /* 0x0000000402029981 */ /* 0x000ea2000c1e9900 */
[----:B------:R-:W-:Y:S02]  /*01d0*/  IADD3 R7, R7, 0x1, RZ ;  /* 0x0000000107077810 */ /* 0x000fe40007ffe0ff */
[----:B------:R-:W-:Y:S02]  /*01e0*/  IADD3 R37, R6, R35, RZ ;  /* 0x0000002306257210 */ /* 0x000fe40007ffe0ff */
[----:B------:R-:W-:Y:S01]  /*01f0*/  ISETP.GE.U32.AND P0, PT, R7, 0x19, PT ;  /* 0x000000190700780c */ /* 0x000fe20003f06070 */
[----:B012---:R0:W-:Y:S04]  /*0200*/  @!P1 STS [R33.X4], R2 ;  /* 0x0000000221009388 */ /* 0x0071e80000004800 */
.L_x_37:
[----:B0-----:R-:W-:Y:S02]  /*0210*/  MOV R2, UR6 ;  /* 0x0000000600027c02 */ /* 0x001fe40008000f00 */
[----:B------:R-:W-:-:S05]  /*0220*/  MOV R3, UR7 ;  /* 0x0000000700037c02 */ /* 0x000fca0008000f00 */
[----:B------:R-:W-:-:S05]  /*0230*/  IMAD.WIDE R2, R37, 0x4, R2 ;  /* 0x0000000425027825 */ /* 0x000fca00078e0202 */
[----:B------:R-:W2:Y:S04]  /*0240*/  @!P1 LDG.E.CONSTANT R8, [R2.64] ;  /* 0x0000000402089981 */ /* 0x000ea8000c1e9900 */
[----:B------:R-:W3:Y:S04]  /*0250*/  @!P1 LDG.E.CONSTANT R10, [R2.64+0x314] ;  /* 0x00031404020a9981 */ /* 0x000ee8000c1e9900 */
[----:B------:R-:W4:Y:S04]  /*0260*/  @!P1 LDG.E.CONSTANT R12, [R2.64+0x628] ;  /* 0x00062804020c9981 */ /* 0x000f28000c1e9900 */
[----:B------:R-:W5:Y:S04]  /*0270*/  @!P1 LDG.E.CONSTANT R14, [R2.64+0x93c] ;  /* 0x00093c04020e9981 */ /* 0x000f68000c1e9900 */
        /* <DEDUP_REMOVED lines=11> */
[----:B------:R-:W5:Y:S01]  /*0330*/  @!P1 LDG.E.CONSTANT R32, [R2.64+0x2e2c] ;  /* 0x002e2c0402209981 */ /* 0x000f62000c1e9900 */
[----:B------:R-:W-:Y:S01]  /*0340*/  IADD3 R39, R4, R25, RZ ;  /* 0x0000001904277210 */ /* 0x000fe20007ffe0ff */
[----:B------:R-:W-:Y:S01]  /*0350*/  UIADD3 UR6, UP0, UR6, 0x3140, URZ ;  /* 0x0000314006067890 */ /* 0x000fe2000ff1e03f */
[----:B------:R-:W-:-:S03]  /*0360*/  IADD3 R25, R25, 0x200, RZ ;  /* 0x0000020019197810 */ /* 0x000fc60007ffe0ff */
[----:B------:R-:W-:Y:S01]  /*0370*/  UIADD3.X UR7, URZ, UR7, URZ, UP0, !UPT ;  /* 0x000000073f077290 */ /* 0x000fe200087fe43f */
[----:B------:R-:W-:Y:S01]  /*0380*/  ISETP.NE.AND P2, PT, R25, 0x900, PT ;  /* 0x000009001900780c */ /* 0x000fe20003f45270 */
[----:B--2---:R0:W-:Y:S04]  /*0390*/  @!P1 STS [R39+-0xe0], R8 ;  /* 0xffff200827009388 */ /* 0x0041e80000000800 */
[----:B---3--:R0:W-:Y:S04]  /*03a0*/  @!P1 STS [R39+-0xc0], R10 ;  /* 0xffff400a27009388 */ /* 0x0081e80000000800 */
[----:B----4-:R0:W-:Y:S04]  /*03b0*/  @!P1 STS [R39+-0xa0], R12 ;  /* 0xffff600c27009388 */ /* 0x0101e80000000800 */
[----:B-----5:R0:W-:Y:S04]  /*03c0*/  @!P1 STS [R39+-0x80], R14 ;  /* 0xffff800e27009388 */ /* 0x0201e80000000800 */
[----:B------:R0:W-:Y:S04]  /*03d0*/  @!P1 STS [R39+-0x60], R16 ;  /* 0xffffa01027009388 */ /* 0x0001e80000000800 */
[----:B------:R0:W-:Y:S04]  /*03e0*/  @!P1 STS [R39+-0x40], R18 ;  /* 0xffffc01227009388 */ /* 0x0001e80000000800 */
[----:B------:R0:W-:Y:S04]  /*03f0*/  @!P1 STS [R39+-0x20], R20 ;  /* 0xffffe01427009388 */ /* 0x0001e80000000800 */
[----:B------:R0:W-:Y:S04]  /*0400*/  @!P1 STS [R39], R22 ;  /* 0x0000001627009388 */ /* 0x0001e80000000800 */
[----:B------:R0:W-:Y:S04]  /*0410*/  @!P1 STS [R39+0x20], R24 ;  /* 0x0000201827009388 */ /* 0x0001e80000000800 */
[----:B------:R0:W-:Y:S04]  /*0420*/  @!P1 STS [R39+0x40], R26 ;  /* 0x0000401a27009388 */ /* 0x0001e80000000800 */
[----:B------:R0:W-:Y:S04]  /*0430*/  @!P1 STS [R39+0x60], R27 ;  /* 0x0000601b27009388 */ /* 0x0001e80000000800 */
[----:B------:R0:W-:Y:S04]  /*0440*/  @!P1 STS [R39+0x80], R28 ;  /* 0x0000801c27009388 */ /* 0x0001e80000000800 */
[----:B------:R0:W-:Y:S04]  /*0450*/  @!P1 STS [R39+0xa0], R29 ;  /* 0x0000a01d27009388 */ /* 0x0001e80000000800 */
[----:B------:R0:W-:Y:S04]  /*0460*/  @!P1 STS [R39+0xc0], R30 ;  /* 0x0000c01e27009388 */ /* 0x0001e80000000800 */
[----:B------:R0:W-:Y:S04]  /*0470*/  @!P1 STS [R39+0xe0], R31 ;  /* 0x0000e01f27009388 */ /* 0x0001e80000000800 */
[----:B------:R0:W-:Y:S01]  /*0480*/  @!P1 STS [R39+0x100], R32 ;  /* 0x0001002027009388 */ /* 0x0001e20000000800 */
[----:B------:R-:W-:Y:S05]  /*0490*/  @P2 BRA `(.L_x_37) ;  /* 0xfffffd7000002947 */ /* 0x000fea000383ffff */
[----:B------:R-:W-:Y:S01]  /*04a0*/  BAR.SYNC.DEFER_BLOCKING 0x0 ;  /* 0x0000000000007b1d */ /* 0x000fe20000010000 */
[----:B------:R-:W-:-:S02]  /*04b0*/  ISETP.GT.U32.AND P2, PT, R35, 0xc4, PT ;  /* 0x000000c42300780c */ /* 0x000fc40003f44070 */
[----:B------:R-:W-:Y:S02]  /*04c0*/  IADD3 R2, R35, 0x1, RZ ;  /* 0x0000000123027810 */ /* 0x000fe40007ffe0ff */
[----:B------:R-:W-:Y:S02]  /*04d0*/  LEA R3, R33, 0x20, 0x8 ;  /* 0x0000002021037811 */ /* 0x000fe400078e40ff */
[----:B------:R-:W-:-:S07]  /*04e0*/  ISETP.GT.U32.AND P1, PT, R2, 0xc4, PT ;  /* 0x000000c40200780c */ /* 0x000fce0003f24070 */
[----:B------:R-:W1:Y:S01]  /*04f0*/  @!P2 LDS R34, [RZ] ;  /* 0x00000000ff22a984 */ /* 0x000e620000000800 */
[----:B------:R-:W-:Y:S05]  /*0500*/  @P2 BRA `(.L_x_38) ;  /* 0x0000010000002947 */ /* 0x000fea0003800000 */
[----:B------:R-:W2:Y:S04]  /*0510*/  LDS R2, [R3] ;  /* 0x0000000003027984 */ /* 0x000ea80000000800 */
[----:B0-----:R-:W0:Y:S04]  /*0520*/  LDS R8, [R3+0x20] ;  /* 0x0000200003087984 */ /* 0x001e280000000800 */
[----:B------:R-:W3:Y:S04]  /*0530*/  LDS R10, [R3+0x40] ;  /* 0x00004000030a7984 */ /* 0x000ee80000000800 */
[----:B------:R-:W4:Y:S04]  /*0540*/  LDS R12, [R3+0x60] ;  /* 0x00006000030c7984 */ /* 0x000f280000000800 */
[----:B------:R-:W5:Y:S04]  /*0550*/  LDS R14, [R3+0x80] ;  /* 0x00008000030e7984 */ /* 0x000f680000000800 */
[----:B------:R-:W1:Y:S04]  /*0560*/  LDS R16, [R3+0xa0] ;  /* 0x0000a00003107984 */ /* 0x000e680000000800 */
[----:B------:R-:W1:Y:S04]  /*0570*/  LDS R18, [R3+0xc0] ;  /* 0x0000c00003127984 */ /* 0x000e680000000800 */
[----:B------:R-:W1:Y:S02]  /*0580*/  LDS R20, [R3+0xe0] ;  /* 0x0000e00003147984 */ /* 0x000e640000000800 */
[C---:B-12---:R-:W-:Y:S01]  /*0590*/  FFMA R23, R34.reuse, R2, R23 ;  /* 0x0000000222177223 */ /* 0x046fe20000000017 */
[C---:B0-----:R-:W-:Y:S01]  /*05a0*/  FFMA R21, R34.reuse, R8, R21 ;  /* 0x0000000822157223 */ /* 0x041fe20000000015 */
[C---:B---3--:R-:W-:Y:S01]  /*05b0*/  FFMA R19, R34.reuse, R10, R19 ;  /* 0x0000000a22137223 */ /* 0x048fe20000000013 */
[C---:B----4-:R-:W-:Y:S01]  /*05c0*/  FFMA R17, R34.reuse, R12, R17 ;  /* 0x0000000c22117223 */ /* 0x050fe20000000011 */
[C---:B-----5:R-:W-:Y:S01]  /*05d0*/  FFMA R15, R34.reuse, R14, R15 ;  /* 0x0000000e220f7223 */ /* 0x060fe2000000000f */
[C---:B------:R-:W-:Y:S01]  /*05e0*/  FFMA R13, R34.reuse, R16, R13 ;  /* 0x00000010220d7223 */ /* 0x040fe2000000000d */
[C---:B------:R-:W-:Y:S01]  /*05f0*/  FFMA R11, R34.reuse, R18, R11 ;  /* 0x00000012220b7223 */ /* 0x040fe2000000000b */
[----:B------:R-:W-:-:S02]  /*0600*/  FFMA R9, R34, R20, R9 ;  /* 0x0000001422097223 */ /* 0x000fc40000000009 */
.L_x_38:
[----:B-1----:R-:W1:Y:S01]  /*0610*/  @!P1 LDS R34, [0x4] ;  /* 0x00000400ff229984 */ /* 0x002e620000000800 */
[----:B------:R-:W-:-:S04]  /*0620*/  IADD3 R2, R35, 0x2, RZ ;  /* 0x0000000223027810 */ /* 0x000fc80007ffe0ff */
[----:B------:R-:W-:Y:S01]  /*0630*/  ISETP.GT.U32.AND P2, PT, R2, 0xc4, PT ;  /* 0x000000c40200780c */ /* 0x000fe20003f44070 */
[----:B------:R-:W-:-:S12]  /*0640*/  @P1 BRA `(.L_x_39) ;  /* 0x0000010000001947 */ /* 0x000fd80003800000 */
[----:B------:R-:W2:Y:S04]  /*0650*/  LDS R2, [R3+0x4] ;  /* 0x0000040003027984 */ /* 0x000ea80000000800 */
        /* <DEDUP_REMOVED lines=15> */
.L_x_39:
        /* <DEDUP_REMOVED lines=20> */
.L_x_40:
        /* <DEDUP_REMOVED lines=20> */
.L_x_41:
        /* <DEDUP_REMOVED lines=20> */
.L_x_42:
        /* <DEDUP_REMOVED lines=20> */
.L_x_43:
        /* <DEDUP_REMOVED lines=20> */
.L_x_44:
[----:B-1----:R-:W1:Y:S01]  /*0d90*/  @!P1 LDS R34, [0x1c] ;  /* 0x00001c00ff229984 */ /* 0x002e620000000800 */
[----:B------:R-:W-:Y:S05]  /*0da0*/  @P1 BRA `(.L_x_45) ;  /* 0x0000010000001947 */ /* 0x000fea0003800000 */
        /* <DEDUP_REMOVED lines=16> */
.L_x_45:
[----:B------:R-:W-:Y:S05]  /*0eb0*/  @!P0 BRA `(.L_x_46) ;  /* 0xfffff27000008947 */ /* 0x000fea000383ffff */
[----:B------:R-:W-:Y:S02]  /*0ec0*/  LEA R5, R36, R5, 0x6 ;  /* 0x0000000524057211 */ /* 0x000fe400078e30ff */
[----:B------:R-:W-:-:S02]  /*0ed0*/  MOV R3, 0x4 ;  /* 0x0000000400037802 */ /* 0x000fc40000000f00 */
[----:B------:R-:W-:-:S05]  /*0ee0*/  LEA R2, R33, R5, 0x3 ;  /* 0x0000000521027211 */ /* 0x000fca00078e18ff */
[----:B------:R-:W-:-:S05]  /*0ef0*/  IMAD.WIDE R2, R2, R3, c[0x0][0x160] ;  /* 0x0000580002027625 */ /* 0x000fca00078e0203 */
[----:B------:R-:W-:Y:S04]  /*0f00*/  STG.E [R2.64], R23 ;  /* 0x0000001702007986 */ /* 0x000fe8000c101904 */
[----:B------:R-:W-:Y:S04]  /*0f10*/  STG.E [R2.64+0x4], R21 ;  /* 0x0000041502007986 */ /* 0x000fe8000c101904 */
[----:B------:R-:W-:Y:S04]  /*0f20*/  STG.E [R2.64+0x8], R19 ;  /* 0x0000081302007986 */ /* 0x000fe8000c101904 */
[----:B------:R-:W-:Y:S04]  /*0f30*/  STG.E [R2.64+0xc], R17 ;  /* 0x00000c1102007986 */ /* 0x000fe8000c101904 */
[----:B------:R-:W-:Y:S04]  /*0f40*/  STG.E [R2.64+0x10], R15 ;  /* 0x0000100f02007986 */ /* 0x000fe8000c101904 */
[----:B------:R-:W-:Y:S04]  /*0f50*/  STG.E [R2.64+0x14], R13 ;  /* 0x0000140d02007986 */ /* 0x000fe8000c101904 */
[----:B------:R-:W-:Y:S04]  /*0f60*/  STG.E [R2.64+0x18], R11 ;  /* 0x0000180b02007986 */ /* 0x000fe8000c101904 */
[----:B------:R-:W-:Y:S01]  /*0f70*/  STG.E [R2.64+0x1c], R9 ;  /* 0x00001c0902007986 */ /* 0x000fe2000c101904 */
[----:B------:R-:W-:Y:S05]  /*0f80*/  EXIT ;  /* 0x000000000000794d */ /* 0x000fea0003800000 */
.L_x_47:
        /* <DEDUP_REMOVED lines=15> */
.L_x_180:


//--------------------- .text.tvmgen_default_fused_variance_kernel_1 --------------------------
	.section	.text.tvmgen_default_fused_variance_kernel_1,"ax",@progbits
	.sectioninfo	@"SHI_REGISTERS=10"
	.align	128
        .global         tvmgen_default_fused_variance_kernel_1
        .type           tvmgen_default_fused_variance_kernel_1,@function
        .size           tvmgen_default_fused_variance_kernel_1,(.L_x_181 - tvmgen_default_fused_variance_kernel_1)
        .other          tvmgen_default_fused_variance_kernel_1,@"STO_CUDA_ENTRY STV_DEFAULT"
tvmgen_default_fused_variance_kernel_1:
.text.tvmgen_default_fused_variance_kernel_1:
[----:B------:R-:W-:Y:S02]  /*0000*/  MOV R1, c[0x0][0x28] ;  /* 0x00000a0000017a02 */ /* 0x000fe40000000f00 */
[----:B------:R-:W0:Y:S01]  /*0010*/  S2R R4, SR_TID.X ;  /* 0x0000000000047919 */ /* 0x000e220000002100 */
[----:B------:R-:W-:Y:S01]  /*0020*/  MOV R5, 0x4 ;  /* 0x0000000400057802 */ /* 0x000fe20000000f00 */
[----:B------:R-:W-:-:S04]  /*0030*/  ULDC.64 UR4, c[0x0][0x118] ;  /* 0x0000460000047ab9 */ /* 0x000fc80000000a00 */
[----:B0-----:R-:W-:-:S06]  /*0040*/  IMAD.WIDE R2, R4, R5, c[0x0][0x168] ;  /* 0x00005a0004027625 */ /* 0x001fcc00078e0205 */
[----:B------:R-:W2:Y:S01]  /*0050*/  LDG.E.CONSTANT R2, [R2.64] ;  /* 0x0000000402027981 */ /* 0x000ea2000c1e9900 */
[----:B------:R-:W-:Y:S01]  /*0060*/  IMAD.WIDE R4, R4, R5, c[0x0][0x160] ;  /* 0x0000580004047625 */ /* 0x000fe200078e0205 */
[----:B--2---:R-:W-:-:S05]  /*0070*/  FMUL R7, R2, 0.0013020830228924751282 ;  /* 0x3aaaaaa802077820 */ /* 0x004fca0000400000 */
[----:B------:R-:W-:Y:S01]  /*0080*/  STG.E [R4.64], R7 ;  /* 0x0000000704007986 */ /* 0x000fe2000c101904 */
[----:B------:R-:W-:Y:S05]  /*0090*/  EXIT ;  /* 0x000000000000794d */ /* 0x000fea0003800000 */
.L_x_48:
        /* <DEDUP_REMOVED lines=14> */
.L_x_181:


//--------------------- .text.tvmgen_default_fused_take_reshape_transpose_reshape_multiply_reshape_kernel --------------------------
	.section	.text.tvmgen_default_fused_take_reshape_transpose_reshape_multiply_reshape_kernel,"ax",@progbits
	.sectioninfo	@"SHI_REGISTERS=16"
	.align	128
        .global         tvmgen_default_fused_take_reshape_transpose_reshape_multiply_reshape_kernel
        .type           tvmgen_default_fused_take_reshape_transpose_reshape_multiply_reshape_kernel,@function
        .size           tvmgen_default_fused_take_reshape_transpose_reshape_multiply_reshape_kernel,(.L_x_182 - tvmgen_default_fused_take_reshape_transpose_reshape_multiply_reshape_kernel)
        .other          tvmgen_default_fused_take_reshape_transpose_reshape_multiply_reshape_kernel,@"STO_CUDA_ENTRY STV_DEFAULT"
tvmgen_default_fused_take_reshape_transpose_reshape_multiply_reshape_kernel:
.text.tvmgen_default_fused_take_reshape_transpose_reshape_multiply_reshape_kernel:
        /* <DEDUP_REMOVED lines=11> */
[----:B------:R-:W-:-:S04]  /*00b0*/  SHF.R.S32.HI R4, RZ, 0x6, R12 ;  /* 0x00000006ff047819 */ /* 0x000fc8000001140c */
[----:B------:R-:W-:-:S05]  /*00c0*/  SHF.R.S32.HI R5, RZ, 0x1f, R4 ;  /* 0x0000001fff057819 */ /* 0x000fca0000011404 */
[----:B------:R-:W-:-:S05]  /*00d0*/  IMAD.WIDE R4, R13, 0x10, R4 ;  /* 0x000000100d047825 */ /* 0x000fca00078e0204 */
[C---:B------:R-:W-:Y:S01]  /*00e0*/  ISETP.LT.AND P1, PT, R5.reuse, RZ, PT ;  /* 0x000000ff0500720c */ /* 0x040fe20003f21270 */
[----:B------:R-:W-:-:S06]  /*00f0*/  IMAD.WIDE.U32 R6, R5, 0x25af6e75, RZ ;  /* 0x25af6e7505067825 */ /* 0x000fcc00078e00ff */
[----:B------:R-:W-:-:S04]  /*0100*/  IMAD.WIDE.U32 R8, P0, R4, 0x14cab887, R6 ;  /* 0x14cab88704087825 */ /* 0x000fc80007800006 */
[----:B------:R-:W-:-:S04]  /*0110*/  IMAD.WIDE.U32 R6, R4, 0x25af6e75, RZ ;  /* 0x25af6e7504067825 */ /* 0x000fc800078e00ff */
[----:B------:R-:W-:Y:S01]  /*0120*/  IMAD.X R11, RZ, RZ, RZ, P0 ;  /* 0x000000ffff0b7224 */ /* 0x000fe200000e06ff */
[----:B------:R-:W-:Y:S01]  /*0130*/  IADD3 RZ, P0, R7, R8, RZ ;  /* 0x0000000807ff7210 */ /* 0x000fe20007f1e0ff */
[----:B------:R-:W-:-:S04]  /*0140*/  IMAD.MOV.U32 R10, RZ, RZ, R9 ;  /* 0x000000ffff0a7224 */ /* 0x000fc800078e0009 */
[----:B------:R-:W-:-:S05]  /*0150*/  IMAD.WIDE.U32.X R6, R5, 0x14cab887, R10, P0 ;  /* 0x14cab88705067825 */ /* 0x000fca00000e040a */
[----:B------:R-:W-:-:S04]  /*0160*/  IADD3 R9, P0, R6, -0x25af6e75, RZ ;  /* 0xda50918b06097810 */ /* 0x000fc80007f1e0ff */
[----:B------:R-:W-:Y:S02]  /*0170*/  IADD3.X R11, R7, -0x14cab888, RZ, P0, !PT ;  /* 0xeb354778070b7810 */ /* 0x000fe400007fe4ff */
[----:B------:R-:W-:Y:S02]  /*0180*/  SEL R9, R9, R6, P1 ;  /* 0x0000000609097207 */ /* 0x000fe40000800000 */
[----:B------:R-:W-:-:S04]  /*0190*/  SEL R0, R11, R7, P1 ;  /* 0x000000070b007207 */ /* 0x000fc80000800000 */
[----:B------:R-:W-:-:S04]  /*01a0*/  SHF.R.S64 R9, R9, 0x4, R0 ;  /* 0x0000000409097819 */ /* 0x000fc80000001000 */
[----:B------:R-:W-:-:S04]  /*01b0*/  LEA.HI R9, P1, R0, R9, RZ, 0x1 ;  /* 0x0000000900097211 */ /* 0x000fc800078308ff */
[----:B------:R-:W-:Y:S01]  /*01c0*/  LEA.HI.X.SX32 R0, R0, RZ, 0x1c, P1 ;  /* 0x000000ff00007211 */ /* 0x000fe200008fe6ff */
[----:B------:R-:W-:-:S04]  /*01d0*/  IMAD.WIDE.U32 R4, R9, -0xc5, R4 ;  /* 0xffffff3b09047825 */ /* 0x000fc800078e0004 */
[----:B------:R-:W-:Y:S02]  /*01e0*/  IMAD R10, R0, -0xc5, RZ ;  /* 0xffffff3b000a7824 */ /* 0x000fe400078e02ff */
[----:B------:R-:W-:-:S03]  /*01f0*/  IMAD.WIDE.U32 R6, R4, 0x300, RZ ;  /* 0x0000030004067825 */ /* 0x000fc600078e00ff */
[----:B------:R-:W-:Y:S02]  /*0200*/  IADD3 R5, R5, -R9, R10 ;  /* 0x8000000905057210 */ /* 0x000fe40007ffe00a */
[----:B------:R-:W-:-:S03]  /*0210*/  LOP3.LUT R4, R6, 0x3f, R12, 0xf8, !PT ;  /* 0x0000003f06047812 */ /* 0x000fc600078ef80c */
[----:B------:R-:W-:Y:S01]  /*0220*/  IMAD R5, R5, 0x300, RZ ;  /* 0x0000030005057824 */ /* 0x000fe200078e02ff */
[----:B------:R-:W-:-:S03]  /*0230*/  LEA R4, P1, R9, R4, 0x6 ;  /* 0x0000000409047211 */ /* 0x000fc600078230ff */
[----:B------:R-:W-:-:S05]  /*0240*/  IMAD.IADD R6, R7, 0x1, R5 ;  /* 0x0000000107067824 */ /* 0x000fca00078e0205 */
[----:B------:R-:W-:Y:S02]  /*0250*/  LEA.HI.X R5, R9, R6, R0, 0x6, P1 ;  /* 0x0000000609057211 */ /* 0x000fe400008f3400 */
[----:B--2---:R-:W-:-:S04]  /*0260*/  ISETP.GT.U32.AND P0, PT, R2, RZ, PT ;  /* 0x000000ff0200720c */ /* 0x004fc80003f04070 */
[----:B------:R-:W-:-:S04]  /*0270*/  ISETP.GT.AND.EX P0, PT, R3, RZ, PT, P0 ;  /* 0x000000ff0300720c */ /* 0x000fc80003f04300 */
[----:B------:R-:W-:Y:S02]  /*0280*/  SEL R8, R2, RZ, P0 ;  /* 0x000000ff02087207 */ /* 0x000fe40000000000 */
[----:B------:R-:W-:Y:S02]  /*0290*/  SEL R2, R3, RZ, P0 ;  /* 0x000000ff03027207 */ /* 0x000fe40000000000 */
[----:B------:R-:W-:-:S04]  /*02a0*/  ISETP.LT.U32.AND P0, PT, R8, 0x2, PT ;  /* 0x000000020800780c */ /* 0x000fc80003f01070 */
[----:B------:R-:W-:-:S04]  /*02b0*/  ISETP.LT.AND.EX P0, PT, R2, RZ, PT, P0 ;  /* 0x000000ff0200720c */ /* 0x000fc80003f01300 */
[----:B------:R-:W-:Y:S02]  /*02c0*/  SEL R2, R2, RZ, P0 ;  /* 0x000000ff02027207 */ /* 0x000fe40000000000 */
[----:B------:R-:W-:-:S03]  /*02d0*/  SEL R3, R8, 0x2, P0 ;  /* 0x0000000208037807 */ /* 0x000fc60000000000 */
[----:B------:R-:W-:Y:S02]  /*02e0*/  IMAD R7, R2, 0x24f00, RZ ;  /* 0x00024f0002077824 */ /* 0x000fe400078e02ff */
[----:B------:R-:W-:-:S04]  /*02f0*/  IMAD.WIDE.U32 R4, R3, 0x24f00, R4 ;  /* 0x00024f0003047825 */ /* 0x000fc800078e0004 */
[----:B------:R-:W-:Y:S01]  /*0300*/  IMAD.IADD R5, R5, 0x1, R7 ;  /* 0x0000000105057824 */ /* 0x000fe200078e0207 */
[C---:B------:R-:W-:Y:S01]  /*0310*/  LEA R6, P0, R4.reuse, c[0x0][0x168], 0x2 ;  /* 0x00005a0004067a11 */ /* 0x040fe200078010ff */
[----:B------:R-:W-:Y:S02]  /*0320*/  IMAD.MOV.U32 R2, RZ, RZ, c[0x0][0x178] ;  /* 0x00005e00ff027624 */ /* 0x000fe400078e00ff */
[----:B------:R-:W-:Y:S01]  /*0330*/  IMAD.MOV.U32 R3, RZ, RZ, c[0x0][0x17c] ;  /* 0x00005f00ff037624 */ /* 0x000fe200078e00ff */
[----:B------:R-:W-:-:S04]  /*0340*/  LEA.HI.X R7, R4, c[0x0][0x16c], R5, 0x2, P0 ;  /* 0x00005b0004077a11 */ /* 0x000fc800000f1405 */
[----:B------:R-:W2:Y:S04]  /*0350*/  LDG.E.CONSTANT R2, [R2.64] ;  /* 0x0000000402027981 */ /* 0x000ea8000c1e9900 */
[----:B------:R-:W2:Y:S01]  /*0360*/  LDG.E.CONSTANT R7, [R6.64] ;  /* 0x0000000406077981 */ /* 0x000ea2000c1e9900 */
[----:B------:R-:W-:Y:S02]  /*0370*/  IMAD R4, R13, 0x400, R12 ;  /* 0x000004000d047824 */ /* 0x000fe400078e020c */
[----:B------:R-:W-:-:S04]  /*0380*/  IMAD.MOV.U32 R5, RZ, RZ, 0x4 ;  /* 0x00000004ff057424 */ /* 0x000fc800078e00ff */
[----:B------:R-:W-:Y:S01]  /*0390*/  IMAD.WIDE R4, R4, R5, c[0x0][0x160] ;  /* 0x0000580004047625 */ /* 0x000fe200078e0205 */
[----:B--2---:R-:W-:-:S05]  /*03a0*/  FMUL R9, R2, R7 ;  /* 0x0000000702097220 */ /* 0x004fca0000400000 */
[----:B------:R-:W-:Y:S01]  /*03b0*/  STG.E [R4.64], R9 ;  /* 0x0000000904007986 */ /* 0x000fe2000c101904 */
[----:B------:R-:W-:Y:S05]  /*03c0*/  EXIT ;  /* 0x000000000000794d */ /* 0x000fea0003800000 */
.L_x_49:
        /* <DEDUP_REMOVED lines=11> */
.L_x_182:


//--------------------- .text.tvmgen_default_fused_subtract_add_rsqrt_multiply_multiply_add_transpose_reshape_kernel --------------------------
	.section	.text.tvmgen_default_fused_subtract_add_rsqrt_multiply_multiply_add_transpose_reshape_kernel,"ax",@progbits
	.sectioninfo	@"SHI_REGISTERS=16"
	.align	128
        .global         tvmgen_default_fused_subtract_add_rsqrt_multiply_multiply_add_transpose_reshape_kernel
        .type           tvmgen_default_fused_subtract_add_rsqrt_multiply_multiply_add_transpose_reshape_kernel,@function
        .size           tvmgen_default_fused_subtract_add_rsqrt_multiply_multiply_add_transpose_reshape_kernel,(.L_x_163 - tvmgen_default_fused_subtract_add_rsqrt_multiply_multiply_add_transpose_reshape_kernel)
        .other          tvmgen_default_fused_subtract_add_rsqrt_multiply_multiply_add_transpose_reshape_kernel,@"STO_CUDA_ENTRY STV_DEFAULT"
tvmgen_default_fused_subtract_add_rsqrt_multiply_multiply_add_transpose_reshape_kernel:
.text.tvmgen_default_fused_subtract_add_rsqrt_multiply_multiply_add_transpose_reshape_kernel:
[----:B------:R-:W-:Y:S02]  /*0000*/  IMAD.MOV.U32 R1, RZ, RZ, c[0x0][0x28] ;  /* 0x00000a00ff017624 */ /* 0x000fe400078e00ff */
[----:B------:R-:W0:Y:S04]  /*0010*/  S2R R4, SR_TID.X ;  /* 0x0000000000047919 */ /* 0x000e280000002100 */
[----:B------:R-:W1:Y:S01]  /*0020*/  S2R R3, SR_CTAID.X ;  /* 0x0000000000037919 */ /* 0x000e620000002500 */
[----:B0-----:R-:W-:-:S05]  /*0030*/  SHF.R.S32.HI R0, RZ, 0x8, R4 ;  /* 0x00000008ff007819 */ /* 0x001fca0000011404 */
[----:B-1----:R-:W-:-:S05]  /*0040*/  IMAD R0, R3, 0x4, R0 ;  /* 0x0000000403007824 */ /* 0x002fca00078e0200 */
[----:B------:R-:W-:-:S13]  /*0050*/  ISETP.GT.AND P0, PT, R0, 0x24e, PT ;  /* 0x0000024e0000780c */ /* 0x000fda0003f04270 */
[----:B------:R-:W-:Y:S05]  /*0060*/  @P0 EXIT ;  /* 0x000000000000094d */ /* 0x000fea0003800000 */
[----:B------:R-:W-:Y:S01]  /*0070*/  IMAD.HI R0, R0, 0x55555556, RZ ;  /* 0x5555555600007827 */ /* 0x000fe200078e02ff */
[----:B------:R-:W-:Y:S01]  /*0080*/  LEA R4, R3, R4, 0x8 ;  /* 0x0000000403047211 */ /* 0x000fe200078e40ff */
[----:B------:R-:W-:Y:S02]  /*0090*/  ULDC.64 UR4, c[0x0][0x118] ;  /* 0x0000460000047ab9 */ /* 0x000fe40000000a00 */
[----:B------:R-:W-:Y:S01]  /*00a0*/  IMAD.MOV.U32 R9, RZ, RZ, 0x4 ;  /* 0x00000004ff097424 */ /* 0x000fe200078e00ff */
[----:B------:R-:W-:Y:S01]  /*00b0*/  LEA.HI R0, R0, R0, RZ, 0x1 ;  /* 0x0000000000007211 */ /* 0x000fe200078f08ff */
[----:B------:R-:W-:-:S04]  /*00c0*/  IMAD.HI R2, R4, 0x2aaaaaab, RZ ;  /* 0x2aaaaaab04027827 */ /* 0x000fc800078e02ff */
[----:B------:R-:W-:Y:S01]  /*00d0*/  IMAD.WIDE R6, R0, R9, c[0x0][0x178] ;  /* 0x00005e0000067625 */ /* 0x000fe200078e0209 */
[----:B------:R-:W-:-:S04]  /*00e0*/  SHF.R.U32.HI R5, RZ, 0x1f, R2 ;  /* 0x0000001fff057819 */ /* 0x000fc80000011602 */
[----:B------:R-:W-:Y:S01]  /*00f0*/  LEA.HI.SX32 R5, R2, R5, 0x19 ;  /* 0x0000000502057211 */ /* 0x000fe200078fcaff */
[----:B------:R-:W2:Y:S01]  /*0100*/  LDG.E.CONSTANT R6, [R6.64] ;  /* 0x0000000406067981 */ /* 0x000ea2000c1e9900 */
[----:B------:R-:W-:-:S04]  /*0110*/  IMAD.WIDE R10, R0, R9, c[0x0][0x170] ;  /* 0x00005c00000a7625 */ /* 0x000fc800078e0209 */
[----:B------:R-:W-:Y:S02]  /*0120*/  IMAD R5, R5, -0x300, R4 ;  /* 0xfffffd0005057824 */ /* 0x000fe400078e0204 */
[----:B------:R-:W3:Y:S02]  /*0130*/  LDG.E.CONSTANT R10, [R10.64] ;  /* 0x000000040a0a7981 */ /* 0x000ee4000c1e9900 */
[----:B------:R-:W-:-:S04]  /*0140*/  IMAD R8, R0, 0x300, R5 ;  /* 0x0000030000087824 */ /* 0x000fc800078e0205 */
[----:B------:R-:W-:-:S06]  /*0150*/  IMAD.WIDE R8, R8, R9, c[0x0][0x168] ;  /* 0x00005a0008087625 */ /* 0x000fcc00078e0209 */
[----:B------:R-:W3:Y:S01]  /*0160*/  LDG.E.CONSTANT R9, [R8.64] ;  /* 0x0000000408097981 */ /* 0x000ee2000c1e9900 */
[----:B------:R-:W-:Y:S01]  /*0170*/  BSSY B0, `(.L_x_50) ;  /* 0x000000e000007945 */ /* 0x000fe20003800000 */
[----:B--2---:R-:W-:-:S05]  /*0180*/  FADD R0, R6, 9.9999999747524270788e-07 ;  /* 0x358637bd06007421 */ /* 0x004fca0000000000 */
[----:B------:R-:W-:Y:S01]  /*0190*/  IADD3 R2, R0, -0xd000000, RZ ;  /* 0xf300000000027810 */ /* 0x000fe20007ffe0ff */
[----:B------:R0:W1:Y:S03]  /*01a0*/  MUFU.RSQ R13, R0 ;  /* 0x00000000000d7308 */ /* 0x0000660000001400 */
[----:B------:R-:W-:Y:S01]  /*01b0*/  ISETP.GT.U32.AND P0, PT, R2, 0x727fffff, PT ;  /* 0x727fffff0200780c */ /* 0x000fe20003f04070 */
[----:B---3--:R-:W-:-:S12]  /*01c0*/  FADD R6, -R10, R9 ;  /* 0x000000090a067221 */ /* 0x008fd80000000100 */
[----:B------:R-:W-:Y:S05]  /*01d0*/  @!P0 BRA `(.L_x_51) ;  /* 0x0000003000008947 */ /* 0x000fea0003800000 */
[----:B01----:R-:W-:Y:S02]  /*01e0*/  MOV R11, 0x200 ;  /* 0x00000200000b7802 */ /* 0x003fe40000000f00 */
[----:B------:R-:W-:Y:S05]  /*01f0*/  CALL.REL.NOINC `($__internal_2_$__cuda_sm20_sqrt_rn_f32_slowpath) ;  /* 0x0000053000007944 */ /* 0x000fea0003c00000 */
[----:B------:R-:W-:Y:S05]  /*0200*/  BRA `(.L_x_52) ;  /* 0x0000004000007947 */ /* 0x000fea0003800000 */
.L_x_51:
[----:B01----:R-:W-:Y:S01]  /*0210*/  FMUL.FTZ R7, R0, R13 ;  /* 0x0000000d00077220 */ /* 0x003fe20000410000 */
[----:B------:R-:W-:-:S03]  /*0220*/  FMUL.FTZ R2, R13, 0.5 ;  /* 0x3f0000000d027820 */ /* 0x000fc60000410000 */
[----:B------:R-:W-:-:S04]  /*0230*/  FFMA R0, -R7, R7, R0 ;  /* 0x0000000707007223 */ /* 0x000fc80000000100 */
[----:B------:R-:W-:Y:S02]  /*0240*/  FFMA R2, R0, R2, R7 ;  /* 0x0000000200027223 */ /* 0x000fe40000000007 */
.L_x_52:
[----:B------:R-:W-:Y:S05]  /*0250*/  BSYNC B0 ;  /* 0x0000000000007941 */ /* 0x000fea0003800000 */
.L_x_50:
[----:B------:R-:W-:Y:S01]  /*0260*/  IADD3 R0, R2, 0x1800000, RZ ;  /* 0x0180000002007810 */ /* 0x000fe20007ffe0ff */
[----:B------:R-:W-:Y:S03]  /*0270*/  BSSY B0, `(.L_x_53) ;  /* 0x000000b000007945 */ /* 0x000fe60003800000 */
[----:B------:R-:W-:-:S04]  /*0280*/  LOP3.LUT R0, R0, 0x7f800000, RZ, 0xc0, !PT ;  /* 0x7f80000000007812 */ /* 0x000fc800078ec0ff */
[----:B------:R-:W-:-:S13]  /*0290*/  ISETP.GT.U32.AND P0, PT, R0, 0x1ffffff, PT ;  /* 0x01ffffff0000780c */ /* 0x000fda0003f04070 */
[----:B------:R-:W-:Y:S05]  /*02a0*/  @P0 BRA `(.L_x_54) ;  /* 0x0000003000000947 */ /* 0x000fea0003800000 */
[----:B------:R-:W-:Y:S02]  /*02b0*/  MOV R11, 0x2d0 ;  /* 0x000002d0000b7802 */ /* 0x000fe40000000f00 */
[----:B------:R-:W-:Y:S05]  /*02c0*/  CALL.REL.NOINC `($__internal_1_$__cuda_sm20_rcp_rn_f32_slowpath) ;  /* 0x0000011000007944 */ /* 0x000fea0003c00000 */
[----:B------:R-:W-:Y:S05]  /*02d0*/  BRA `(.L_x_55) ;  /* 0x0000004000007947 */ /* 0x000fea0003800000 */
.L_x_54:
[----:B------:R-:W0:Y:S02]  /*02e0*/  MUFU.RCP R7, R2 ;  /* 0x0000000200077308 */ /* 0x000e240000001000 */
[----:B0-----:R-:W-:-:S04]  /*02f0*/  FFMA R0, R7, R2, -1 ;  /* 0xbf80000007007423 */ /* 0x001fc80000000002 */
[----:B------:R-:W-:-:S04]  /*0300*/  FADD.FTZ R0, -R0, -RZ ;  /* 0x800000ff00007221 */ /* 0x000fc80000010100 */
[----:B------:R-:W-:Y:S02]  /*0310*/  FFMA R7, R7, R0, R7 ;  /* 0x0000000007077223 */ /* 0x000fe40000000007 */
.L_x_55:
[----:B------:R-:W-:Y:S05]  /*0320*/  BSYNC B0 ;  /* 0x0000000000007941 */ /* 0x000fea0003800000 */
.L_x_53:
[----:B0-----:R-:W-:-:S05]  /*0330*/  MOV R2, 0x4 ;  /* 0x0000000400027802 */ /* 0x001fca0000000f00 */
[----:B------:R-:W-:-:S04]  /*0340*/  IMAD.WIDE R8, R5, R2, c[0x0][0x180] ;  /* 0x0000600005087625 */ /* 0x000fc800078e0202 */
[----:B------:R-:W-:Y:S02]  /*0350*/  IMAD.WIDE R10, R5, R2, c[0x0][0x188] ;  /* 0x00006200050a7625 */ /* 0x000fe400078e0202 */
[----:B------:R-:W2:Y:S04]  /*0360*/  LDG.E.CONSTANT R9, [R8.64] ;  /* 0x0000000408097981 */ /* 0x000ea8000c1e9900 */
[----:B------:R-:W2:Y:S01]  /*0370*/  LDG.E.CONSTANT R11, [R10.64] ;  /* 0x000000040a0b7981 */ /* 0x000ea2000c1e9900 */
[----:B------:R-:W-:Y:S01]  /*0380*/  IMAD R3, R3, 0x300, R4 ;  /* 0x0000030003037824 */ /* 0x000fe200078e0204 */
[----:B-1----:R-:W-:-:S03]  /*0390*/  FMUL R6, R6, R7 ;  /* 0x0000000706067220 */ /* 0x002fc60000400000 */
[----:B------:R-:W-:Y:S01]  /*03a0*/  IMAD.WIDE R2, R3, R2, c[0x0][0x160] ;  /* 0x0000580003027625 */ /* 0x000fe200078e0202 */
[----:B--2---:R-:W-:-:S05]  /*03b0*/  FFMA R5, R6, R9, R11 ;  /* 0x0000000906057223 */ /* 0x004fca000000000b */
[----:B------:R-:W-:Y:S01]  /*03c0*/  STG.E [R2.64], R5 ;  /* 0x0000000502007986 */ /* 0x000fe2000c101904 */
[----:B------:R-:W-:Y:S05]  /*03d0*/  EXIT ;  /* 0x000000000000794d */ /* 0x000fea0003800000 */
        .weak           $__internal_1_$__cuda_sm20_rcp_rn_f32_slowpath
        .type           $__internal_1_$__cuda_sm20_rcp_rn_f32_slowpath,@function
        .size           $__internal_1_$__cuda_sm20_rcp_rn_f32_slowpath,($__internal_2_$__cuda_sm20_sqrt_rn_f32_slowpath - $__internal_1_$__cuda_sm20_rcp_rn_f32_slowpath)
$__internal_1_$__cuda_sm20_rcp_rn_f32_slowpath:
[----:B------:R-:W-:Y:S01]  /*03e0*/  IMAD.SHL.U32 R0, R2, 0x2, RZ ;  /* 0x0000000202007824 */ /* 0x000fe200078e00ff */
[----:B------:R-:W-:Y:S04]  /*03f0*/  BSSY B1, `(.L_x_56) ;  /* 0x0000030000017945 */ /* 0x000fe80003800000 */
[----:B------:R-:W-:-:S04]  /*0400*/  SHF.R.U32.HI R12, RZ, 0x18, R0 ;  /* 0x00000018ff0c7819 */ /* 0x000fc80000011600 */
[----:B------:R-:W-:-:S13]  /*0410*/  ISETP.NE.U32.AND P0, PT, R12, RZ, PT ;  /* 0x000000ff0c00720c */ /* 0x000fda0003f05070 */
[----:B------:R-:W-:Y:S05]  /*0420*/  @P0 BRA `(.L_x_57) ;  /* 0x000000a000000947 */ /* 0x000fea0003800000 */
[----:B------:R-:W-:-:S04]  /*0430*/  SHF.L.U32 R0, R2, 0x1, RZ ;  /* 0x0000000102007819 */ /* 0x000fc800000006ff */
[----:B------:R-:W-:-:S13]  /*0440*/  ISETP.NE.AND P0, PT, R0, RZ, PT ;  /* 0x000000ff0000720c */ /* 0x000fda0003f05270 */
[----:B------:R-:W-:Y:S01]  /*0450*/  @P0 FFMA R8, R2, 1.84467440737095516160e+19, RZ ;  /* 0x5f80000002080823 */ /* 0x000fe200000000ff */
[----:B------:R-:W-:Y:S08]  /*0460*/  @!P0 MUFU.RCP R7, R2 ;  /* 0x0000000200078308 */ /* 0x000ff00000001000 */
[----:B------:R-:W0:Y:S02]  /*0470*/  @P0 MUFU.RCP R9, R8 ;  /* 0x0000000800090308 */ /* 0x000e240000001000 */
[----:B0-----:R-:W-:-:S04]  /*0480*/  @P0 FFMA R0, R8, R9, -1 ;  /* 0xbf80000008000423 */ /* 0x001fc80000000009 */
[----:B------:R-:W-:-:S04]  /*0490*/  @P0 FADD.FTZ R0, -R0, -RZ ;  /* 0x800000ff00000221 */ /* 0x000fc80000010100 */
[----:B------:R-:W-:-:S04]  /*04a0*/  @P0 FFMA R0, R9, R0, R9 ;  /* 0x0000000009000223 */ /* 0x000fc80000000009 */
[----:B------:R-:W-:Y:S01]  /*04b0*/  @P0 FFMA R7, R0, 1.84467440737095516160e+19, RZ ;  /* 0x5f80000000070823 */ /* 0x000fe200000000ff */
[----:B------:R-:W-:Y:S05]  /*04c0*/  BRA `(.L_x_58) ;  /* 0x0000022000007947 */ /* 0x000fea0003800000 */
.L_x_57:
[----:B------:R-:W-:-:S04]  /*04d0*/  IADD3 R13, R12, -0xfd, RZ ;  /* 0xffffff030c0d7810 */ /* 0x000fc80007ffe0ff */
[----:B------:R-:W-:-:S13]  /*04e0*/  ISETP.GT.U32.AND P0, PT, R13, 0x1, PT ;  /* 0x000000010d00780c */ /* 0x000fda0003f04070 */
[----:B------:R-:W-:Y:S05]  /*04f0*/  @P0 BRA `(.L_x_59) ;  /* 0x000001e000000947 */ /* 0x000fea0003800000 */
[----:B------:R-:W-:Y:S01]  /*0500*/  LOP3.LUT R0, R2, 0x7fffff, RZ, 0xc0, !PT ;  /* 0x007fffff02007812 */ /* 0x000fe200078ec0ff */
[----:B------:R-:W-:-:S03]  /*0510*/  IMAD.MOV.U32 R10, RZ, RZ, 0x3 ;  /* 0x00000003ff0a7424 */ /* 0x000fc600078e00ff */
[----:B------:R-:W-:Y:S02]  /*0520*/  LOP3.LUT R0, R0, 0x3f800000, RZ, 0xfc, !PT ;  /* 0x3f80000000007812 */ /* 0x000fe400078efcff */
[----:B------:R-:W-:Y:S02]  /*0530*/  SHF.L.U32 R10, R10, R13, RZ ;  /* 0x0000000d0a0a7219 */ /* 0x000fe400000006ff */
[----:B------:R-:W0:Y:S02]  /*0540*/  MUFU.RCP R7, R0 ;  /* 0x0000000000077308 */ /* 0x000e240000001000 */
[----:B0-----:R-:W-:-:S04]  /*0550*/  FFMA R8, R0, R7, -1 ;  /* 0xbf80000000087423 */ /* 0x001fc80000000007 */
[----:B------:R-:W-:-:S04]  /*0560*/  FADD.FTZ R8, -R8, -RZ ;  /* 0x800000ff08087221 */ /* 0x000fc80000010100 */
[CCC-:B------:R-:W-:Y:S01]  /*0570*/  FFMA.RM R9, R7.reuse, R8.reuse, R7.reuse ;  /* 0x0000000807097223 */ /* 0x1c0fe20000004007 */
[----:B------:R-:W-:-:S04]  /*0580*/  FFMA.RP R8, R7, R8, R7 ;  /* 0x0000000807087223 */ /* 0x000fc80000008007 */
[C---:B------:R-:W-:Y:S02]  /*0590*/  LOP3.LUT R7, R9.reuse, 0x7fffff, RZ, 0xc0, !PT ;  /* 0x007fffff09077812 */ /* 0x040fe400078ec0ff */
[----:B------:R-:W-:Y:S02]  /*05a0*/  FSETP.NEU.FTZ.AND P0, PT, R9, R8, PT ;  /* 0x000000080900720b */ /* 0x000fe40003f1d000 */
[----:B------:R-:W-:Y:S02]  /*05b0*/  LOP3.LUT R7, R7, 0x800000, RZ, 0xfc, !PT ;  /* 0x0080000007077812 */ /* 0x000fe400078efcff */
[----:B------:R-:W-:Y:S02]  /*05c0*/  SEL R8, RZ, 0xffffffff, !P0 ;  /* 0xffffffffff087807 */ /* 0x000fe40004000000 */
[----:B------:R-:W-:Y:S02]  /*05d0*/  LOP3.LUT R10, R10, R7, RZ, 0xc0, !PT ;  /* 0x000000070a0a7212 */ /* 0x000fe400078ec0ff */
[----:B------:R-:W-:-:S02]  /*05e0*/  IADD3 R8, -R8, RZ, RZ ;  /* 0x000000ff08087210 */ /* 0x000fc40007ffe1ff */
[-C--:B------:R-:W-:Y:S02]  /*05f0*/  SHF.R.U32.HI R10, RZ, R13.reuse, R10 ;  /* 0x0000000dff0a7219 */ /* 0x080fe4000001160a */
[----:B------:R-:W-:Y:S02]  /*0600*/  LOP3.LUT P1, RZ, R8, R13, R7, 0xf8, !PT ;  /* 0x0000000d08ff7212 */ /* 0x000fe4000782f807 */
[C---:B------:R-:W-:Y:S02]  /*0610*/  LOP3.LUT P0, RZ, R10.reuse, 0x1, RZ, 0xc0, !PT ;  /* 0x000000010aff7812 */ /* 0x040fe4000780c0ff */
[----:B------:R-:W-:-:S04]  /*0620*/  LOP3.LUT P2, RZ, R10, 0x2, RZ, 0xc0, !PT ;  /* 0x000000020aff7812 */ /* 0x000fc8000784c0ff */
[----:B------:R-:W-:Y:S02]  /*0630*/  PLOP3.LUT P0, PT, P0, P1, P2, 0xe0, 0x0 ;  /* 0x000000000000781c */ /* 0x000fe40000703c20 */
[----:B------:R-:W-:Y:S02]  /*0640*/  LOP3.LUT P1, RZ, R2, 0x7fffff, RZ, 0xc0, !PT ;  /* 0x007fffff02ff7812 */ /* 0x000fe4000782c0ff */
[----:B------:R-:W-:-:S05]  /*0650*/  SEL R0, RZ, 0x1, !P0 ;  /* 0x00000001ff007807 */ /* 0x000fca0004000000 */
[----:B------:R-:W-:-:S05]  /*0660*/  IMAD.MOV R0, RZ, RZ, -R0 ;  /* 0x000000ffff007224 */ /* 0x000fca00078e0a00 */
[----:B------:R-:W-:Y:S02]  /*0670*/  ISETP.GE.AND P0, PT, R0, RZ, PT ;  /* 0x000000ff0000720c */ /* 0x000fe40003f06270 */
[----:B------:R-:W-:-:S04]  /*0680*/  IADD3 R0, R12, -0xfc, RZ ;  /* 0xffffff040c007810 */ /* 0x000fc80007ffe0ff */
[----:B------:R-:W-:-:S07]  /*0690*/  SHF.R.U32.HI R7, RZ, R0, R7 ;  /* 0x00000000ff077219 */ /* 0x000fce0000011607 */
[----:B------:R-:W-:-:S04]  /*06a0*/  @!P0 IADD3 R7, R7, 0x1, RZ ;  /* 0x0000000107078810 */ /* 0x000fc80007ffe0ff */
[----:B------:R-:W-:-:S04]  /*06b0*/  @!P1 SHF.L.U32 R7, R7, 0x1, RZ ;  /* 0x0000000107079819 */ /* 0x000fc800000006ff */
[----:B------:R-:W-:Y:S01]  /*06c0*/  LOP3.LUT R7, R7, 0x80000000, R2, 0xf8, !PT ;  /* 0x8000000007077812 */ /* 0x000fe200078ef802 */
[----:B------:R-:W-:Y:S05]  /*06d0*/  BRA `(.L_x_58) ;  /* 0x0000001000007947 */ /* 0x000fea0003800000 */
.L_x_59:
[----:B------:R0:W1:Y:S02]  /*06e0*/  MUFU.RCP R7, R2 ;  /* 0x0000000200077308 */ /* 0x0000640000001000 */
.L_x_58:
[----:B------:R-:W-:Y:S05]  /*06f0*/  BSYNC B1 ;  /* 0x0000000000017941 */ /* 0x000fea0003800000 */
.L_x_56:
[----:B------:R-:W-:Y:S01]  /*0700*/  IMAD.MOV.U32 R8, RZ, RZ, R11 ;  /* 0x000000ffff087224 */ /* 0x000fe200078e000b */
[----:B------:R-:W-:-:S04]  /*0710*/  MOV R9, 0x0 ;  /* 0x0000000000097802 */ /* 0x000fc80000000f00 */
[----:B------:R-:W-:Y:S05]  /*0720*/  RET.REL.NODEC R8 `(tvmgen_default_fused_subtract_add_rsqrt_multiply_multiply_add_transpose_reshape_kernel) ;  /* 0xfffff8d008007950 */ /* 0x000fea0003c3ffff */
        .weak           $__internal_2_$__cuda_sm20_sqrt_rn_f32_slowpath
        .type           $__internal_2_$__cuda_sm20_sqrt_rn_f32_slowpath,@function
        .size           $__internal_2_$__cuda_sm20_sqrt_rn_f32_slowpath,(.L_x_163 - $__internal_2_$__cuda_sm20_sqrt_rn_f32_slowpath)
$__internal_2_$__cuda_sm20_sqrt_rn_f32_slowpath:
[----:B------:R-:W-:-:S13]  /*0730*/  LOP3.LUT P0, RZ, R0, 0x7fffffff, RZ, 0xc0, !PT ;  /* 0x7fffffff00ff7812 */ /* 0x000fda000780c0ff */
[----:B------:R-:W-:Y:S01]  /*0740*/  @!P0 IMAD.MOV.U32 R2, RZ, RZ, R0 ;  /* 0x000000ffff028224 */ /* 0x000fe200078e0000 */
[----:B------:R-:W-:Y:S05]  /*0750*/  @!P0 BRA `(.L_x_60) ;  /* 0x0000010000008947 */ /* 0x000fea0003800000 */
[----:B------:R-:W-:-:S13]  /*0760*/  FSETP.GEU.FTZ.AND P0, PT, R0, RZ, PT ;  /* 0x000000ff0000720b */ /* 0x000fda0003f1e000 */
[----:B------:R-:W-:Y:S01]  /*0770*/  @!P0 MOV R2, 0x7fffffff ;  /* 0x7fffffff00028802 */ /* 0x000fe20000000f00 */
[----:B------:R-:W-:Y:S05]  /*0780*/  @!P0 BRA `(.L_x_60) ;  /* 0x000000d000008947 */ /* 0x000fea0003800000 */
[----:B------:R-:W-:-:S13]  /*0790*/  FSETP.GTU.FTZ.AND P0, PT, |R0|, +INF , PT ;  /* 0x7f8000000000780b */ /* 0x000fda0003f1c200 */
[----:B------:R-:W-:Y:S01]  /*07a0*/  @P0 FADD.FTZ R2, R0, 1 ;  /* 0x3f80000000020421 */ /* 0x000fe20000010000 */
[----:B------:R-:W-:Y:S05]  /*07b0*/  @P0 BRA `(.L_x_60) ;  /* 0x000000a000000947 */ /* 0x000fea0003800000 */
[----:B------:R-:W-:-:S13]  /*07c0*/  FSETP.NEU.FTZ.AND P0, PT, |R0|, +INF , PT ;  /* 0x7f8000000000780b */ /* 0x000fda0003f1d200 */
[----:B------:R-:W-:-:S04]  /*07d0*/  @P0 FFMA R7, R0, 1.84467440737095516160e+19, RZ ;  /* 0x5f80000000070823 */ /* 0x000fc800000000ff */
[----:B------:R-:W0:Y:S02]  /*07e0*/  @P0 MUFU.RSQ R2, R7 ;  /* 0x0000000700020308 */ /* 0x000e240000001400 */
[----:B0-----:R-:W-:Y:S01]  /*07f0*/  @P0 FMUL.FTZ R8, R7, R2 ;  /* 0x0000000207080220 */ /* 0x001fe20000410000 */
[----:B------:R-:W-:Y:S01]  /*0800*/  @P0 FMUL.FTZ R10, R2, 0.5 ;  /* 0x3f000000020a0820 */ /* 0x000fe20000410000 */
[----:B------:R-:W-:Y:S02]  /*0810*/  @!P0 IMAD.MOV.U32 R2, RZ, RZ, R0 ;  /* 0x000000ffff028224 */ /* 0x000fe400078e0000 */
[----:B------:R-:W-:-:S04]  /*0820*/  @P0 FADD.FTZ R9, -R8, -RZ ;  /* 0x800000ff08090221 */ /* 0x000fc80000010100 */
[----:B------:R-:W-:-:S04]  /*0830*/  @P0 FFMA R9, R8, R9, R7 ;  /* 0x0000000908090223 */ /* 0x000fc80000000007 */
[----:B------:R-:W-:-:S04]  /*0840*/  @P0 FFMA R9, R9, R10, R8 ;  /* 0x0000000a09090223 */ /* 0x000fc80000000008 */
[----:B------:R-:W-:Y:S01]  /*0850*/  @P0 FMUL.FTZ R2, R9, 2.3283064365386962891e-10 ;  /* 0x2f80000009020820 */ /* 0x000fe20000410000 */
.L_x_60:
[----:B------:R-:W-:Y:S01]  /*0860*/  MOV R8, R11 ;  /* 0x0000000b00087202 */ /* 0x000fe20000000f00 */
[----:B------:R-:W-:-:S04]  /*0870*/  IMAD.MOV.U32 R9, RZ, RZ, 0x0 ;  /* 0x00000000ff097424 */ /* 0x000fc800078e00ff */
[----:B------:R-:W-:Y:S05]  /*0880*/  RET.REL.NODEC R8 `(tvmgen_default_fused_subtract_add_rsqrt_multiply_multiply_add_transpose_reshape_kernel) ;  /* 0xfffff77008007950 */ /* 0x000fea0003c3ffff */
.L_x_61:
        /* <DEDUP_REMOVED lines=15> */
.L_x_163:


//--------------------- .text.tvmgen_default_fused_reshape_transpose_concatenate_add_kernel --------------------------
	.section	.text.tvmgen_default_fused_reshape_transpose_concatenate_add_kernel,"ax",@progbits
	.sectioninfo	@"SHI_REGISTERS=16"
	.align	128
        .global         tvmgen_default_fused_reshape_transpose_concatenate_add_kernel
        .type           tvmgen_default_fused_reshape_transpose_concatenate_add_kernel,@function
        .size           tvmgen_default_fused_reshape_transpose_concatenate_add_kernel,(.L_x_184 - tvmgen_default_fused_reshape_transpose_concatenate_add_kernel)
        .other          tvmgen_default_fused_reshape_transpose_concatenate_add_kernel,@"STO_CUDA_ENTRY STV_DEFAULT"
tvmgen_default_fused_reshape_transpose_concatenate_add_kernel:
.text.tvmgen_default_fused_reshape_transpose_concatenate_add_kernel:
[----:B------:R-:W-:Y:S02]  /*0000*/  IMAD.MOV.U32 R1, RZ, RZ, c[0x0][0x28] ;  /* 0x00000a00ff017624 */ /* 0x000fe400078e00ff */
[----:B------:R-:W0:Y:S04]  /*0010*/  S2R R8, SR_TID.X ;  /* 0x0000000000087919 */ /* 0x000e280000002100 */
[----:B------:R-:W1:Y:S01]  /*0020*/  S2R R11, SR_CTAID.X ;  /* 0x00000000000b7919 */ /* 0x000e620000002500 */
[----:B0-----:R-:W-:-:S05]  /*0030*/  SHF.R.S32.HI R0, RZ, 0x8, R8 ;  /* 0x00000008ff007819 */ /* 0x001fca0000011408 */
[----:B-1----:R-:W-:-:S05]  /*0040*/  IMAD R0, R11, 0x4, R0 ;  /* 0x000000040b007824 */ /* 0x002fca00078e0200 */
[----:B------:R-:W-:-:S13]  /*0050*/  ISETP.GT.AND P0, PT, R0, 0x24e, PT ;  /* 0x0000024e0000780c */ /* 0x000fda0003f04270 */
[----:B------:R-:W-:Y:S05]  /*0060*/  @P0 EXIT ;  /* 0x000000000000094d */ /* 0x000fea0003800000 */
[----:B------:R-:W-:Y:S01]  /*0070*/  IMAD.MOV.U32 R10, RZ, RZ, 0x4 ;  /* 0x00000004ff0a7424 */ /* 0x000fe200078e00ff */
[----:B------:R-:W-:Y:S01]  /*0080*/  ULDC.64 UR4, c[0x0][0x118] ;  /* 0x0000460000047ab9 */ /* 0x000fe20000000a00 */
[----:B------:R-:W-:-:S04]  /*0090*/  IMAD R13, R11, 0x400, R8 ;  /* 0x000004000b0d7824 */ /* 0x000fc800078e0208 */
[----:B------:R-:W-:-:S05]  /*00a0*/  IMAD.WIDE R4, R13, R10, c[0x0][0x178] ;  /* 0x00005e000d047625 */ /* 0x000fca00078e020a */
[----:B------:R0:W5:Y:S01]  /*00b0*/  LDG.E.CONSTANT R9, [R4.64] ;  /* 0x0000000404097981 */ /* 0x000162000c1e9900 */
[----:B------:R-:W-:Y:S01]  /*00c0*/  ISETP.GT.AND P0, PT, R0, 0x2, PT ;  /* 0x000000020000780c */ /* 0x000fe20003f04270 */
[----:B------:R-:W-:-:S12]  /*00d0*/  BSSY B0, `(.L_x_62) ;  /* 0x000002e000007945 */ /* 0x000fd80003800000 */
[----:B------:R-:W-:-:S04]  /*00e0*/  @!P0 IMAD R2, R11, 0x400, R8 ;  /* 0x000004000b028824 */ /* 0x000fc800078e0208 */
[----:B------:R-:W-:Y:S01]  /*00f0*/  @!P0 IMAD.WIDE R2, R2, R10, c[0x0][0x170] ;  /* 0x00005c0002028625 */ /* 0x000fe200078e020a */
[----:B------:R-:W-:Y:S05]  /*0100*/  @!P0 BRA `(.L_x_63) ;  /* 0x000002a000008947 */ /* 0x000fea0003800000 */
[----:B0-----:R-:W-:-:S05]  /*0110*/  LOP3.LUT R0, R0, 0xffff, RZ, 0xc0, !PT ;  /* 0x0000ffff00007812 */ /* 0x001fca00078ec0ff */
[----:B------:R-:W-:-:S05]  /*0120*/  IMAD R0, R0, 0xaaab, RZ ;  /* 0x0000aaab00007824 */ /* 0x000fca00078e02ff */
[C---:B------:R-:W-:Y:S02]  /*0130*/  LEA.HI R2, R0.reuse, 0xc3, RZ, 0xf ;  /* 0x000000c300027811 */ /* 0x040fe400078f78ff */
[----:B------:R-:W-:Y:S02]  /*0140*/  LEA.HI R0, R0, 0xd, RZ, 0xf ;  /* 0x0000000d00007811 */ /* 0x000fe400078f78ff */
[----:B------:R-:W-:Y:S02]  /*0150*/  SHF.R.U32.HI R3, RZ, 0x2, R2 ;  /* 0x00000002ff037819 */ /* 0x000fe40000011602 */
[----:B------:R-:W-:-:S03]  /*0160*/  LOP3.LUT R7, R0, 0xff, RZ, 0xc0, !PT ;  /* 0x000000ff00077812 */ /* 0x000fc600078ec0ff */
[----:B------:R-:W-:-:S05]  /*0170*/  IMAD R3, R3, 0xa73, RZ ;  /* 0x00000a7303037824 */ /* 0x000fca00078e02ff */
[----:B------:R-:W-:-:S04]  /*0180*/  SHF.R.U32.HI R3, RZ, 0x11, R3 ;  /* 0x00000011ff037819 */ /* 0x000fc80000011603 */
[----:B------:R-:W-:-:S05]  /*0190*/  PRMT R3, R3, 0x9910, RZ ;  /* 0x0000991003037816 */ /* 0x000fca00000000ff */
[----:B------:R-:W-:-:S04]  /*01a0*/  IMAD R3, R3, 0xc4, RZ ;  /* 0x000000c403037824 */ /* 0x000fc800078e02ff */
[----:B------:R-:W-:-:S05]  /*01b0*/  IMAD.MOV R3, RZ, RZ, -R3 ;  /* 0x000000ffff037224 */ /* 0x000fca00078e0a03 */
[----:B------:R-:W-:-:S04]  /*01c0*/  PRMT R3, R3, 0x7710, RZ ;  /* 0x0000771003037816 */ /* 0x000fc800000000ff */
[----:B------:R-:W-:Y:S02]  /*01d0*/  IADD3 R4, R2, R3, RZ ;  /* 0x0000000302047210 */ /* 0x000fe40007ffe0ff */
[----:B------:R-:W-:Y:S02]  /*01e0*/  SHF.R.U32.HI R2, RZ, 0x1, R7 ;  /* 0x00000001ff027819 */ /* 0x000fe40000011607 */
[----:B------:R-:W-:-:S03]  /*01f0*/  LOP3.LUT R6, R4, 0xffff, RZ, 0xc0, !PT ;  /* 0x0000ffff04067812 */ /* 0x000fc600078ec0ff */
[----:B------:R-:W-:Y:S01]  /*0200*/  IMAD R2, R2, 0x4925, RZ ;  /* 0x0000492502027824 */ /* 0x000fe200078e02ff */
[----:B------:R-:W-:-:S04]  /*0210*/  SHF.R.U32.HI R0, RZ, 0x1, R6 ;  /* 0x00000001ff007819 */ /* 0x000fc80000011606 */
[----:B------:R-:W-:Y:S02]  /*0220*/  LOP3.LUT R0, R0, 0xffff, RZ, 0xc0, !PT ;  /* 0x0000ffff00007812 */ /* 0x000fe400078ec0ff */
[----:B------:R-:W-:-:S03]  /*0230*/  SHF.R.U32.HI R2, RZ, 0x11, R2 ;  /* 0x00000011ff027819 */ /* 0x000fc60000011602 */
[----:B------:R-:W-:Y:S01]  /*0240*/  IMAD R0, R0, 0x4925, RZ ;  /* 0x0000492500007824 */ /* 0x000fe200078e02ff */
[----:B------:R-:W-:-:S04]  /*0250*/  PRMT R2, R2, 0x9910, RZ ;  /* 0x0000991002027816 */ /* 0x000fc800000000ff */
[----:B------:R-:W-:-:S04]  /*0260*/  SHF.R.U32.HI R0, RZ, 0x11, R0 ;  /* 0x00000011ff007819 */ /* 0x000fc80000011600 */
[----:B------:R-:W-:Y:S01]  /*0270*/  PRMT R5, R0, 0x9910, RZ ;  /* 0x0000991000057816 */ /* 0x000fe200000000ff */
[----:B------:R-:W-:Y:S02]  /*0280*/  IMAD R0, R11, 0x100, R8 ;  /* 0x000001000b007824 */ /* 0x000fe400078e0208 */
[----:B------:R-:W-:Y:S02]  /*0290*/  IMAD.MOV.U32 R8, RZ, RZ, R2 ;  /* 0x000000ffff087224 */ /* 0x000fe400078e0002 */
[----:B------:R-:W-:-:S04]  /*02a0*/  IMAD.HI R2, R0, 0x2aaaaaab, RZ ;  /* 0x2aaaaaab00027827 */ /* 0x000fc800078e02ff */
[----:B------:R-:W-:Y:S01]  /*02b0*/  IMAD R8, R8, 0xe, RZ ;  /* 0x0000000e08087824 */ /* 0x000fe200078e02ff */
[----:B------:R-:W-:Y:S01]  /*02c0*/  SHF.R.U32.HI R3, RZ, 0x1f, R2 ;  /* 0x0000001fff037819 */ /* 0x000fe20000011602 */
[----:B------:R-:W-:Y:S02]  /*02d0*/  IMAD R5, R5, 0xe, RZ ;  /* 0x0000000e05057824 */ /* 0x000fe400078e02ff */
[----:B------:R-:W-:Y:S01]  /*02e0*/  IMAD.MOV R8, RZ, RZ, -R8 ;  /* 0x000000ffff087224 */ /* 0x000fe200078e0a08 */
[----:B------:R-:W-:Y:S02]  /*02f0*/  LEA.HI.SX32 R3, R2, R3, 0x19 ;  /* 0x0000000302037211 */ /* 0x000fe400078fcaff */
[----:B------:R-:W-:Y:S02]  /*0300*/  IADD3 R5, RZ, -R5, RZ ;  /* 0x80000005ff057210 */ /* 0x000fe40007ffe0ff */
[----:B------:R-:W-:Y:S01]  /*0310*/  PRMT R2, R8, 0x7710, RZ ;  /* 0x0000771008027816 */ /* 0x000fe200000000ff */
[----:B------:R-:W-:Y:S01]  /*0320*/  IMAD R3, R3, -0x300, R0 ;  /* 0xfffffd0003037824 */ /* 0x000fe200078e0200 */
[----:B------:R-:W-:-:S03]  /*0330*/  PRMT R5, R5, 0x7710, RZ ;  /* 0x0000771005057816 */ /* 0x000fc600000000ff */
[----:B------:R-:W-:Y:S02]  /*0340*/  IMAD.IADD R7, R7, 0x1, R2 ;  /* 0x0000000107077824 */ /* 0x000fe400078e0202 */
[----:B------:R-:W-:Y:S02]  /*0350*/  IMAD.IADD R4, R4, 0x1, R5 ;  /* 0x0000000104047824 */ /* 0x000fe400078e0205 */
[----:B------:R-:W-:Y:S01]  /*0360*/  IMAD R3, R3, 0xc4, R6 ;  /* 0x000000c403037824 */ /* 0x000fe200078e0206 */
[----:B------:R-:W-:Y:S02]  /*0370*/  LOP3.LUT R7, R7, 0xffff, RZ, 0xc0, !PT ;  /* 0x0000ffff07077812 */ /* 0x000fe400078ec0ff */
[----:B------:R-:W-:-:S04]  /*0380*/  LOP3.LUT R4, R4, 0xffff, RZ, 0xc0, !PT ;  /* 0x0000ffff04047812 */ /* 0x000fc800078ec0ff */
[----:B------:R-:W-:-:S05]  /*0390*/  IADD3 R3, -R4, R3, R7 ;  /* 0x0000000304037210 */ /* 0x000fca0007ffe107 */
[----:B------:R-:W-:-:S04]  /*03a0*/  IMAD.WIDE R2, R3, R10, c[0x0][0x168] ;  /* 0x00005a0003027625 */ /* 0x000fc800078e020a */
.L_x_63:
[----:B0-----:R-:W-:Y:S05]  /*03b0*/  BSYNC B0 ;  /* 0x0000000000007941 */ /* 0x001fea0003800000 */
.L_x_62:
[----:B------:R-:W2:Y:S01]  /*03c0*/  LDG.E.CONSTANT R2, [R2.64] ;  /* 0x0000000402027981 */ /* 0x000ea2000c1e9900 */
[----:B------:R-:W-:Y:S01]  /*03d0*/  IMAD.WIDE R4, R13, R10, c[0x0][0x160] ;  /* 0x000058000d047625 */ /* 0x000fe200078e020a */
[----:B--2--5:R-:W-:-:S05]  /*03e0*/  FADD R9, R9, R2 ;  /* 0x0000000209097221 */ /* 0x024fca0000000000 */
[----:B------:R-:W-:Y:S01]  /*03f0*/  STG.E [R4.64], R9 ;  /* 0x0000000904007986 */ /* 0x000fe2000c101904 */
[----:B------:R-:W-:Y:S05]  /*0400*/  EXIT ;  /* 0x000000000000794d */ /* 0x000fea0003800000 */
.L_x_64:
        /* <DEDUP_REMOVED lines=15> */
.L_x_184:


//--------------------- .text.tvmgen_default_fused_nn_conv2d_add_kernel --------------------------
	.section	.text.tvmgen_default_fused_nn_conv2d_add_kernel,"ax",@progbits
	.sectionflags	@"SHF_BARRIERS=1"
	.sectioninfo	@"SHI_REGISTERS=160"
	.align	128
        .global         tvmgen_default_fused_nn_conv2d_add_kernel
        .type           tvmgen_default_fused_nn_conv2d_add_kernel,@function
        .size           tvmgen_default_fused_nn_conv2d_add_kernel,(.L_x_185 - tvmgen_default_fused_nn_conv2d_add_kernel)
        .other          tvmgen_default_fused_nn_conv2d_add_kernel,@"STO_CUDA_ENTRY STV_DEFAULT"
tvmgen_default_fused_nn_conv2d_add_kernel:
.text.tvmgen_default_fused_nn_conv2d_add_kernel:
[----:B------:R-:W-:Y:S02]  /*0000*/  MOV R1, c[0x0][0x28] ;  /* 0x00000a0000017a02 */ /* 0x000fe40000000f00 */
[----:B------:R-:W0:Y:S01]  /*0010*/  S2R R93, SR_TID.X ;  /* 0x00000000005d7919 */ /* 0x000e220000002100 */
[----:B------:R-:W-:Y:S01]  /*0020*/  ULDC.64 UR4, c[0x0][0x168] ;  /* 0x00005a0000047ab9 */ /* 0x000fe20000000a00 */
[----:B------:R-:W-:Y:S01]  /*0030*/  MOV R63, RZ ;  /* 0x000000ff003f7202 */ /* 0x000fe20000000f00 */
[----:B------:R-:W-:Y:S01]  /*0040*/  UIADD3 UR4, UP0, UR4, 0x10, URZ ;  /* 0x0000001004047890 */ /* 0x000fe2000ff1e03f */
[----:B------:R-:W1:Y:S01]  /*0050*/  S2R R8, SR_CTAID.Z ;  /* 0x0000000000087919 */ /* 0x000e620000002700 */
[----:B------:R-:W-:Y:S01]  /*0060*/  MOV R113, RZ ;  /* 0x000000ff00717202 */ /* 0x000fe20000000f00 */
[----:B------:R-:W-:Y:S01]  /*0070*/  ULDC.64 UR8, c[0x0][0x118] ;  /* 0x0000460000087ab9 */ /* 0x000fe20000000a00 */
[----:B------:R-:W-:Y:S01]  /*0080*/  MOV R61, RZ ;  /* 0x000000ff003d7202 */ /* 0x000fe20000000f00 */
[----:B------:R-:W2:Y:S01]  /*0090*/  S2R R91, SR_TID.Z ;  /* 0x00000000005b7919 */ /* 0x000ea20000002300 */
[----:B------:R-:W-:Y:S01]  /*00a0*/  MOV R109, RZ ;  /* 0x000000ff006d7202 */ /* 0x000fe20000000f00 */
[----:B------:R-:W-:Y:S01]  /*00b0*/  UIADD3.X UR5, URZ, UR5, URZ, UP0, !UPT ;  /* 0x000000053f057290 */ /* 0x000fe200087fe43f */
[----:B------:R-:W-:Y:S01]  /*00c0*/  MOV R105, RZ ;  /* 0x000000ff00697202 */ /* 0x000fe20000000f00 */
[----:B------:R-:W3:Y:S01]  /*00d0*/  S2R R94, SR_CTAID.Y ;  /* 0x00000000005e7919 */ /* 0x000ee20000002600 */
[----:B------:R-:W-:-:S02]  /*00e0*/  MOV R107, RZ ;  /* 0x000000ff006b7202 */ /* 0x000fc40000000f00 */
[----:B------:R-:W-:Y:S02]  /*00f0*/  MOV R59, RZ ;  /* 0x000000ff003b7202 */ /* 0x000fe40000000f00 */
[----:B------:R-:W-:Y:S02]  /*0100*/  MOV R87, RZ ;  /* 0x000000ff00577202 */ /* 0x000fe40000000f00 */
[----:B------:R-:W-:Y:S02]  /*0110*/  MOV R49, RZ ;  /* 0x000000ff00317202 */ /* 0x000fe40000000f00 */
[----:B------:R-:W-:Y:S02]  /*0120*/  MOV R83, RZ ;  /* 0x000000ff00537202 */ /* 0x000fe40000000f00 */
[----:B------:R-:W-:Y:S01]  /*0130*/  MOV R53, RZ ;  /* 0x000000ff00357202 */ /* 0x000fe20000000f00 */
[C---:B0-----:R-:W-:Y:S01]  /*0140*/  IMAD R95, R93.reuse, 0xe, RZ ;  /* 0x0000000e5d5f7824 */ /* 0x041fe200078e02ff */
[----:B------:R-:W-:-:S02]  /*0150*/  LEA R0, R93, -R93, 0x3 ;  /* 0x8000005d5d007211 */ /* 0x000fc400078e18ff */
[----:B------:R-:W-:Y:S01]  /*0160*/  ISETP.GE.AND P0, PT, R93, 0xd, PT ;  /* 0x0000000d5d00780c */ /* 0x000fe20003f06270 */
[----:B-1----:R-:W-:Y:S01]  /*0170*/  IMAD R8, R8, 0x4800, RZ ;  /* 0x0000480008087824 */ /* 0x002fe200078e02ff */
[C---:B------:R-:W-:Y:S02]  /*0180*/  IADD3 R6, R95.reuse, 0xa, RZ ;  /* 0x0000000a5f067810 */ /* 0x040fe40007ffe0ff */
[----:B------:R-:W-:Y:S01]  /*0190*/  IADD3 R2, R95, 0x2, RZ ;  /* 0x000000025f027810 */ /* 0x000fe20007ffe0ff */
[C---:B--2---:R-:W-:Y:S01]  /*01a0*/  IMAD R11, R91.reuse, 0x2400, R8 ;  /* 0x000024005b0b7824 */ /* 0x044fe200078e0208 */
[----:B------:R-:W-:Y:S01]  /*01b0*/  LOP3.LUT R16, R8, 0xe, R6, 0xf8, !PT ;  /* 0x0000000e08107812 */ /* 0x000fe200078ef806 */
[----:B------:R-:W-:Y:S01]  /*01c0*/  IMAD R97, R91, 0x70, RZ ;  /* 0x000000705b617824 */ /* 0x000fe200078e02ff */
[C---:B------:R-:W-:Y:S02]  /*01d0*/  IADD3 R4, R95.reuse, 0x6, RZ ;  /* 0x000000065f047810 */ /* 0x040fe40007ffe0ff */
[----:B------:R-:W-:Y:S01]  /*01e0*/  IADD3 R7, R95, 0xc, RZ ;  /* 0x0000000c5f077810 */ /* 0x000fe20007ffe0ff */
[----:B---3--:R-:W-:Y:S01]  /*01f0*/  IMAD R94, R94, 0xe00, R97 ;  /* 0x00000e005e5e7824 */ /* 0x008fe200078e0261 */
[----:B------:R-:W-:-:S02]  /*0200*/  LOP3.LUT R9, R8, 0xe, R95, 0xf8, !PT ;  /* 0x0000000e08097812 */ /* 0x000fc400078ef85f */
[----:B------:R-:W-:Y:S02]  /*0210*/  IADD3 R6, R0, 0x5, RZ ;  /* 0x0000000500067810 */ /* 0x000fe40007ffe0ff */
[C---:B------:R-:W-:Y:S01]  /*0220*/  LOP3.LUT R10, R8.reuse, 0xe, R2, 0xf8, !PT ;  /* 0x0000000e080a7812 */ /* 0x040fe200078ef802 */
[C---:B------:R-:W-:Y:S01]  /*0230*/  IMAD R9, R91.reuse, 0x2400, R9 ;  /* 0x000024005b097824 */ /* 0x040fe200078e0209 */
[C---:B------:R-:W-:Y:S02]  /*0240*/  LOP3.LUT R13, R8.reuse, 0xe, R4, 0xf8, !PT ;  /* 0x0000000e080d7812 */ /* 0x040fe400078ef804 */
[----:B------:R-:W-:Y:S01]  /*0250*/  LOP3.LUT R14, R8, 0xe, R7, 0xf8, !PT ;  /* 0x0000000e080e7812 */ /* 0x000fe200078ef807 */
[----:B------:R-:W-:Y:S01]  /*0260*/  IMAD.HI R7, R6, 0x2aaaaaab, RZ ;  /* 0x2aaaaaab06077827 */ /* 0x000fe200078e02ff */
[----:B------:R-:W-:Y:S02]  /*0270*/  SHF.R.S32.HI R2, RZ, 0x3, R0 ;  /* 0x00000003ff027819 */ /* 0x000fe40000011400 */
[----:B------:R-:W-:Y:S01]  /*0280*/  IADD3 R4, R0, 0x1, RZ ;  /* 0x0000000100047810 */ /* 0x000fe20007ffe0ff */
[----:B------:R-:W-:Y:S01]  /*0290*/  IMAD R15, R91, 0x2400, R14 ;  /* 0x000024005b0f7824 */ /* 0x000fe200078e020e */
[----:B------:R-:W-:Y:S01]  /*02a0*/  IADD3 R5, R95, 0x8, RZ ;  /* 0x000000085f057810 */ /* 0x000fe20007ffe0ff */
[C---:B------:R-:W-:Y:S01]  /*02b0*/  IMAD R108, R2.reuse, 0x300, R9 ;  /* 0x00000300026c7824 */ /* 0x040fe200078e0209 */
[----:B------:R-:W-:Y:S01]  /*02c0*/  SHF.R.S32.HI R4, RZ, 0x3, R4 ;  /* 0x00000003ff047819 */ /* 0x000fe20000011404 */
[----:B------:R-:W-:Y:S01]  /*02d0*/  IMAD R106, R2, 0x300, R11 ;  /* 0x00000300026a7824 */ /* 0x000fe200078e020b */
[----:B------:R-:W-:Y:S01]  /*02e0*/  LOP3.LUT R17, R8, 0xe, R5, 0xf8, !PT ;  /* 0x0000000e08117812 */ /* 0x000fe200078ef805 */
[----:B------:R-:W-:Y:S01]  /*02f0*/  IMAD R9, R91, 0x2400, R10 ;  /* 0x000024005b097824 */ /* 0x000fe200078e020a */
[----:B------:R-:W-:Y:S01]  /*0300*/  SHF.R.U32.HI R2, RZ, 0x1f, R7 ;  /* 0x0000001fff027819 */ /* 0x000fe20000011607 */
[C---:B------:R-:W-:Y:S01]  /*0310*/  IMAD R102, R4.reuse, 0x300, R11 ;  /* 0x0000030004667824 */ /* 0x040fe200078e020b */
[C---:B------:R-:W-:Y:S01]  /*0320*/  IADD3 R3, R95.reuse, 0x4, RZ ;  /* 0x000000045f037810 */ /* 0x040fe20007ffe0ff */
[----:B------:R-:W-:Y:S01]  /*0330*/  IMAD R104, R4, 0x300, R9 ;  /* 0x0000030004687824 */ /* 0x000fe200078e0209 */
[----:B------:R-:W-:Y:S01]  /*0340*/  IADD3 R5, R95, 0x3, RZ ;  /* 0x000000035f057810 */ /* 0x000fe20007ffe0ff */
[----:B------:R-:W-:Y:S01]  /*0350*/  IMAD R13, R91, 0x2400, R13 ;  /* 0x000024005b0d7824 */ /* 0x000fe200078e020d */
[----:B------:R-:W-:Y:S01]  /*0360*/  LEA.HI.SX32 R7, R7, R2, 0x1c ;  /* 0x0000000207077211 */ /* 0x000fe200078fe2ff */
[----:B------:R-:W-:Y:S01]  /*0370*/  IMAD R17, R91, 0x2400, R17 ;  /* 0x000024005b117824 */ /* 0x000fe200078e0211 */
[----:B------:R-:W-:-:S02]  /*0380*/  LOP3.LUT R12, R8, 0xe, R3, 0xf8, !PT ;  /* 0x0000000e080c7812 */ /* 0x000fc400078ef803 */
[----:B------:R-:W-:Y:S02]  /*0390*/  LOP3.LUT R5, R5, 0xf, RZ, 0xc0, !PT ;  /* 0x0000000f05057812 */ /* 0x000fe400078ec0ff */
[C---:B------:R-:W-:Y:S01]  /*03a0*/  IADD3 R2, R0.reuse, 0x2, RZ ;  /* 0x0000000200027810 */ /* 0x040fe20007ffe0ff */
[----:B------:R-:W-:Y:S01]  /*03b0*/  IMAD R9, R91, 0x2400, R12 ;  /* 0x000024005b097824 */ /* 0x000fe200078e020c */
[----:B------:R-:W-:Y:S02]  /*03c0*/  IADD3 R4, R0, 0x6, RZ ;  /* 0x0000000600047810 */ /* 0x000fe40007ffe0ff */
[----:B------:R-:W-:Y:S02]  /*03d0*/  IADD3 R102, R5, R102, RZ ;  /* 0x0000006605667210 */ /* 0x000fe40007ffe0ff */
[----:B------:R-:W-:Y:S01]  /*03e0*/  SHF.R.S32.HI R2, RZ, 0x3, R2 ;  /* 0x00000003ff027819 */ /* 0x000fe20000011402 */
[----:B------:R-:W-:Y:S01]  /*03f0*/  IMAD.HI R5, R4, 0x2aaaaaab, RZ ;  /* 0x2aaaaaab04057827 */ /* 0x000fe200078e02ff */
[----:B------:R-:W-:-:S02]  /*0400*/  IADD3 R3, R95, 0x1, RZ ;  /* 0x000000015f037810 */ /* 0x000fc40007ffe0ff */
[----:B------:R-:W-:Y:S01]  /*0410*/  IADD3 R8, R95, 0xd, RZ ;  /* 0x0000000d5f087810 */ /* 0x000fe20007ffe0ff */
[C---:B------:R-:W-:Y:S01]  /*0420*/  IMAD R100, R2.reuse, 0x300, R9 ;  /* 0x0000030002647824 */ /* 0x040fe200078e0209 */
[----:B------:R-:W-:Y:S01]  /*0430*/  SHF.R.S32.HI R4, RZ, 0x3, R4 ;  /* 0x00000003ff047819 */ /* 0x000fe20000011404 */
[----:B------:R-:W-:Y:S01]  /*0440*/  IMAD R98, R2, 0x300, R11 ;  /* 0x0000030002627824 */ /* 0x000fe200078e020b */
[----:B------:R-:W-:Y:S02]  /*0450*/  SHF.R.U32.HI R2, RZ, 0x1f, R5 ;  /* 0x0000001fff027819 */ /* 0x000fe40000011605 */
[----:B------:R-:W-:Y:S01]  /*0460*/  LOP3.LUT R3, R3, 0xf, RZ, 0xc0, !PT ;  /* 0x0000000f03037812 */ /* 0x000fe200078ec0ff */
[----:B------:R-:W-:Y:S01]  /*0470*/  IMAD R9, R4, 0x300, R11 ;  /* 0x0000030004097824 */ /* 0x000fe200078e020b */
[----:B------:R-:W-:Y:S01]  /*0480*/  LOP3.LUT R92, R8, 0xf, RZ, 0xc0, !PT ;  /* 0x0000000f085c7812 */ /* 0x000fe200078ec0ff */
[----:B------:R-:W-:Y:S01]  /*0490*/  IMAD R90, R4, 0x300, R15 ;  /* 0x00000300045a7824 */ /* 0x000fe200078e020f */
[----:B------:R-:W-:-:S02]  /*04a0*/  LEA.HI.SX32 R8, R5, R2, 0x1c ;  /* 0x0000000205087211 */ /* 0x000fc400078fe2ff */
[----:B------:R-:W-:Y:S02]  /*04b0*/  IADD3 R4, R95, 0xb, RZ ;  /* 0x0000000b5f047810 */ /* 0x000fe40007ffe0ff */
[C---:B------:R-:W-:Y:S02]  /*04c0*/  IADD3 R2, R0.reuse, 0x3, RZ ;  /* 0x0000000300027810 */ /* 0x040fe40007ffe0ff */
[----:B------:R-:W-:Y:S02]  /*04d0*/  IADD3 R0, R0, 0x4, RZ ;  /* 0x0000000400007810 */ /* 0x000fe40007ffe0ff */
[----:B------:R-:W-:Y:S02]  /*04e0*/  SHF.R.S32.HI R6, RZ, 0x3, R6 ;  /* 0x00000003ff067819 */ /* 0x000fe40000011406 */
[----:B------:R-:W-:Y:S02]  /*04f0*/  IADD3 R106, R3, R106, RZ ;  /* 0x0000006a036a7210 */ /* 0x000fe40007ffe0ff */
[----:B------:R-:W-:-:S02]  /*0500*/  IADD3 R3, R95, 0x5, RZ ;  /* 0x000000055f037810 */ /* 0x000fc40007ffe0ff */
[----:B------:R-:W-:Y:S02]  /*0510*/  LOP3.LUT R5, R4, 0xf, RZ, 0xc0, !PT ;  /* 0x0000000f04057812 */ /* 0x000fe400078ec0ff */
[----:B------:R-:W-:Y:S01]  /*0520*/  SHF.R.S32.HI R4, RZ, 0x3, R0 ;  /* 0x00000003ff047819 */ /* 0x000fe20000011400 */
[--C-:B------:R-:W-:Y:S01]  /*0530*/  IMAD R0, R6, 0x300, R11.reuse ;  /* 0x0000030006007824 */ /* 0x100fe200078e020b */
[----:B------:R-:W-:Y:S02]  /*0540*/  LOP3.LUT R3, R3, 0xf, RZ, 0xc0, !PT ;  /* 0x0000000f03037812 */ /* 0x000fe400078ec0ff */
[----:B------:R-:W-:Y:S01]  /*0550*/  SHF.R.S32.HI R2, RZ, 0x3, R2 ;  /* 0x00000003ff027819 */ /* 0x000fe20000011402 */
[C---:B------:R-:W-:Y:S01]  /*0560*/  IMAD R10, R4.reuse, 0x300, R11 ;  /* 0x00000300040a7824 */ /* 0x040fe200078e020b */
[----:B------:R-:W-:Y:S01]  /*0570*/  IADD3 R98, R3, R98, RZ ;  /* 0x0000006203627210 */ /* 0x000fe20007ffe0ff */
[----:B------:R-:W-:Y:S01]  /*0580*/  IMAD R4, R4, 0x300, R17 ;  /* 0x0000030004047824 */ /* 0x000fe200078e0211 */
[----:B------:R-:W-:Y:S01]  /*0590*/  IADD3 R0, R5, R0, RZ ;  /* 0x0000000005007210 */ /* 0x000fe20007ffe0ff */
[C---:B------:R-:W-:Y:S01]  /*05a0*/  IMAD R12, R2.reuse, 0x300, R11 ;  /* 0x00000300020c7824 */ /* 0x040fe200078e020b */
[C---:B------:R-:W-:Y:S01]  /*05b0*/  IADD3 R3, R95.reuse, 0x9, RZ ;  /* 0x000000095f037810 */ /* 0x040fe20007ffe0ff */
[----:B------:R-:W-:Y:S01]  /*05c0*/  IMAD R96, R2, 0x300, R13 ;  /* 0x0000030002607824 */ /* 0x000fe200078e020d */
[----:B------:R-:W-:Y:S01]  /*05d0*/  IADD3 R5, R95, 0x7, RZ ;  /* 0x000000075f057810 */ /* 0x000fe20007ffe0ff */
[C---:B------:R-:W-:Y:S01]  /*05e0*/  IMAD R95, R91.reuse, 0xc0, R95 ;  /* 0x000000c05b5f7824 */ /* 0x040fe200078e025f */
[----:B------:R-:W-:Y:S01]  /*05f0*/  IADD3 R92, R92, R9, RZ ;  /* 0x000000095c5c7210 */ /* 0x000fe20007ffe0ff */
[----:B------:R-:W-:Y:S01]  /*0600*/  IMAD R9, R91, 0x2400, R16 ;  /* 0x000024005b097824 */ /* 0x000fe200078e0210 */
[----:B------:R-:W-:-:S02]  /*0610*/  IADD3 R7, R7, R91, RZ ;  /* 0x0000005b07077210 */ /* 0x000fc40007ffe0ff */
[----:B------:R-:W-:Y:S01]  /*0620*/  LOP3.LUT R3, R3, 0xf, RZ, 0xc0, !PT ;  /* 0x0000000f03037812 */ /* 0x000fe200078ec0ff */
[----:B------:R-:W-:Y:S01]  /*0630*/  IMAD R2, R6, 0x300, R9 ;  /* 0x0000030006027824 */ /* 0x000fe200078e0209 */
[----:B------:R-:W-:Y:S02]  /*0640*/  LOP3.LUT R5, R5, 0xf, RZ, 0xc0, !PT ;  /* 0x0000000f05057812 */ /* 0x000fe400078ec0ff */
[----:B------:R-:W-:Y:S02]  /*0650*/  IADD3 R8, R8, R91, RZ ;  /* 0x0000005b08087210 */ /* 0x000fe40007ffe0ff */
[----:B------:R-:W-:Y:S02]  /*0660*/  ISETP.LT.AND P1, PT, R7, 0x2, !P0 ;  /* 0x000000020700780c */ /* 0x000fe40004721270 */
[C---:B------:R-:W-:Y:S02]  /*0670*/  LEA R97, R93.reuse, R97, 0x3 ;  /* 0x000000615d617211 */ /* 0x040fe400078e18ff */
[----:B------:R-:W-:-:S02]  /*0680*/  LEA R94, R93, R94, 0x3 ;  /* 0x0000005e5d5e7211 */ /* 0x000fc400078e18ff */
[----:B------:R-:W-:Y:S02]  /*0690*/  IADD3 R3, R3, R10, RZ ;  /* 0x0000000a03037210 */ /* 0x000fe40007ffe0ff */
[----:B------:R-:W-:Y:S02]  /*06a0*/  IADD3 R5, R5, R12, RZ ;  /* 0x0000000c05057210 */ /* 0x000fe40007ffe0ff */
[----:B------:R-:W-:Y:S02]  /*06b0*/  ISETP.LT.AND P0, PT, R8, 0x2, !P0 ;  /* 0x000000020800780c */ /* 0x000fe40004701270 */
[----:B------:R-:W-:Y:S02]  /*06c0*/  MOV R7, RZ ;  /* 0x000000ff00077202 */ /* 0x000fe40000000f00 */
[----:B------:R-:W-:Y:S02]  /*06d0*/  MOV R81, RZ ;  /* 0x000000ff00517202 */ /* 0x000fe40000000f00 */
[----:B------:R-:W-:-:S02]  /*06e0*/  LEA R91, R91, 0x380, 0x7 ;  /* 0x000003805b5b7811 */ /* 0x000fc400078e38ff */
[----:B------:R-:W-:Y:S02]  /*06f0*/  SHF.L.U32 R93, R93, 0x6, RZ ;  /* 0x000000065d5d7819 */ /* 0x000fe400000006ff */
.L_x_66:
[----:B------:R-:W-:Y:S01]  /*0700*/  MOV R6, 0x4 ;  /* 0x0000000400067802 */ /* 0x000fe20000000f00 */
[C---:B------:R-:W-:Y:S01]  /*0710*/  IMAD R17, R7.reuse, 0xc400, R94 ;  /* 0x0000c40007117824 */ /* 0x040fe200078e025e */
[C---:B------:R-:W-:Y:S01]  /*0720*/  LEA R139, R7.reuse, R106, 0x8 ;  /* 0x0000006a078b7211 */ /* 0x040fe200078e40ff */
[----:B------:R-:W-:Y:S01]  /*0730*/  BAR.SYNC.DEFER_BLOCKING 0x0 ;  /* 0x0000000000007b1d */ /* 0x000fe20000010000 */
[C---:B------:R-:W-:Y:S02]  /*0740*/  LEA R141, R7.reuse, R108, 0x8 ;  /* 0x0000006c078d7211 */ /* 0x040fe400078e40ff */
[----:B------:R-:W-:Y:S01]  /*0750*/  LEA R101, R7, R90, 0x8 ;  /* 0x0000005a07657211 */ /* 0x000fe200078e40ff */
[----:B------:R-:W-:Y:S01]  /*0760*/  IMAD.WIDE R10, R139, R6, c[0x0][0x170] ;  /* 0x00005c008b0a7625 */ /* 0x000fe200078e0206 */
[----:B------:R-:W-:Y:S01]  /*0770*/  LEA R99, R7, R0, 0x8 ;  /* 0x0000000007637211 */ /* 0x000fe200078e40ff */
[----:B------:R-:W-:Y:S01]  /*0780*/  ULDC.64 UR6, c[0x0][0x170] ;  /* 0x00005c0000067ab9 */ /* 0x000fe20000000a00 */
[----:B------:R-:W-:Y:S01]  /*0790*/  MOV R118, UR4 ;  /* 0x0000000400767c02 */ /* 0x000fe20008000f00 */
[----:B------:R-:W-:Y:S01]  /*07a0*/  IMAD.WIDE R8, R141, R6, c[0x0][0x170] ;  /* 0x00005c008d087625 */ /* 0x000fe200078e0206 */
[----:B------:R-:W-:Y:S01]  /*07b0*/  MOV R119, UR5 ;  /* 0x0000000500777c02 */ /* 0x000fe20008000f00 */
[----:B------:R0:W2:Y:S01]  /*07c0*/  LDG.E.CONSTANT R21, [R10.64] ;  /* 0x000000080a157981 */ /* 0x0000a2000c1e9900 */
[----:B------:R-:W-:Y:S01]  /*07d0*/  LEA R137, R7, R104, 0x8 ;  /* 0x0000006807897211 */ /* 0x000fe200078e40ff */
[----:B------:R-:W-:Y:S01]  /*07e0*/  @P0 IMAD.WIDE R26, R101, R6, c[0x0][0x170] ;  /* 0x00005c00651a0625 */ /* 0x000fe200078e0206 */
[C---:B------:R-:W-:Y:S01]  /*07f0*/  LEA R135, R7.reuse, R102, 0x8 ;  /* 0x0000006607877211 */ /* 0x040fe200078e40ff */
[----:B------:R1:W2:Y:S01]  /*0800*/  LDG.E.CONSTANT R20, [R8.64] ;  /* 0x0000000808147981 */ /* 0x0002a2000c1e9900 */
[----:B------:R-:W-:Y:S01]  /*0810*/  LEA R133, R7, R100, 0x8 ;  /* 0x0000006407857211 */ /* 0x000fe200078e40ff */
[----:B------:R-:W-:Y:S01]  /*0820*/  IMAD.WIDE R118, R17, 0x4, R118 ;  /* 0x0000000411767825 */ /* 0x000fe200078e0276 */
[C---:B------:R-:W-:Y:S01]  /*0830*/  LEA R131, R7.reuse, R98, 0x8 ;  /* 0x0000006207837211 */ /* 0x040fe200078e40ff */
[----:B------:R3:W4:Y:S01]  /*0840*/  @P0 LDG.E.CONSTANT R46, [R26.64] ;  /* 0x000000081a2e0981 */ /* 0x000722000c1e9900 */
[----:B------:R-:W-:Y:S01]  /*0850*/  LEA R103, R7, R92, 0x8 ;  /* 0x0000005c07677211 */ /* 0x000fe200078e40ff */
[----:B0-----:R-:W-:Y:S01]  /*0860*/  @P1 IMAD.WIDE R10, R99, R6, c[0x0][0x170] ;  /* 0x00005c00630a1625 */ /* 0x001fe200078e0206 */
[----:B------:R-:W-:-:S02]  /*0870*/  LEA R89, R7, R2, 0x8 ;  /* 0x0000000207597211 */ /* 0x000fc400078e40ff */
[----:B------:R-:W-:Y:S01]  /*0880*/  LEA R123, R7, R3, 0x8 ;  /* 0x00000003077b7211 */ /* 0x000fe200078e40ff */
[----:B------:R-:W-:Y:S01]  /*0890*/  IMAD.WIDE R12, R137, R6, c[0x0][0x170] ;  /* 0x00005c00890c7625 */ /* 0x000fe200078e0206 */
[C---:B------:R-:W-:Y:S01]  /*08a0*/  LEA R125, R7.reuse, R4, 0x8 ;  /* 0x00000004077d7211 */ /* 0x040fe200078e40ff */
[----:B------:R0:W2:Y:S01]  /*08b0*/  @P1 LDG.E.CONSTANT R51, [R10.64] ;  /* 0x000000080a331981 */ /* 0x0000a2000c1e9900 */
[----:B------:R-:W-:Y:S01]  /*08c0*/  LEA R129, R7, R96, 0x8 ;  /* 0x0000006007817211 */ /* 0x000fe200078e40ff */
[-C--:B------:R-:W-:Y:S01]  /*08d0*/  IMAD.WIDE R14, R135, R6.reuse, c[0x0][0x170] ;  /* 0x00005c00870e7625 */ /* 0x080fe200078e0206 */
[----:B------:R-:W-:Y:S01]  /*08e0*/  LEA R127, R7, R5, 0x8 ;  /* 0x00000005077f7211 */ /* 0x000fe200078e40ff */
[----:B------:R0:W2:Y:S02]  /*08f0*/  LDG.E.CONSTANT R22, [R12.64] ;  /* 0x000000080c167981 */ /* 0x0000a4000c1e9900 */
[-C--:B------:R-:W-:Y:S02]  /*0900*/  IMAD.WIDE R16, R133, R6.reuse, c[0x0][0x170] ;  /* 0x00005c0085107625 */ /* 0x080fe400078e0206 */
[----:B------:R0:W2:Y:S02]  /*0910*/  LDG.E.CONSTANT R23, [R14.64] ;  /* 0x000000080e177981 */ /* 0x0000a4000c1e9900 */
[----:B------:R-:W-:-:S02]  /*0920*/  IMAD.WIDE R18, R131, R6, c[0x0][0x170] ;  /* 0x00005c0083127625 */ /* 0x000fc400078e0206 */
[----:B------:R1:W2:Y:S02]  /*0930*/  LDG.E.CONSTANT R44, [R16.64] ;  /* 0x00000008102c7981 */ /* 0x0002a4000c1e9900 */
[-C--:B------:R-:W-:Y:S02]  /*0940*/  @P0 IMAD.WIDE R30, R103, R6.reuse, c[0x0][0x170] ;  /* 0x00005c00671e0625 */ /* 0x080fe400078e0206 */
[----:B------:R3:W2:Y:S02]  /*0950*/  LDG.E.CONSTANT R45, [R18.64] ;  /* 0x00000008122d7981 */ /* 0x0006a4000c1e9900 */
[-C--:B------:R-:W-:Y:S02]  /*0960*/  @P1 IMAD.WIDE R28, R89, R6.reuse, c[0x0][0x170] ;  /* 0x00005c00591c1625 */ /* 0x080fe400078e0206 */
[----:B0-----:R-:W2:Y:S02]  /*0970*/  LDG.E.CONSTANT R12, [R118.64+-0x10] ;  /* 0xfffff008760c7981 */ /* 0x001ea4000c1e9900 */
[----:B-1----:R-:W-:-:S02]  /*0980*/  IMAD.WIDE R8, R123, R6, c[0x0][0x170] ;  /* 0x00005c007b087625 */ /* 0x002fc400078e0206 */
[----:B------:R-:W2:Y:S02]  /*0990*/  LDG.E.CONSTANT R13, [R118.64+-0xc] ;  /* 0xfffff408760d7981 */ /* 0x000ea4000c1e9900 */
[-C--:B------:R-:W-:Y:S02]  /*09a0*/  IMAD.WIDE R24, R125, R6.reuse, c[0x0][0x170] ;  /* 0x00005c007d187625 */ /* 0x080fe400078e0206 */
[----:B------:R-:W2:Y:S02]  /*09b0*/  LDG.E.CONSTANT R14, [R118.64+-0x8] ;  /* 0xfffff808760e7981 */ /* 0x000ea4000c1e9900 */
[-C--:B---3--:R-:W-:Y:S02]  /*09c0*/  IMAD.WIDE R26, R129, R6.reuse, c[0x0][0x170] ;  /* 0x00005c00811a7625 */ /* 0x088fe400078e0206 */
[----:B------:R-:W2:Y:S02]  /*09d0*/  LDG.E.CONSTANT R15, [R118.64+-0x4] ;  /* 0xfffffc08760f7981 */ /* 0x000ea4000c1e9900 */
[----:B------:R-:W-:-:S02]  /*09e0*/  IMAD.WIDE R10, R127, R6, c[0x0][0x170] ;  /* 0x00005c007f0a7625 */ /* 0x000fc400078e0206 */
[----:B------:R-:W3:Y:S04]  /*09f0*/  LDG.E.CONSTANT R16, [R118.64] ;  /* 0x0000000876107981 */ /* 0x000ee8000c1e9900 */
[----:B------:R-:W3:Y:S04]  /*0a00*/  LDG.E.CONSTANT R17, [R118.64+0x4] ;  /* 0x0000040876117981 */ /* 0x000ee8000c1e9900 */
[----:B------:R-:W3:Y:S04]  /*0a10*/  LDG.E.CONSTANT R18, [R118.64+0x8] ;  /* 0x0000080876127981 */ /* 0x000ee8000c1e9900 */
[----:B------:R-:W3:Y:S04]  /*0a20*/  LDG.E.CONSTANT R19, [R118.64+0xc] ;  /* 0x00000c0876137981 */ /* 0x000ee8000c1e9900 */
[----:B------:R0:W4:Y:S04]  /*0a30*/  @P0 LDG.E.CONSTANT R47, [R30.64] ;  /* 0x000000081e2f0981 */ /* 0x000128000c1e9900 */
[----:B------:R1:W4:Y:S04]  /*0a40*/  @P1 LDG.E.CONSTANT R50, [R28.64] ;  /* 0x000000081c321981 */ /* 0x000328000c1e9900 */
[----:B------:R0:W4:Y:S04]  /*0a50*/  LDG.E.CONSTANT R55, [R8.64] ;  /* 0x0000000808377981 */ /* 0x000128000c1e9900 */
[----:B------:R0:W4:Y:S04]  /*0a60*/  LDG.E.CONSTANT R54, [R24.64] ;  /* 0x0000000818367981 */ /* 0x000128000c1e9900 */
[----:B------:R1:W4:Y:S04]  /*0a70*/  LDG.E.CONSTANT R56, [R26.64] ;  /* 0x000000081a387981 */ /* 0x000328000c1e9900 */
[----:B------:R1:W4:Y:S04]  /*0a80*/  LDG.E.CONSTANT R57, [R10.64] ;  /* 0x000000080a397981 */ /* 0x000328000c1e9900 */
[----:B0-----:R-:W4:Y:S04]  /*0a90*/  LDG.E.CONSTANT R24, [R118.64+0x380] ;  /* 0x0003800876187981 */ /* 0x001f28000c1e9900 */
[----:B------:R-:W4:Y:S04]  /*0aa0*/  LDG.E.CONSTANT R25, [R118.64+0x384] ;  /* 0x0003840876197981 */ /* 0x000f28000c1e9900 */
[----:B-1----:R-:W4:Y:S04]  /*0ab0*/  LDG.E.CONSTANT R26, [R118.64+0x388] ;  /* 0x00038808761a7981 */ /* 0x002f28000c1e9900 */
[----:B------:R-:W4:Y:S01]  /*0ac0*/  LDG.E.CONSTANT R27, [R118.64+0x38c] ;  /* 0x00038c08761b7981 */ /* 0x000f22000c1e9900 */
[----:B------:R-:W-:-:S03]  /*0ad0*/  UIADD3 UR6, UP0, UR6, 0x40, URZ ;  /* 0x0000004006067890 */ /* 0x000fc6000ff1e03f */
[----:B------:R-:W4:Y:S01]  /*0ae0*/  LDG.E.CONSTANT R32, [R118.64+0x370] ;  /* 0x0003700876207981 */ /* 0x000f22000c1e9900 */
[----:B------:R-:W-:Y:S02]  /*0af0*/  UIADD3.X UR7, URZ, UR7, URZ, UP0, !UPT ;  /* 0x000000073f077290 */ /* 0x000fe400087fe43f */
[----:B------:R-:W-:Y:S01]  /*0b00*/  MOV R120, UR6 ;  /* 0x0000000600787c02 */ /* 0x000fe20008000f00 */
[----:B------:R-:W4:Y:S03]  /*0b10*/  LDG.E.CONSTANT R33, [R118.64+0x374] ;  /* 0x0003740876217981 */ /* 0x000f26000c1e9900 */
[----:B------:R-:W-:Y:S01]  /*0b20*/  MOV R121, UR7 ;  /* 0x0000000700797c02 */ /* 0x000fe20008000f00 */
[----:B------:R-:W4:Y:S04]  /*0b30*/  LDG.E.CONSTANT R34, [R118.64+0x378] ;  /* 0x0003780876227981 */ /* 0x000f28000c1e9900 */
[--C-:B------:R-:W-:Y:S01]  /*0b40*/  @P1 IMAD.WIDE R38, R89, 0x4, R120.reuse ;  /* 0x0000000459261825 */ /* 0x100fe200078e0278 */
[----:B------:R-:W4:Y:S03]  /*0b50*/  LDG.E.CONSTANT R35, [R118.64+0x37c] ;  /* 0x00037c0876237981 */ /* 0x000f26000c1e9900 */
[--C-:B------:R-:W-:Y:S01]  /*0b60*/  @P1 IMAD.WIDE R36, R99, 0x4, R120.reuse ;  /* 0x0000000463241825 */ /* 0x100fe200078e0278 */
[----:B------:R0:W4:Y:S03]  /*0b70*/  @P1 LDG.E.CONSTANT R8, [R38.64] ;  /* 0x0000000826081981 */ /* 0x000126000c1e9900 */
[--C-:B------:R-:W-:Y:S01]  /*0b80*/  @P0 IMAD.WIDE R30, R101, 0x4, R120.reuse ;  /* 0x00000004651e0825 */ /* 0x100fe200078e0278 */
[----:B------:R0:W4:Y:S03]  /*0b90*/  @P1 LDG.E.CONSTANT R9, [R36.64] ;  /* 0x0000000824091981 */ /* 0x000126000c1e9900 */
[----:B------:R-:W-:Y:S01]  /*0ba0*/  @P0 IMAD.WIDE R28, R103, 0x4, R120 ;  /* 0x00000004671c0825 */ /* 0x000fe200078e0278 */
[----:B------:R1:W4:Y:S04]  /*0bb0*/  @P0 LDG.E.CONSTANT R10, [R30.64] ;  /* 0x000000081e0a0981 */ /* 0x000328000c1e9900 */
[----:B------:R1:W4:Y:S04]  /*0bc0*/  @P0 LDG.E.CONSTANT R11, [R28.64] ;  /* 0x000000081c0b0981 */ /* 0x000328000c1e9900 */
[----:B------:R-:W4:Y:S04]  /*0bd0*/  LDG.E.CONSTANT R80, [R118.64+0x700] ;  /* 0x0007000876507981 */ /* 0x000f28000c1e9900 */
[----:B------:R-:W4:Y:S04]  /*0be0*/  LDG.E.CONSTANT R82, [R118.64+0x708] ;  /* 0x0007080876527981 */ /* 0x000f28000c1e9900 */
[----:B------:R-:W4:Y:S04]  /*0bf0*/  LDG.E.CONSTANT R84, [R118.64+0x3100] ;  /* 0x0031000876547981 */ /* 0x000f28000c1e9900 */
[----:B------:R-:W4:Y:S04]  /*0c00*/  LDG.E.CONSTANT R86, [R118.64+0x3108] ;  /* 0x0031080876567981 */ /* 0x000f28000c1e9900 */
[----:B--2---:R-:W-:Y:S04]  /*0c10*/  STS.128 [R97.X4], R12 ;  /* 0x0000000c61007388 */ /* 0x004fe80000004c00 */
[----:B---3--:R-:W-:Y:S04]  /*0c20*/  STS.128 [R97.X4+0x10], R16 ;  /* 0x0000101061007388 */ /* 0x008fe80000004c00 */
[----:B------:R-:W-:Y:S04]  /*0c30*/  STS.64 [R95.X4+0x380], R20 ;  /* 0x000380145f007388 */ /* 0x000fe80000004a00 */
[----:B------:R-:W-:Y:S04]  /*0c40*/  STS.64 [R95.X4+0x388], R22 ;  /* 0x000388165f007388 */ /* 0x000fe80000004a00 */
[----:B------:R-:W-:Y:S04]  /*0c50*/  STS.64 [R95.X4+0x390], R44 ;  /* 0x0003902c5f007388 */ /* 0x000fe80000004a00 */
[----:B----4-:R-:W-:Y:S04]  /*0c60*/  @P0 STS.64 [R95.X4+0x3b0], R46 ;  /* 0x0003b02e5f000388 */ /* 0x010fe80000004a00 */
[----:B------:R-:W-:Y:S04]  /*0c70*/  @P1 STS.64 [R95.X4+0x3a8], R50 ;  /* 0x0003a8325f001388 */ /* 0x000fe80000004a00 */
[----:B------:R-:W-:Y:S04]  /*0c80*/  STS.64 [R95.X4+0x3a0], R54 ;  /* 0x0003a0365f007388 */ /* 0x000fe80000004a00 */
[----:B------:R-:W-:Y:S04]  /*0c90*/  STS.64 [R95.X4+0x398], R56 ;  /* 0x000398385f007388 */ /* 0x000fe80000004a00 */
[----:B------:R-:W-:Y:S06]  /*0ca0*/  BAR.SYNC.DEFER_BLOCKING 0x0 ;  /* 0x0000000000007b1d */ /* 0x000fec0000010000 */
[----:B-1----:R-:W-:Y:S04]  /*0cb0*/  LDS.128 R28, [R91] ;  /* 0x000000005b1c7984 */ /* 0x002fe80000000c00 */
[----:B0-----:R-:W0:Y:S04]  /*0cc0*/  LDS.128 R36, [R93] ;  /* 0x000000005d247984 */ /* 0x001e280000000c00 */
[----:B------:R-:W1:Y:S04]  /*0cd0*/  LDS.128 R40, [R91+0x100] ;  /* 0x000100005b287984 */ /* 0x000e680000000c00 */
[----:B------:R-:W2:Y:S04]  /*0ce0*/  LDS.128 R68, [R91+0x200] ;  /* 0x000200005b447984 */ /* 0x000ea80000000c00 */
[----:B------:R-:W3:Y:S04]  /*0cf0*/  LDS.128 R76, [R91+0x400] ;  /* 0x000400005b4c7984 */ /* 0x000ee80000000c00 */
[----:B------:R-:W4:Y:S04]  /*0d00*/  LDS.128 R72, [R91+0x300] ;  /* 0x000300005b487984 */ /* 0x000f280000000c00 */
[----:B------:R-:W3:Y:S04]  /*0d10*/  LDS.128 R12, [R91+0x500] ;  /* 0x000500005b0c7984 */ /* 0x000ee80000000c00 */
[----:B------:R-:W3:Y:S04]  /*0d20*/  LDS.128 R20, [R91+0x40] ;  /* 0x000040005b147984 */ /* 0x000ee80000000c00 */
[----:B------:R-:W4:Y:S04]  /*0d30*/  LDS.128 R16, [R91+0x140] ;  /* 0x000140005b107984 */ /* 0x000f280000000c00 */
[----:B------:R-:W4:Y:S04]  /*0d40*/  LDS.128 R64, [R91+0x240] ;  /* 0x000240005b407984 */ /* 0x000f280000000c00 */
[----:B------:R-:W4:Y:S01]  /*0d50*/  LDS.128 R44, [R91+0x440] ;  /* 0x000440005b2c7984 */ /* 0x000f220000000c00 */
[----:B0-----:R-:W-:-:S04]  /*0d60*/  FFMA R28, R28, R36, R63 ;  /* 0x000000241c1c7223 */ /* 0x001fc8000000003f */
[----:B------:R-:W-:-:S04]  /*0d70*/  FFMA R29, R29, R37, R28 ;  /* 0x000000251d1d7223 */ /* 0x000fc8000000001c */
[----:B------:R-:W-:Y:S01]  /*0d80*/  FFMA R30, R30, R38, R29 ;  /* 0x000000261e1e7223 */ /* 0x000fe2000000001d */
[----:B-1----:R-:W-:Y:S02]  /*0d90*/  FFMA R40, R36, R40, R61 ;  /* 0x0000002824287223 */ /* 0x002fe4000000003d */
[----:B------:R-:W0:Y:S01]  /*0da0*/  LDS.128 R60, [R91+0x340] ;  /* 0x000340005b3c7984 */ /* 0x000e220000000c00 */
[----:B------:R-:W-:-:S03]  /*0db0*/  FFMA R85, R31, R39, R30 ;  /* 0x000000271f557223 */ /* 0x000fc6000000001e */
[----:B------:R-:W1:Y:S01]  /*0dc0*/  LDS.128 R28, [R91+0x540] ;  /* 0x000540005b1c7984 */ /* 0x000e620000000c00 */
[----:B--2---:R-:W-:Y:S01]  /*0dd0*/  FFMA R68, R36, R68, R105 ;  /* 0x0000004424447223 */ /* 0x004fe20000000069 */
[----:B------:R-:W-:-:S03]  /*0de0*/  FFMA R41, R37, R41, R40 ;  /* 0x0000002925297223 */ /* 0x000fc60000000028 */
[----:B------:R-:W-:Y:S01]  /*0df0*/  FFMA R69, R37, R69, R68 ;  /* 0x0000004525457223 */ /* 0x000fe20000000044 */
[----:B------:R-:W-:-:S03]  /*0e00*/  FFMA R42, R38, R42, R41 ;  /* 0x0000002a262a7223 */ /* 0x000fc60000000029 */
[----:B------:R-:W-:Y:S01]  /*0e10*/  FFMA R70, R38, R70, R69 ;  /* 0x0000004626467223 */ /* 0x000fe20000000045 */
[----:B---3--:R-:W-:Y:S01]  /*0e20*/  FFMA R76, R36, R76, R49 ;  /* 0x0000004c244c7223 */ /* 0x008fe20000000031 */
[C---:B------:R-:W-:Y:S01]  /*0e30*/  FFMA R111, R39.reuse, R43, R42 ;  /* 0x0000002b276f7223 */ /* 0x040fe2000000002a */
[----:B------:R-:W-:Y:S01]  /*0e40*/  LDS.128 R48, [R93+0x10] ;  /* 0x000010005d307984 */ /* 0x000fe20000000c00 */
[----:B------:R-:W-:-:S03]  /*0e50*/  FFMA R143, R39, R71, R70 ;  /* 0x00000047278f7223 */ /* 0x000fc60000000046 */
[----:B------:R-:W2:Y:S04]  /*0e60*/  LDS.128 R40, [R91+0x10] ;  /* 0x000010005b287984 */ /* 0x000ea80000000c00 */
[----:B------:R-:W3:Y:S01]  /*0e70*/  LDS.128 R68, [R91+0x310] ;  /* 0x000310005b447984 */ /* 0x000ee20000000c00 */
[C---:B----4-:R-:W-:Y:S01]  /*0e80*/  FFMA R72, R36.reuse, R72, R59 ;  /* 0x0000004824487223 */ /* 0x050fe2000000003b */
[C---:B------:R-:W-:Y:S01]  /*0e90*/  FFMA R12, R36.reuse, R12, R53 ;  /* 0x0000000c240c7223 */ /* 0x040fe20000000035 */
        /* <DEDUP_REMOVED lines=10> */
[C---:B0-----:R-:W-:Y:S01]  /*0f40*/  FFMA R60, R36.reuse, R60, R87 ;  /* 0x0000003c243c7223 */ /* 0x041fe20000000057 */
[----:B-1----:R-:W-:Y:S01]  /*0f50*/  FFMA R28, R36, R28, R81 ;  /* 0x0000001c241c7223 */ /* 0x002fe20000000051 */
[----:B------:R-:W-:-:S02]  /*0f60*/  FFMA R77, R37, R77, R76 ;  /* 0x0000004d254d7223 */ /* 0x000fc4000000004c */
[C---:B------:R-:W-:Y:S01]  /*0f70*/  FFMA R61, R37.reuse, R61, R60 ;  /* 0x0000003d253d7223 */ /* 0x040fe2000000003c */
[----:B------:R-:W0:Y:S01]  /*0f80*/  LDS.128 R56, [R91+0x110] ;  /* 0x000110005b387984 */ /* 0x000e220000000c00 */
[----:B------:R-:W-:Y:S01]  /*0f90*/  FFMA R29, R37, R29, R28 ;  /* 0x0000001d251d7223 */ /* 0x000fe2000000001c */
        /* <DEDUP_REMOVED lines=18> */
[----:B------:R-:W1:Y:S04]  /*10c0*/  LDS.128 R52, [R91+0x210] ;  /* 0x000210005b347984 */ /* 0x000e680000000c00 */
[----:B------:R-:W4:Y:S04]  /*10d0*/  LDS.128 R72, [R91+0x410] ;  /* 0x000410005b487984 */ /* 0x000f280000000c00 */
[----:B------:R-:W1:Y:S04]  /*10e0*/  LDS.128 R12, [R91+0x510] ;  /* 0x000510005b0c7984 */ /* 0x000e680000000c00 */
[----:B------:R-:W1:Y:S04]  /*10f0*/  LDS.128 R16, [R91+0x50] ;  /* 0x000050005b107984 */ /* 0x000e680000000c00 */
[----:B------:R-:W4:Y:S04]  /*1100*/  LDS.128 R20, [R91+0x150] ;  /* 0x000150005b147984 */ /* 0x000f280000000c00 */
[----:B------:R-:W4:Y:S04]  /*1110*/  LDS.128 R64, [R91+0x250] ;  /* 0x000250005b407984 */ /* 0x000f280000000c00 */
[----:B------:R-:W4:Y:S04]  /*1120*/  LDS.128 R28, [R91+0x350] ;  /* 0x000350005b1c7984 */ /* 0x000f280000000c00 */
[----:B------:R-:W4:Y:S04]  /*1130*/  LDS.128 R44, [R91+0x450] ;  /* 0x000450005b2c7984 */ /* 0x000f280000000c00 */
[----:B------:R-:W4:Y:S01]  /*1140*/  LDS.128 R36, [R91+0x550] ;  /* 0x000550005b247984 */ /* 0x000f220000000c00 */
[----:B--2---:R-:W-:Y:S01]  /*1150*/  FFMA R40, R40, R48, R85 ;  /* 0x0000003028287223 */ /* 0x004fe20000000055 */
[C---:B---3--:R-:W-:Y:S01]  /*1160*/  FFMA R68, R48.reuse, R68, R105 ;  /* 0x0000004430447223 */ /* 0x048fe20000000069 */
[----:B0-----:R-:W-:Y:S01]  /*1170*/  FFMA R56, R48, R56, R111 ;  /* 0x0000003830387223 */ /* 0x001fe2000000006f */
[----:B------:R-:W-:Y:S01]  /*1180*/  LDS.128 R60, [R91+0x20] ;  /* 0x000020005b3c7984 */ /* 0x000fe20000000c00 */
[----:B------:R-:W-:Y:S01]  /*1190*/  FFMA R41, R41, R49, R40 ;  /* 0x0000003129297223 */ /* 0x000fe20000000028 */
[----:B------:R-:W-:-:S03]  /*11a0*/  FFMA R69, R49, R69, R68 ;  /* 0x0000004531457223 */ /* 0x000fc60000000044 */
[----:B------:R-:W-:Y:S01]  /*11b0*/  FFMA R42, R42, R50, R41 ;  /* 0x000000322a2a7223 */ /* 0x000fe20000000029 */
[----:B------:R-:W-:-:S03]  /*11c0*/  FFMA R70, R50, R70, R69 ;  /* 0x0000004632467223 */ /* 0x000fc60000000045 */
[----:B------:R-:W-:Y:S01]  /*11d0*/  FFMA R105, R43, R51, R42 ;  /* 0x000000332b697223 */ /* 0x000fe2000000002a */
[----:B------:R-:W-:Y:S01]  /*11e0*/  FFMA R85, R51, R71, R70 ;  /* 0x0000004733557223 */ /* 0x000fe20000000046 */
[----:B------:R-:W-:Y:S04]  /*11f0*/  LDS.128 R40, [R93+0x20] ;  /* 0x000020005d287984 */ /* 0x000fe80000000c00 */
[----:B------:R-:W0:Y:S01]  /*1200*/  LDS.128 R68, [R91+0x120] ;  /* 0x000120005b447984 */ /* 0x000e220000000c00 */
[C---:B-1----:R-:W-:Y:S01]  /*1210*/  FFMA R52, R48.reuse, R52, R143 ;  /* 0x0000003430347223 */ /* 0x042fe2000000008f */
[C---:B----4-:R-:W-:Y:S01]  /*1220*/  FFMA R72, R48.reuse, R72, R79 ;  /* 0x0000004830487223 */ /* 0x050fe2000000004f */
        /* <DEDUP_REMOVED lines=38> */
[----:B------:R-:W2:Y:S04]  /*1490*/  LDS.128 R52, [R91+0x320] ;  /* 0x000320005b347984 */ /* 0x000ea80000000c00 */
[----:B------:R-:W3:Y:S04]  /*14a0*/  LDS.128 R12, [R91+0x420] ;  /* 0x000420005b0c7984 */ /* 0x000ee80000000c00 */
[----:B------:R-:W4:Y:S04]  /*14b0*/  LDS.128 R72, [R91+0x520] ;  /* 0x000520005b487984 */ /* 0x000f280000000c00 */
[----:B------:R-:W4:Y:S04]  /*14c0*/  LDS.128 R20, [R91+0x60] ;  /* 0x000060005b147984 */ /* 0x000f280000000c00 */
[----:B------:R-:W4:Y:S04]  /*14d0*/  LDS.128 R16, [R91+0x160] ;  /* 0x000160005b107984 */ /* 0x000f280000000c00 */
[----:B------:R-:W4:Y:S04]  /*14e0*/  LDS.128 R64, [R91+0x260] ;  /* 0x000260005b407984 */ /* 0x000f280000000c00 */
[----:B------:R-:W4:Y:S04]  /*14f0*/  LDS.128 R28, [R91+0x360] ;  /* 0x000360005b1c7984 */ /* 0x000f280000000c00 */
[----:B------:R-:W4:Y:S04]  /*1500*/  LDS.128 R36, [R91+0x460] ;  /* 0x000460005b247984 */ /* 0x000f280000000c00 */
[----:B------:R-:W4:Y:S01]  /*1510*/  LDS.128 R44, [R91+0x560] ;  /* 0x000560005b2c7984 */ /* 0x000f220000000c00 */
[----:B0-----:R-:W-:-:S03]  /*1520*/  FFMA R68, R40, R68, R79 ;  /* 0x0000004428447223 */ /* 0x001fc6000000004f */
[----:B------:R-:W-:Y:S04]  /*1530*/  LDS.128 R48, [R91+0x30] ;  /* 0x000030005b307984 */ /* 0x000fe80000000c00 */
[----:B------:R-:W0:Y:S01]  /*1540*/  LDS.128 R76, [R93+0x30] ;  /* 0x000030005d4c7984 */ /* 0x000e220000000c00 */
[----:B------:R-:W-:Y:S01]  /*1550*/  FFMA R60, R60, R40, R105 ;  /* 0x000000283c3c7223 */ /* 0x000fe20000000069 */
[C---:B-1----:R-:W-:Y:S01]  /*1560*/  FFMA R56, R40.reuse, R56, R83 ;  /* 0x0000003828387223 */ /* 0x042fe20000000053 */
[C---:B--2---:R-:W-:Y:S01]  /*1570*/  FFMA R52, R40.reuse, R52, R85 ;  /* 0x0000003428347223 */ /* 0x044fe20000000055 */
[C---:B---3--:R-:W-:Y:S01]  /*1580*/  FFMA R12, R40.reuse, R12, R81 ;  /* 0x0000000c280c7223 */ /* 0x048fe20000000051 */
[----:B------:R-:W-:Y:S01]  /*1590*/  FFMA R61, R61, R41, R60 ;  /* 0x000000293d3d7223 */ /* 0x000fe2000000003c */
[C---:B----4-:R-:W-:Y:S01]  /*15a0*/  FFMA R72, R40.reuse, R72, R107 ;  /* 0x0000004828487223 */ /* 0x050fe2000000006b */
[C---:B------:R-:W-:Y:S01]  /*15b0*/  FFMA R20, R40.reuse, R20, R109 ;  /* 0x0000001428147223 */ /* 0x040fe2000000006d */
[C---:B------:R-:W-:Y:S01]  /*15c0*/  FFMA R16, R40.reuse, R16, R111 ;  /* 0x0000001028107223 */ /* 0x040fe2000000006f */
[C---:B------:R-:W-:Y:S01]  /*15d0*/  FFMA R64, R40.reuse, R64, R115 ;  /* 0x0000004028407223 */ /* 0x040fe20000000073 */
[C---:B------:R-:W-:Y:S01]  /*15e0*/  FFMA R28, R40.reuse, R28, R117 ;  /* 0x0000001c281c7223 */ /* 0x040fe20000000075 */
[C---:B------:R-:W-:Y:S01]  /*15f0*/  FFMA R36, R40.reuse, R36, R143 ;  /* 0x0000002428247223 */ /* 0x040fe2000000008f */
[----:B------:R-:W-:Y:S01]  /*1600*/  FFMA R44, R40, R44, R145 ;  /* 0x0000002c282c7223 */ /* 0x000fe20000000091 */
        /* <DEDUP_REMOVED lines=32> */
[----:B0-----:R-:W-:Y:S01]  /*1810*/  FFMA R48, R48, R76, R63 ;  /* 0x0000004c30307223 */ /* 0x001fe2000000003f */
[C---:B------:R-:W-:Y:S01]  /*1820*/  FFMA R111, R43.reuse, R31, R30 ;  /* 0x0000001f2b6f7223 */ /* 0x040fe2000000001e */
[C---:B------:R-:W-:Y:S01]  /*1830*/  FFMA R107, R43.reuse, R39, R38 ;  /* 0x000000272b6b7223 */ /* 0x040fe20000000026 */
[----:B------:R-:W-:Y:S01]  /*1840*/  FFMA R81, R43, R47, R46 ;  /* 0x0000002f2b517223 */ /* 0x000fe2000000002e */
[----:B------:R-:W0:Y:S04]  /*1850*/  LDS.128 R64, [R91+0x130] ;  /* 0x000130005b407984 */ /* 0x000e280000000c00 */
[----:B------:R-:W1:Y:S04]  /*1860*/  LDS.128 R12, [R91+0x230] ;  /* 0x000230005b0c7984 */ /* 0x000e680000000c00 */
[----:B------:R-:W-:Y:S04]  /*1870*/  LDS.128 R20, [R91+0x330] ;  /* 0x000330005b147984 */ /* 0x000fe80000000c00 */
[----:B------:R-:W-:Y:S04]  /*1880*/  LDS.128 R16, [R91+0x430] ;  /* 0x000430005b107984 */ /* 0x000fe80000000c00 */
[----:B------:R-:W-:Y:S04]  /*1890*/  LDS.128 R60, [R91+0x530] ;  /* 0x000530005b3c7984 */ /* 0x000fe80000000c00 */
[----:B------:R-:W2:Y:S04]  /*18a0*/  LDS.128 R40, [R91+0x70] ;  /* 0x000070005b287984 */ /* 0x000ea80000000c00 */
[----:B------:R-:W-:Y:S04]  /*18b0*/  LDS.128 R56, [R91+0x170] ;  /* 0x000170005b387984 */ /* 0x000fe80000000c00 */
[----:B------:R-:W-:Y:S04]  /*18c0*/  LDS.128 R52, [R91+0x270] ;  /* 0x000270005b347984 */ /* 0x000fe80000000c00 */
[----:B------:R-:W3:Y:S04]  /*18d0*/  LDS.128 R36, [R91+0x370] ;  /* 0x000370005b247984 */ /* 0x000ee80000000c00 */
[----:B------:R-:W2:Y:S04]  /*18e0*/  LDS.128 R44, [R91+0x470] ;  /* 0x000470005b2c7984 */ /* 0x000ea80000000c00 */
[----:B------:R-:W0:Y:S04]  /*18f0*/  LDS.128 R28, [R91+0x570] ;  /* 0x000570005b1c7984 */ /* 0x000e280000000c00 */
[----:B------:R-:W-:Y:S01]  /*1900*/  BAR.SYNC.DEFER_BLOCKING 0x0 ;  /* 0x0000000000007b1d */ /* 0x000fe20000010000 */
[----:B------:R-:W-:-:S04]  /*1910*/  IMAD.WIDE R140, R141, 0x4, R120 ;  /* 0x000000048d8c7825 */ /* 0x000fc800078e0278 */
        /* <DEDUP_REMOVED lines=8> */
[----:B------:R-:W-:Y:S01]  /*19a0*/  IMAD.WIDE R122, R123, 0x4, R120 ;  /* 0x000000047b7a7825 */ /* 0x000fe200078e0278 */
[----:B------:R-:W-:Y:S01]  /*19b0*/  FFMA R117, R49, R77, R48 ;  /* 0x0000004d31757223 */ /* 0x000fe20000000030 */
[----:B------:R0:W-:Y:S04]  /*19c0*/  STS.128 [R97.X4+0x10], R24 ;  /* 0x0000101861007388 */ /* 0x0001e80000004c00 */
[----:B------:R-:W4:Y:S04]  /*19d0*/  LDG.E.CONSTANT R48, [R136.64] ;  /* 0x0000000888307981 */ /* 0x000f28000c1e9900 */
[----:B------:R-:W4:Y:S04]  /*19e0*/  LDG.E.CONSTANT R49, [R134.64] ;  /* 0x0000000886317981 */ /* 0x000f28000c1e9900 */
[----:B------:R-:W4:Y:S04]  /*19f0*/  LDG.E.CONSTANT R68, [R132.64] ;  /* 0x0000000884447981 */ /* 0x000f28000c1e9900 */
[----:B0-----:R-:W4:Y:S04]  /*1a00*/  LDG.E.CONSTANT R24, [R140.64] ;  /* 0x000000088c187981 */ /* 0x001f28000c1e9900 */
[----:B------:R-:W4:Y:S04]  /*1a10*/  LDG.E.CONSTANT R25, [R138.64] ;  /* 0x000000088a197981 */ /* 0x000f28000c1e9900 */
[----:B------:R-:W4:Y:S04]  /*1a20*/  LDG.E.CONSTANT R69, [R130.64] ;  /* 0x0000000882457981 */ /* 0x000f28000c1e9900 */
[----:B------:R-:W4:Y:S04]  /*1a30*/  LDG.E.CONSTANT R70, [R128.64] ;  /* 0x0000000880467981 */ /* 0x000f28000c1e9900 */
[----:B------:R-:W4:Y:S04]  /*1a40*/  LDG.E.CONSTANT R71, [R126.64] ;  /* 0x000000087e477981 */ /* 0x000f28000c1e9900 */
[----:B------:R-:W4:Y:S04]  /*1a50*/  LDG.E.CONSTANT R72, [R124.64] ;  /* 0x000000087c487981 */ /* 0x000f28000c1e9900 */
[----:B------:R-:W4:Y:S04]  /*1a60*/  LDG.E.CONSTANT R73, [R122.64] ;  /* 0x000000087a497981 */ /* 0x000f28000c1e9900 */
[----:B------:R-:W-:Y:S04]  /*1a70*/  STS.128 [R97.X4], R32 ;  /* 0x0000002061007388 */ /* 0x000fe80000004c00 */
[----:B------:R0:W-:Y:S04]  /*1a80*/  @P1 STS.64 [R95.X4+0x3a8], R8 ;  /* 0x0003a8085f001388 */ /* 0x0001e80000004a00 */
[----:B------:R0:W-:Y:S01]  /*1a90*/  @P0 STS.64 [R95.X4+0x3b0], R10 ;  /* 0x0003b00a5f000388 */ /* 0x0001e20000004a00 */
[----:B------:R-:W-:Y:S01]  /*1aa0*/  FFMA R64, R76, R64, R87 ;  /* 0x000000404c407223 */ /* 0x000fe20000000057 */
[----:B------:R-:W-:Y:S01]  /*1ab0*/  FFMA R50, R50, R78, R117 ;  /* 0x0000004e32327223 */ /* 0x000fe20000000075 */
[C---:B-1----:R-:W-:Y:S01]  /*1ac0*/  FFMA R12, R76.reuse, R12, R105 ;  /* 0x0000000c4c0c7223 */ /* 0x042fe20000000069 */
[C---:B--2---:R-:W-:Y:S01]  /*1ad0*/  FFMA R40, R76.reuse, R40, R75 ;  /* 0x000000284c287223 */ /* 0x044fe2000000004b */
[----:B------:R-:W-:Y:S01]  /*1ae0*/  FFMA R65, R77, R65, R64 ;  /* 0x000000414d417223 */ /* 0x000fe20000000040 */
[C---:B------:R-:W-:Y:S01]  /*1af0*/  FFMA R20, R76.reuse, R20, R85 ;  /* 0x000000144c147223 */ /* 0x040fe20000000055 */
[C---:B------:R-:W-:Y:S01]  /*1b00*/  FFMA R60, R76.reuse, R60, R109 ;  /* 0x0000003c4c3c7223 */ /* 0x040fe2000000006d */
[----:B---3--:R-:W-:Y:S01]  /*1b10*/  FFMA R36, R76, R36, R111 ;  /* 0x000000244c247223 */ /* 0x008fe2000000006f */
[----:B------:R-:W-:Y:S01]  /*1b20*/  FFMA R66, R78, R66, R65 ;  /* 0x000000424e427223 */ /* 0x000fe20000000041 */
[----:B------:R-:W-:Y:S01]  /*1b30*/  FFMA R65, R51, R79, R50 ;  /* 0x0000004f33417223 */ /* 0x000fe20000000032 */
[C---:B------:R-:W-:Y:S01]  /*1b40*/  FFMA R13, R77.reuse, R13, R12 ;  /* 0x0000000d4d0d7223 */ /* 0x040fe2000000000c */
[----:B------:R-:W-:Y:S01]  /*1b50*/  FFMA R41, R77, R41, R40 ;  /* 0x000000294d297223 */ /* 0x000fe20000000028 */
[C---:B------:R-:W-:Y:S01]  /*1b60*/  FFMA R52, R76.reuse, R52, R115 ;  /* 0x000000344c347223 */ /* 0x040fe20000000073 */
[----:B------:R-:W-:Y:S01]  /*1b70*/  FFMA R16, R76, R16, R113 ;  /* 0x000000104c107223 */ /* 0x000fe20000000071 */
[C---:B------:R-:W-:Y:S01]  /*1b80*/  FFMA R14, R78.reuse, R14, R13 ;  /* 0x0000000e4e0e7223 */ /* 0x040fe2000000000d */
[----:B------:R-:W-:Y:S01]  /*1b90*/  FFMA R42, R78, R42, R41 ;  /* 0x0000002a4e2a7223 */ /* 0x000fe20000000029 */
[C---:B------:R-:W-:Y:S01]  /*1ba0*/  FFMA R44, R76.reuse, R44, R107 ;  /* 0x0000002c4c2c7223 */ /* 0x040fe2000000006b */
[----:B------:R-:W-:Y:S01]  /*1bb0*/  FFMA R56, R76, R56, R83 ;  /* 0x000000384c387223 */ /* 0x000fe20000000053 */
[----:B------:R-:W-:Y:S01]  /*1bc0*/  FFMA R85, R79, R15, R14 ;  /* 0x0000000f4f557223 */ /* 0x000fe2000000000e */
[C---:B------:R-:W-:Y:S01]  /*1bd0*/  FFMA R21, R77.reuse, R21, R20 ;  /* 0x000000154d157223 */ /* 0x040fe20000000014 */
[C---:B------:R-:W-:Y:S01]  /*1be0*/  FFMA R61, R77.reuse, R61, R60 ;  /* 0x0000003d4d3d7223 */ /* 0x040fe2000000003c */
[----:B------:R-:W-:Y:S01]  /*1bf0*/  FFMA R37, R77, R37, R36 ;  /* 0x000000254d257223 */ /* 0x000fe20000000024 */
[C---:B------:R-:W-:Y:S01]  /*1c00*/  FFMA R67, R79.reuse, R67, R66 ;  /* 0x000000434f437223 */ /* 0x040fe20000000042 */
[C---:B------:R-:W-:Y:S01]  /*1c10*/  FFMA R22, R78.reuse, R22, R21 ;  /* 0x000000164e167223 */ /* 0x040fe20000000015 */
[C---:B------:R-:W-:Y:S01]  /*1c20*/  FFMA R62, R78.reuse, R62, R61 ;  /* 0x0000003e4e3e7223 */ /* 0x040fe2000000003d */
[----:B------:R-:W-:Y:S01]  /*1c30*/  FFMA R38, R78, R38, R37 ;  /* 0x000000264e267223 */ /* 0x000fe20000000025 */
[----:B------:R-:W-:Y:S01]  /*1c40*/  FFMA R28, R76, R28, R81 ;  /* 0x0000001c4c1c7223 */ /* 0x000fe20000000051 */
[----:B0-----:R-:W2:Y:S01]  /*1c50*/  LDG.E.CONSTANT R8, [R118.64+0x6f0] ;  /* 0x0006f00876087981 */ /* 0x001ea2000c1e9900 */
[----:B------:R-:W-:Y:S01]  /*1c60*/  FFMA R87, R79, R63, R62 ;  /* 0x0000003f4f577223 */ /* 0x000fe2000000003e */
[C---:B------:R-:W-:Y:S01]  /*1c70*/  FFMA R53, R77.reuse, R53, R52 ;  /* 0x000000354d357223 */ /* 0x040fe20000000034 */
[C---:B------:R-:W-:Y:S01]  /*1c80*/  FFMA R17, R77.reuse, R17, R16 ;  /* 0x000000114d117223 */ /* 0x040fe20000000010 */
[----:B------:R-:W2:Y:S02]  /*1c90*/  LDG.E.CONSTANT R9, [R118.64+0x6f4] ;  /* 0x0006f40876097981 */ /* 0x000ea4000c1e9900 */
[C---:B------:R-:W-:Y:S01]  /*1ca0*/  FFMA R54, R78.reuse, R54, R53 ;  /* 0x000000364e367223 */ /* 0x040fe20000000035 */
[C---:B------:R-:W-:Y:S01]  /*1cb0*/  FFMA R18, R78.reuse, R18, R17 ;  /* 0x000000124e127223 */ /* 0x040fe20000000011 */
[----:B------:R-:W-:Y:S01]  /*1cc0*/  FFMA R45, R77, R45, R44 ;  /* 0x0000002d4d2d7223 */ /* 0x000fe2000000002c */
[----:B------:R-:W2:Y:S01]  /*1cd0*/  LDG.E.CONSTANT R10, [R118.64+0x6f8] ;  /* 0x0006f808760a7981 */ /* 0x000ea2000c1e9900 */
[C---:B------:R-:W-:Y:S01]  /*1ce0*/  FFMA R83, R79.reuse, R55, R54 ;  /* 0x000000374f537223 */ /* 0x040fe20000000036 */
[C---:B------:R-:W-:Y:S01]  /*1cf0*/  FFMA R75, R79.reuse, R19, R18 ;  /* 0x000000134f4b7223 */ /* 0x040fe20000000012 */
[C---:B------:R-:W-:Y:S01]  /*1d00*/  FFMA R46, R78.reuse, R46, R45 ;  /* 0x0000002e4e2e7223 */ /* 0x040fe2000000002d */
[----:B------:R-:W2:Y:S03]  /*1d10*/  LDG.E.CONSTANT R11, [R118.64+0x6fc] ;  /* 0x0006fc08760b7981 */ /* 0x000ea6000c1e9900 */
[----:B------:R-:W-:Y:S01]  /*1d20*/  FFMA R81, R79, R47, R46 ;  /* 0x0000002f4f517223 */ /* 0x000fe2000000002e */
[C---:B------:R-:W-:Y:S01]  /*1d30*/  FFMA R57, R77.reuse, R57, R56 ;  /* 0x000000394d397223 */ /* 0x040fe20000000038 */
[----:B------:R-:W-:Y:S01]  /*1d40*/  FFMA R29, R77, R29, R28 ;  /* 0x0000001d4d1d7223 */ /* 0x000fe2000000001c */
[----:B------:R-:W-:Y:S01]  /*1d50*/  @P1 IMAD.WIDE R142, R89, 0x4, R120 ;  /* 0x00000004598e1825 */ /* 0x000fe200078e0278 */
[----:B------:R-:W3:Y:S01]  /*1d60*/  LDG.E.CONSTANT R110, [R136.64+0x340] ;  /* 0x00034008886e7981 */ /* 0x000ee2000c1e9900 */
[C---:B------:R-:W-:Y:S01]  /*1d70*/  FFMA R58, R78.reuse, R58, R57 ;  /* 0x0000003a4e3a7223 */ /* 0x040fe20000000039 */
[----:B------:R-:W-:-:S02]  /*1d80*/  FFMA R30, R78, R30, R29 ;  /* 0x0000001e4e1e7223 */ /* 0x000fc4000000001d */
[----:B------:R-:W2:Y:S01]  /*1d90*/  LDG.E.CONSTANT R112, [R132.64+0x340] ;  /* 0x0003400884707981 */ /* 0x000ea2000c1e9900 */
[C---:B------:R-:W-:Y:S01]  /*1da0*/  FFMA R105, R79.reuse, R59, R58 ;  /* 0x0000003b4f697223 */ /* 0x040fe2000000003a */
[C---:B------:R-:W-:Y:S02]  /*1db0*/  FFMA R109, R79.reuse, R31, R30 ;  /* 0x0000001f4f6d7223 */ /* 0x040fe4000000001e */
[----:B------:R-:W2:Y:S04]  /*1dc0*/  LDG.E.CONSTANT R114, [R128.64+0x340] ;  /* 0x0003400880727981 */ /* 0x000ea8000c1e9900 */
[----:B------:R-:W2:Y:S04]  /*1dd0*/  LDG.E.CONSTANT R116, [R124.64+0x340] ;  /* 0x000340087c747981 */ /* 0x000ea8000c1e9900 */
[----:B----4-:R-:W-:Y:S04]  /*1de0*/  STS.64 [R95.X4+0x388], R48 ;  /* 0x000388305f007388 */ /* 0x010fe80000004a00 */
[----:B------:R-:W-:Y:S04]  /*1df0*/  STS.64 [R95.X4+0x380], R24 ;  /* 0x000380185f007388 */ /* 0x000fe80000004a00 */
[----:B------:R-:W-:Y:S04]  /*1e00*/  STS.64 [R95.X4+0x390], R68 ;  /* 0x000390445f007388 */ /* 0x000fe80000004a00 */
[----:B------:R-:W-:Y:S04]  /*1e10*/  STS.64 [R95.X4+0x398], R70 ;  /* 0x000398465f007388 */ /* 0x000fe80000004a00 */
[----:B------:R0:W-:Y:S04]  /*1e20*/  STS.64 [R95.X4+0x3a0], R72 ;  /* 0x0003a0485f007388 */ /* 0x0001e80000004a00 */
[----:B------:R-:W-:Y:S06]  /*1e30*/  BAR.SYNC.DEFER_BLOCKING 0x0 ;  /* 0x0000000000007b1d */ /* 0x000fec0000010000 */
[----:B------:R-:W-:Y:S04]  /*1e40*/  LDS.128 R24, [R91] ;  /* 0x000000005b187984 */ /* 0x000fe80000000c00 */
[----:B------:R-:W1:Y:S04]  /*1e50*/  LDS.128 R32, [R93] ;  /* 0x000000005d207984 */ /* 0x000e680000000c00 */
[----:B------:R-:W4:Y:S01]  /*1e60*/  LDS.128 R48, [R91+0x100] ;  /* 0x000100005b307984 */ /* 0x000f220000000c00 */
[----:B0-----:R-:W-:-:S03]  /*1e70*/  FFMA R73, R79, R43, R42 ;  /* 0x0000002b4f497223 */ /* 0x001fc6000000002a */
[----:B------:R-:W0:Y:S04]  /*1e80*/  LDS.128 R12, [R91+0x200] ;  /* 0x000200005b0c7984 */ /* 0x000e280000000c00 */
[----:B------:R-:W2:Y:S01]  /*1e90*/  LDS.128 R40, [R91+0x40] ;  /* 0x000040005b287984 */ /* 0x000ea20000000c00 */
[----:B------:R-:W-:-:S03]  /*1ea0*/  FFMA R71, R79, R23, R22 ;  /* 0x000000174f477223 */ /* 0x000fc60000000016 */
[----:B------:R-:W3:Y:S01]  /*1eb0*/  LDS.128 R20, [R91+0x400] ;  /* 0x000400005b147984 */ /* 0x000ee20000000c00 */
[----:B------:R-:W-:-:S03]  /*1ec0*/  FFMA R69, R79, R39, R38 ;  /* 0x000000274f457223 */ /* 0x000fc60000000026 */
[----:B------:R-:W3:Y:S04]  /*1ed0*/  LDS.128 R60, [R91+0x300] ;  /* 0x000300005b3c7984 */ /* 0x000ee80000000c00 */
[----:B------:R-:W3:Y:S04]  /*1ee0*/  LDS.128 R36, [R91+0x240] ;  /* 0x000240005b247984 */ /* 0x000ee80000000c00 */
[----:B------:R-:W-:Y:S04]  /*1ef0*/  LDS.128 R52, [R91+0x140] ;  /* 0x000140005b347984 */ /* 0x000fe80000000c00 */
[----:B------:R-:W-:Y:S04]  /*1f00*/  LDS.128 R16, [R91+0x500] ;  /* 0x000500005b107984 */ /* 0x000fe80000000c00 */
[----:B------:R-:W-:Y:S01]  /*1f10*/  LDS.128 R44, [R91+0x540] ;  /* 0x000540005b2c7984 */ /* 0x000fe20000000c00 */
[----:B-1----:R-:W-:-:S03]  /*1f20*/  FFMA R24, R24, R32, R65 ;  /* 0x0000002018187223 */ /* 0x002fc60000000041 */
[----:B------:R-:W-:Y:S01]  /*1f30*/  LDS.128 R56, [R91+0x440] ;  /* 0x000440005b387984 */ /* 0x000fe20000000c00 */
[----:B----4-:R-:W-:-:S03]  /*1f40*/  FFMA R48, R32, R48, R67 ;  /* 0x0000003020307223 */ /* 0x010fc60000000043 */
[----:B------:R-:W-:Y:S04]  /*1f50*/  LDS.128 R28, [R91+0x10] ;  /* 0x000010005b1c7984 */ /* 0x000fe80000000c00 */
[----:B------:R-:W1:Y:S01]  /*1f60*/  LDS.128 R64, [R91+0x340] ;  /* 0x000340005b407984 */ /* 0x000e620000000c00 */
[C---:B0-----:R-:W-:Y:S01]  /*1f70*/  FFMA R12, R32.reuse, R12, R85 ;  /* 0x0000000c200c7223 */ /* 0x041fe20000000055 */
[----:B--2---:R-:W-:-:S03]  /*1f80*/  FFMA R40, R32, R40, R73 ;  /* 0x0000002820287223 */ /* 0x004fc60000000049 */
[----:B------:R-:W-:Y:S01]  /*1f90*/  FFMA R13, R33, R13, R12 ;  /* 0x0000000d210d7223 */ /* 0x000fe2000000000c */
[----:B------:R-:W-:Y:S01]  /*1fa0*/  FFMA R25, R25, R33, R24 ;  /* 0x0000002119197223 */ /* 0x000fe20000000018 */
[----:B------:R-:W-:Y:S02]  /*1fb0*/  FFMA R41, R33, R41, R40 ;  /* 0x0000002921297223 */ /* 0x000fe40000000028 */
[----:B------:R-:W-:Y:S01]  /*1fc0*/  FFMA R14, R34, R14, R13 ;  /* 0x0000000e220e7223 */ /* 0x000fe2000000000d */
[----:B------:R-:W-:Y:S01]  /*1fd0*/  FFMA R26, R26, R34, R25 ;  /* 0x000000221a1a7223 */ /* 0x000fe20000000019 */
[----:B---3--:R-:W-:Y:S01]  /*1fe0*/  FFMA R20, R32, R20, R75 ;  /* 0x0000001420147223 */ /* 0x008fe2000000004b */
[----:B------:R-:W-:Y:S01]  /*1ff0*/  FFMA R42, R34, R42, R41 ;  /* 0x0000002a222a7223 */ /* 0x000fe20000000029 */
[C---:B------:R-:W-:Y:S01]  /*2000*/  FFMA R60, R32.reuse, R60, R71 ;  /* 0x0000003c203c7223 */ /* 0x040fe20000000047 */
[----:B------:R-:W-:Y:S02]  /*2010*/  FFMA R75, R35, R15, R14 ;  /* 0x0000000f234b7223 */ /* 0x000fe4000000000e */
[----:B------:R-:W-:Y:S01]  /*2020*/  LDS.128 R12, [R93+0x10] ;  /* 0x000010005d0c7984 */ /* 0x000fe20000000c00 */
[----:B------:R-:W-:Y:S01]  /*2030*/  FFMA R36, R32, R36, R83 ;  /* 0x0000002420247223 */ /* 0x000fe20000000053 */
[----:B------:R-:W-:Y:S01]  /*2040*/  FFMA R77, R27, R35, R26 ;  /* 0x000000231b4d7223 */ /* 0x000fe2000000001a */
[----:B------:R-:W-:Y:S01]  /*2050*/  FFMA R83, R35, R43, R42 ;  /* 0x0000002b23537223 */ /* 0x000fe2000000002a */
[----:B------:R-:W0:Y:S01]  /*2060*/  LDS.128 R24, [R91+0x210] ;  /* 0x000210005b187984 */ /* 0x000e220000000c00 */
[----:B------:R-:W-:-:S03]  /*2070*/  FFMA R21, R33, R21, R20 ;  /* 0x0000001521157223 */ /* 0x000fc60000000014 */
[----:B------:R-:W2:Y:S01]  /*2080*/  LDS.128 R40, [R91+0x510] ;  /* 0x000510005b287984 */ /* 0x000ea20000000c00 */
[----:B------:R-:W-:Y:S01]  /*2090*/  FFMA R22, R34, R22, R21 ;  /* 0x0000001622167223 */ /* 0x000fe20000000015 */
[----:B-1----:R-:W-:Y:S02]  /*20a0*/  FFMA R64, R32, R64, R69 ;  /* 0x0000004020407223 */ /* 0x002fe40000000045 */
[----:B------:R-:W1:Y:S01]  /*20b0*/  LDS.128 R68, [R91+0x150] ;  /* 0x000150005b447984 */ /* 0x000e620000000c00 */
[----:B------:R-:W-:-:S03]  /*20c0*/  FFMA R79, R35, R23, R22 ;  /* 0x00000017234f7223 */ /* 0x000fc60000000016 */
[----:B------:R-:W3:Y:S01]  /*20d0*/  LDS.128 R20, [R91+0x310] ;  /* 0x000310005b147984 */ /* 0x000ee20000000c00 */
[C---:B------:R-:W-:Y:S01]  /*20e0*/  FFMA R52, R32.reuse, R52, R105 ;  /* 0x0000003420347223 */ /* 0x040fe20000000069 */
[----:B------:R-:W-:-:S03]  /*20f0*/  FFMA R16, R32, R16, R87 ;  /* 0x0000001020107223 */ /* 0x000fc60000000057 */
[C---:B------:R-:W-:Y:S01]  /*2100*/  FFMA R53, R33.reuse, R53, R52 ;  /* 0x0000003521357223 */ /* 0x040fe20000000034 */
[C---:B------:R-:W-:Y:S01]  /*2110*/  FFMA R49, R33.reuse, R49, R48 ;  /* 0x0000003121317223 */ /* 0x040fe20000000030 */
[----:B------:R-:W-:Y:S02]  /*2120*/  FFMA R17, R33, R17, R16 ;  /* 0x0000001121117223 */ /* 0x000fe40000000010 */
[C---:B------:R-:W-:Y:S01]  /*2130*/  FFMA R54, R34.reuse, R54, R53 ;  /* 0x0000003622367223 */ /* 0x040fe20000000035 */
[C---:B------:R-:W-:Y:S01]  /*2140*/  FFMA R50, R34.reuse, R50, R49 ;  /* 0x0000003222327223 */ /* 0x040fe20000000031 */
[----:B------:R-:W-:Y:S01]  /*2150*/  FFMA R18, R34, R18, R17 ;  /* 0x0000001222127223 */ /* 0x000fe20000000011 */
[----:B------:R-:W-:Y:S01]  /*2160*/  FFMA R44, R32, R44, R109 ;  /* 0x0000002c202c7223 */ /* 0x000fe2000000006d */
[C---:B------:R-:W-:Y:S02]  /*2170*/  FFMA R109, R35.reuse, R55, R54 ;  /* 0x00000037236d7223 */ /* 0x040fe40000000036 */
[----:B------:R-:W4:Y:S01]  /*2180*/  LDS.128 R52, [R91+0x350] ;  /* 0x000350005b347984 */ /* 0x000f220000000c00 */
[C---:B------:R-:W-:Y:S01]  /*2190*/  FFMA R107, R35.reuse, R51, R50 ;  /* 0x00000033236b7223 */ /* 0x040fe20000000032 */
[----:B------:R-:W-:Y:S01]  /*21a0*/  FFMA R73, R35, R19, R18 ;  /* 0x0000001323497223 */ /* 0x000fe20000000012 */
[C---:B------:R-:W-:Y:S01]  /*21b0*/  FFMA R61, R33.reuse, R61, R60 ;  /* 0x0000003d213d7223 */ /* 0x040fe2000000003c */
[----:B------:R-:W4:Y:S01]  /*21c0*/  LDS.128 R48, [R91+0x110] ;  /* 0x000110005b307984 */ /* 0x000f220000000c00 */
[----:B------:R-:W-:-:S03]  /*21d0*/  FFMA R65, R33, R65, R64 ;  /* 0x0000004121417223 */ /* 0x000fc60000000040 */
[----:B------:R-:W4:Y:S01]  /*21e0*/  LDS.128 R16, [R91+0x410] ;  /* 0x000410005b107984 */ /* 0x000f220000000c00 */
[C---:B0-----:R-:W-:Y:S01]  /*21f0*/  FFMA R24, R12.reuse, R24, R75 ;  /* 0x000000180c187223 */ /* 0x041fe2000000004b */
[----:B--2---:R-:W-:Y:S01]  /*2200*/  FFMA R40, R12, R40, R73 ;  /* 0x000000280c287223 */ /* 0x004fe20000000049 */
[C---:B------:R-:W-:Y:S01]  /*2210*/  FFMA R62, R34.reuse, R62, R61 ;  /* 0x0000003e223e7223 */ /* 0x040fe2000000003d */
[----:B------:R-:W-:Y:S01]  /*2220*/  FFMA R66, R34, R66, R65 ;  /* 0x0000004222427223 */ /* 0x000fe20000000041 */
[----:B------:R-:W-:Y:S01]  /*2230*/  FFMA R25, R13, R25, R24 ;  /* 0x000000190d197223 */ /* 0x000fe20000000018 */
[----:B-1----:R-:W-:-:S04]  /*2240*/  FFMA R68, R12, R68, R109 ;  /* 0x000000440c447223 */ /* 0x002fc8000000006d */
[C---:B------:R-:W-:Y:S01]  /*2250*/  FFMA R69, R13.reuse, R69, R68 ;  /* 0x000000450d457223 */ /* 0x040fe20000000044 */
[----:B------:R-:W-:-:S03]  /*2260*/  FFMA R41, R13, R41, R40 ;  /* 0x000000290d297223 */ /* 0x000fc60000000028 */
[C---:B------:R-:W-:Y:S01]  /*2270*/  FFMA R70, R14.reuse, R70, R69 ;  /* 0x000000460e467223 */ /* 0x040fe20000000045 */
[C---:B------:R-:W-:Y:S01]  /*2280*/  FFMA R85, R35.reuse, R63, R62 ;  /* 0x0000003f23557223 */ /* 0x040fe2000000003e */
[C---:B------:R-:W-:Y:S01]  /*2290*/  FFMA R26, R14.reuse, R26, R25 ;  /* 0x0000001a0e1a7223 */ /* 0x040fe20000000019 */
[----:B------:R-:W0:Y:S01]  /*22a0*/  LDS.128 R60, [R91+0x50] ;  /* 0x000050005b3c7984 */ /* 0x000e220000000c00 */
[----:B------:R-:W-:Y:S01]  /*22b0*/  FFMA R42, R14, R42, R41 ;  /* 0x0000002a0e2a7223 */ /* 0x000fe20000000029 */
[----:B------:R-:W-:Y:S01]  /*22c0*/  FFMA R105, R35, R67, R66 ;  /* 0x0000004323697223 */ /* 0x000fe20000000042 */
[----:B------:R-:W-:Y:S01]  /*22d0*/  FFMA R117, R15, R71, R70 ;  /* 0x000000470f757223 */ /* 0x000fe20000000046 */
[----:B------:R-:W-:Y:S01]  /*22e0*/  LDS.128 R64, [R93+0x20] ;  /* 0x000020005d407984 */ /* 0x000fe20000000c00 */
[----:B---3--:R-:W-:-:S03]  /*22f0*/  FFMA R20, R12, R20, R85 ;  /* 0x000000140c147223 */ /* 0x008fc60000000055 */
[----:B------:R-:W1:Y:S01]  /*2300*/  LDS.128 R68, [R91+0x360] ;  /* 0x000360005b447984 */ /* 0x000e620000000c00 */
[C---:B------:R-:W-:Y:S01]  /*2310*/  FFMA R85, R15.reuse, R27, R26 ;  /* 0x0000001b0f557223 */ /* 0x040fe2000000001a */
[----:B------:R-:W-:Y:S02]  /*2320*/  FFMA R109, R15, R43, R42 ;  /* 0x0000002b0f6d7223 */ /* 0x000fe4000000002a */
[----:B------:R-:W2:Y:S04]  /*2330*/  LDS.128 R24, [R91+0x120] ;  /* 0x000120005b187984 */ /* 0x000ea80000000c00 */
[----:B------:R-:W3:Y:S01]  /*2340*/  LDS.128 R40, [R91+0x420] ;  /* 0x000420005b287984 */ /* 0x000ee20000000c00 */
[C---:B----4-:R-:W-:Y:S01]  /*2350*/  FFMA R52, R12.reuse, R52, R105 ;  /* 0x000000340c347223 */ /* 0x050fe20000000069 */
[C---:B------:R-:W-:Y:S01]  /*2360*/  FFMA R48, R12.reuse, R48, R107 ;  /* 0x000000300c307223 */ /* 0x040fe2000000006b */
[----:B------:R-:W-:-:S02]  /*2370*/  FFMA R16, R12, R16, R79 ;  /* 0x000000100c107223 */ /* 0x000fc4000000004f */
[C---:B------:R-:W-:Y:S01]  /*2380*/  FFMA R53, R13.reuse, R53, R52 ;  /* 0x000000350d357223 */ /* 0x040fe20000000034 */
[C---:B------:R-:W-:Y:S01]  /*2390*/  FFMA R49, R13.reuse, R49, R48 ;  /* 0x000000310d317223 */ /* 0x040fe20000000030 */
[----:B------:R-:W-:Y:S02]  /*23a0*/  FFMA R17, R13, R17, R16 ;  /* 0x000000110d117223 */ /* 0x000fe40000000010 */
[C---:B------:R-:W-:Y:S01]  /*23b0*/  FFMA R54, R14.reuse, R54, R53 ;  /* 0x000000360e367223 */ /* 0x040fe20000000035 */
[C---:B------:R-:W-:Y:S01]  /*23c0*/  FFMA R50, R14.reuse, R50, R49 ;  /* 0x000000320e327223 */ /* 0x040fe20000000031 */
[----:B------:R-:W-:Y:S02]  /*23d0*/  FFMA R18, R14, R18, R17 ;  /* 0x000000120e127223 */ /* 0x000fe40000000011 */
[C---:B------:R-:W-:Y:S01]  /*23e0*/  FFMA R55, R15.reuse, R55, R54 ;  /* 0x000000370f377223 */ /* 0x040fe20000000036 */
[----:B------:R-:W-:Y:S01]  /*23f0*/  FFMA R56, R32, R56, R81 ;  /* 0x0000003820387223 */ /* 0x000fe20000000051 */
[C---:B------:R-:W-:Y:S01]  /*2400*/  FFMA R81, R15.reuse, R51, R50 ;  /* 0x000000330f517223 */ /* 0x040fe20000000032 */
[----:B0-----:R-:W-:Y:S01]  /*2410*/  FFMA R60, R12, R60, R83 ;  /* 0x0000003c0c3c7223 */ /* 0x001fe20000000053 */
[----:B------:R-:W-:Y:S01]  /*2420*/  FFMA R83, R15, R19, R18 ;  /* 0x000000130f537223 */ /* 0x000fe20000000012 */
[C---:B------:R-:W-:Y:S01]  /*2430*/  FFMA R37, R33.reuse, R37, R36 ;  /* 0x0000002521257223 */ /* 0x040fe20000000024 */
[----:B------:R-:W-:Y:S01]  /*2440*/  FFMA R45, R33, R45, R44 ;  /* 0x0000002d212d7223 */ /* 0x000fe2000000002c */
[----:B------:R-:W-:Y:S01]  /*2450*/  FFMA R28, R28, R12, R77 ;  /* 0x0000000c1c1c7223 */ /* 0x000fe2000000004d */
[----:B------:R-:W-:Y:S01]  /*2460*/  FFMA R21, R13, R21, R20 ;  /* 0x000000150d157223 */ /* 0x000fe20000000014 */
[----:B------:R-:W0:Y:S01]  /*2470*/  LDS.128 R48, [R91+0x160] ;  /* 0x000160005b307984 */ /* 0x000e220000000c00 */
[C---:B-1----:R-:W-:Y:S01]  /*2480*/  FFMA R68, R64.reuse, R68, R55 ;  /* 0x0000004440447223 */ /* 0x042fe20000000037 */
[----:B--2---:R-:W-:-:S03]  /*2490*/  FFMA R24, R64, R24, R81 ;  /* 0x0000001840187223 */ /* 0x004fc60000000051 */
[----:B------:R-:W-:Y:S01]  /*24a0*/  FFMA R69, R65, R69, R68 ;  /* 0x0000004541457223 */ /* 0x000fe20000000044 */
[----:B------:R-:W2:Y:S01]  /*24b0*/  LDG.E.CONSTANT R81, [R118.64+0x704] ;  /* 0x0007040876517981 */ /* 0x000ea2000c1e9900 */
[----:B---3--:R-:W-:-:S03]  /*24c0*/  FFMA R40, R64, R40, R83 ;  /* 0x0000002840287223 */ /* 0x008fc60000000053 */
[----:B------:R-:W2:Y:S01]  /*24d0*/  LDG.E.CONSTANT R83, [R118.64+0x70c] ;  /* 0x00070c0876537981 */ /* 0x000ea2000c1e9900 */
[----:B------:R-:W-:-:S03]  /*24e0*/  FFMA R70, R66, R70, R69 ;  /* 0x0000004642467223 */ /* 0x000fc60000000045 */
[----:B------:R-:W3:Y:S04]  /*24f0*/  LDG.E.CONSTANT R68, [R140.64+0x40] ;  /* 0x000040088c447981 */ /* 0x000ee8000c1e9900 */
[----:B------:R-:W3:Y:S01]  /*2500*/  LDG.E.CONSTANT R69, [R138.64+0x40] ;  /* 0x000040088a457981 */ /* 0x000ee2000c1e9900 */
[C---:B------:R-:W-:Y:S01]  /*2510*/  FFMA R38, R34.reuse, R38, R37 ;  /* 0x0000002622267223 */ /* 0x040fe20000000025 */
[----:B------:R-:W-:Y:S01]  /*2520*/  FFMA R37, R33, R57, R56 ;  /* 0x0000003921257223 */ /* 0x000fe20000000038 */
[C---:B------:R-:W-:Y:S01]  /*2530*/  FFMA R46, R34.reuse, R46, R45 ;  /* 0x0000002e222e7223 */ /* 0x040fe2000000002d */
[----:B------:R-:W-:Y:S01]  /*2540*/  FFMA R29, R29, R13, R28 ;  /* 0x0000000d1d1d7223 */ /* 0x000fe2000000001c */
[----:B------:R-:W-:Y:S01]  /*2550*/  FFMA R57, R35, R39, R38 ;  /* 0x0000002723397223 */ /* 0x000fe20000000026 */
[----:B------:R-:W-:Y:S01]  /*2560*/  FFMA R58, R34, R58, R37 ;  /* 0x0000003a223a7223 */ /* 0x000fe20000000025 */
[----:B------:R-:W-:Y:S01]  /*2570*/  FFMA R61, R13, R61, R60 ;  /* 0x0000003d0d3d7223 */ /* 0x000fe2000000003c */
[----:B------:R-:W1:Y:S01]  /*2580*/  LDS.128 R36, [R91+0x250] ;  /* 0x000250005b247984 */ /* 0x000e620000000c00 */
[C---:B------:R-:W-:Y:S01]  /*2590*/  FFMA R77, R35.reuse, R47, R46 ;  /* 0x0000002f234d7223 */ /* 0x040fe2000000002e */
[----:B------:R-:W-:-:S02]  /*25a0*/  FFMA R59, R35, R59, R58 ;  /* 0x0000003b233b7223 */ /* 0x000fc4000000003a */
[----:B------:R-:W4:Y:S04]  /*25b0*/  LDS.128 R44, [R91+0x450] ;  /* 0x000450005b2c7984 */ /* 0x000f280000000c00 */
[----:B------:R-:W4:Y:S01]  /*25c0*/  LDS.128 R32, [R91+0x550] ;  /* 0x000550005b207984 */ /* 0x000f220000000c00 */
[----:B------:R-:W-:Y:S01]  /*25d0*/  FFMA R30, R30, R14, R29 ;  /* 0x0000000e1e1e7223 */ /* 0x000fe2000000001d */
[----:B------:R-:W-:Y:S02]  /*25e0*/  FFMA R22, R14, R22, R21 ;  /* 0x000000160e167223 */ /* 0x000fe40000000015 */
[----:B------:R-:W-:Y:S01]  /*25f0*/  LDS.128 R16, [R91+0x320] ;  /* 0x000320005b107984 */ /* 0x000fe20000000c00 */
[----:B------:R-:W-:-:S03]  /*2600*/  FFMA R75, R31, R15, R30 ;  /* 0x0000000f1f4b7223 */ /* 0x000fc6000000001e */
[----:B------:R-:W4:Y:S01]  /*2610*/  LDS.128 R28, [R91+0x20] ;  /* 0x000020005b1c7984 */ /* 0x000f220000000c00 */
[----:B------:R-:W-:Y:S01]  /*2620*/  FFMA R62, R14, R62, R61 ;  /* 0x0000003e0e3e7223 */ /* 0x000fe2000000003d */
[C---:B------:R-:W-:Y:S02]  /*2630*/  FFMA R87, R15.reuse, R23, R22 ;  /* 0x000000170f577223 */ /* 0x040fe40000000016 */
[----:B------:R-:W4:Y:S01]  /*2640*/  LDS.128 R20, [R91+0x220] ;  /* 0x000220005b147984 */ /* 0x000f220000000c00 */
[----:B------:R-:W-:-:S03]  /*2650*/  FFMA R113, R15, R63, R62 ;  /* 0x0000003f0f717223 */ /* 0x000fc6000000003e */
[----:B------:R-:W4:Y:S01]  /*2660*/  LDS.128 R60, [R91+0x520] ;  /* 0x000520005b3c7984 */ /* 0x000f220000000c00 */
[----:B0-----:R-:W-:-:S03]  /*2670*/  FFMA R48, R64, R48, R117 ;  /* 0x0000003040307223 */ /* 0x001fc60000000075 */
[----:B------:R-:W-:Y:S01]  /*2680*/  LDS.128 R52, [R91+0x470] ;  /* 0x000470005b347984 */ /* 0x000fe20000000c00 */
[----:B-1----:R-:W-:-:S04]  /*2690*/  FFMA R36, R12, R36, R57 ;  /* 0x000000240c247223 */ /* 0x002fc80000000039 */
[C---:B------:R-:W-:Y:S01]  /*26a0*/  FFMA R37, R13.reuse, R37, R36 ;  /* 0x000000250d257223 */ /* 0x040fe20000000024 */
[----:B----4-:R-:W-:Y:S02]  /*26b0*/  FFMA R44, R12, R44, R59 ;  /* 0x0000002c0c2c7223 */ /* 0x010fe4000000003b */
[----:B------:R-:W0:Y:S01]  /*26c0*/  LDS.128 R56, [R91+0x60] ;  /* 0x000060005b387984 */ /* 0x000e220000000c00 */
[----:B------:R-:W-:Y:S01]  /*26d0*/  FFMA R38, R14, R38, R37 ;  /* 0x000000260e267223 */ /* 0x000fe20000000025 */
[----:B------:R-:W-:Y:S01]  /*26e0*/  FFMA R32, R12, R32, R77 ;  /* 0x000000200c207223 */ /* 0x000fe2000000004d */
[C---:B------:R-:W-:Y:S01]  /*26f0*/  FFMA R45, R13.reuse, R45, R44 ;  /* 0x0000002d0d2d7223 */ /* 0x040fe2000000002c */
[----:B------:R-:W1:Y:S02]  /*2700*/  LDS.128 R76, [R91+0x560] ;  /* 0x000560005b4c7984 */ /* 0x000e640000000c00 */
[----:B------:R-:W-:Y:S01]  /*2710*/  FFMA R33, R13, R33, R32 ;  /* 0x000000210d217223 */ /* 0x000fe20000000020 */
[----:B------:R-:W-:-:S02]  /*2720*/  FFMA R13, R15, R39, R38 ;  /* 0x000000270f0d7223 */ /* 0x000fc40000000026 */
[----:B------:R-:W4:Y:S01]  /*2730*/  LDS.128 R36, [R91+0x260] ;  /* 0x000260005b247984 */ /* 0x000f220000000c00 */
[----:B------:R-:W-:-:S03]  /*2740*/  FFMA R28, R28, R64, R75 ;  /* 0x000000401c1c7223 */ /* 0x000fc6000000004b */
[----:B------:R-:W4:Y:S01]  /*2750*/  LDS.128 R72, [R91+0x460] ;  /* 0x000460005b487984 */ /* 0x000f220000000c00 */
[C---:B------:R-:W-:Y:S01]  /*2760*/  FFMA R34, R14.reuse, R34, R33 ;  /* 0x000000220e227223 */ /* 0x040fe20000000021 */
[----:B------:R-:W-:-:S03]  /*2770*/  FFMA R46, R14, R46, R45 ;  /* 0x0000002e0e2e7223 */ /* 0x000fc6000000002d */
[C---:B------:R-:W-:Y:S01]  /*2780*/  FFMA R35, R15.reuse, R35, R34 ;  /* 0x000000230f237223 */ /* 0x040fe20000000022 */
[----:B------:R-:W-:Y:S01]  /*2790*/  FFMA R47, R15, R47, R46 ;  /* 0x0000002f0f2f7223 */ /* 0x000fe2000000002e */
        /* <DEDUP_REMOVED lines=12> */
[----:B------:R-:W-:Y:S01]  /*2860*/  FFMA R22, R66, R22, R21 ;  /* 0x0000001642167223 */ /* 0x000fe20000000015 */
[C---:B0-----:R-:W-:Y:S01]  /*2870*/  FFMA R56, R64.reuse, R56, R113 ;  /* 0x0000003840387223 */ /* 0x041fe20000000071 */
[----:B-1----:R-:W-:-:S02]  /*2880*/  FFMA R76, R64, R76, R35 ;  /* 0x0000004c404c7223 */ /* 0x002fc40000000023 */
[----:B------:R-:W-:Y:S01]  /*2890*/  LDS.128 R32, [R93+0x30] ;  /* 0x000030005d207984 */ /* 0x000fe20000000c00 */
[----:B----4-:R-:W-:-:S03]  /*28a0*/  FFMA R36, R64, R36, R13 ;  /* 0x0000002440247223 */ /* 0x010fc6000000000d */
[----:B------:R-:W0:Y:S01]  /*28b0*/  LDS.128 R12, [R91+0x30] ;  /* 0x000030005b0c7984 */ /* 0x000e220000000c00 */
        /* <DEDUP_REMOVED lines=22> */
[----:B------:R-:W1:Y:S04]  /*2a20*/  LDS.128 R60, [R91+0x330] ;  /* 0x000330005b3c7984 */ /* 0x000e680000000c00 */
[----:B------:R-:W1:Y:S04]  /*2a30*/  LDS.128 R56, [R91+0x430] ;  /* 0x000430005b387984 */ /* 0x000e680000000c00 */
[----:B------:R-:W1:Y:S04]  /*2a40*/  LDS.128 R44, [R91+0x530] ;  /* 0x000530005b2c7984 */ /* 0x000e680000000c00 */
[----:B------:R-:W1:Y:S04]  /*2a50*/  LDS.128 R48, [R91+0x70] ;  /* 0x000070005b307984 */ /* 0x000e680000000c00 */
[----:B------:R-:W1:Y:S04]  /*2a60*/  LDS.128 R28, [R91+0x170] ;  /* 0x000170005b1c7984 */ /* 0x000e680000000c00 */
[----:B------:R-:W1:Y:S04]  /*2a70*/  LDS.128 R40, [R91+0x270] ;  /* 0x000270005b287984 */ /* 0x000e680000000c00 */
[----:B------:R-:W1:Y:S04]  /*2a80*/  LDS.128 R36, [R91+0x370] ;  /* 0x000370005b247984 */ /* 0x000e680000000c00 */
[----:B------:R-:W1:Y:S04]  /*2a90*/  LDS.128 R24, [R91+0x570] ;  /* 0x000570005b187984 */ /* 0x000e680000000c00 */
[----:B------:R-:W-:Y:S01]  /*2aa0*/  BAR.SYNC.DEFER_BLOCKING 0x0 ;  /* 0x0000000000007b1d */ /* 0x000fe20000010000 */
[----:B------:R-:W-:Y:S01]  /*2ab0*/  FFMA R74, R66, R74, R73 ;  /* 0x0000004a424a7223 */ /* 0x000fe20000000049 */
[----:B------:R-:W-:Y:S01]  /*2ac0*/  @P1 IMAD.WIDE R72, R99, 0x4, R120 ;  /* 0x0000000463481825 */ /* 0x000fe200078e0278 */
[----:B0-----:R-:W-:Y:S01]  /*2ad0*/  FFMA R12, R12, R32, R111 ;  /* 0x000000200c0c7223 */ /* 0x001fe2000000006f */
[----:B------:R-:W-:Y:S01]  /*2ae0*/  FFMA R78, R66, R78, R65 ;  /* 0x0000004e424e7223 */ /* 0x000fe20000000041 */
[C---:B------:R-:W-:Y:S01]  /*2af0*/  FFMA R117, R67.reuse, R71, R70 ;  /* 0x0000004743757223 */ /* 0x040fe20000000046 */
[C---:B------:R-:W-:Y:S01]  /*2b00*/  FFMA R75, R67.reuse, R75, R74 ;  /* 0x0000004b434b7223 */ /* 0x040fe2000000004a */
[----:B------:R0:W4:Y:S01]  /*2b10*/  @P1 LDG.E.CONSTANT R65, [R72.64+0x40] ;  /* 0x0000400848411981 */ /* 0x000122000c1e9900 */
[----:B------:R-:W-:-:S03]  /*2b20*/  FFMA R79, R67, R79, R78 ;  /* 0x0000004f434f7223 */ /* 0x000fc6000000004e */
[----:B------:R-:W4:Y:S04]  /*2b30*/  @P1 LDG.E.CONSTANT R64, [R142.64+0x40] ;  /* 0x000040088e401981 */ /* 0x000f28000c1e9900 */
[----:B------:R-:W4:Y:S04]  /*2b40*/  LDG.E.CONSTANT R66, [R132.64+0x40] ;  /* 0x0000400884427981 */ /* 0x000f28000c1e9900 */
[----:B------:R-:W4:Y:S04]  /*2b50*/  LDG.E.CONSTANT R67, [R130.64+0x40] ;  /* 0x0000400882437981 */ /* 0x000f28000c1e9900 */
[----:B0-----:R-:W4:Y:S04]  /*2b60*/  LDG.E.CONSTANT R72, [R128.64+0x40] ;  /* 0x0000400880487981 */ /* 0x001f28000c1e9900 */
[----:B------:R0:W-:Y:S04]  /*2b70*/  STS.128 [R97.X4], R8 ;  /* 0x0000000861007388 */ /* 0x0001e80000004c00 */
[----:B------:R-:W4:Y:S01]  /*2b80*/  LDG.E.CONSTANT R73, [R126.64+0x40] ;  /* 0x000040087e497981 */ /* 0x000f22000c1e9900 */
[----:B0-----:R-:W-:Y:S01]  /*2b90*/  @P0 IMAD.WIDE R8, R103, 0x4, R120 ;  /* 0x0000000467080825 */ /* 0x001fe200078e0278 */
[----:B------:R-:W-:-:S02]  /*2ba0*/  FFMA R11, R13, R33, R12 ;  /* 0x000000210d0b7223 */ /* 0x000fc4000000000c */
[----:B--2---:R0:W-:Y:S04]  /*2bb0*/  STS.128 [R97.X4+0x10], R80 ;  /* 0x0000105061007388 */ /* 0x0041e80000004c00 */
[----:B------:R2:W4:Y:S04]  /*2bc0*/  @P0 LDG.E.CONSTANT R71, [R8.64+0x40] ;  /* 0x0000400808470981 */ /* 0x000528000c1e9900 */
[----:B---3--:R3:W-:Y:S04]  /*2bd0*/  STS.64 [R95.X4+0x380], R68 ;  /* 0x000380445f007388 */ /* 0x0087e80000004a00 */
[----:B------:R-:W4:Y:S01]  /*2be0*/  LDG.E.CONSTANT R12, [R136.64+0x40] ;  /* 0x00004008880c7981 */ /* 0x000f22000c1e9900 */
[----:B0-----:R-:W-:-:S03]  /*2bf0*/  @P0 IMAD.WIDE R80, R101, 0x4, R120 ;  /* 0x0000000465500825 */ /* 0x001fc600078e0278 */
[----:B------:R-:W4:Y:S04]  /*2c00*/  LDG.E.CONSTANT R13, [R134.64+0x40] ;  /* 0x00004008860d7981 */ /* 0x000f28000c1e9900 */
[----:B------:R0:W4:Y:S04]  /*2c10*/  @P0 LDG.E.CONSTANT R70, [R80.64+0x40] ;  /* 0x0000400850460981 */ /* 0x000128000c1e9900 */
[----:B---3--:R-:W3:Y:S04]  /*2c20*/  LDG.E.CONSTANT R68, [R124.64+0x40] ;  /* 0x000040087c447981 */ /* 0x008ee8000c1e9900 */
[----:B------:R-:W3:Y:S01]  /*2c30*/  LDG.E.CONSTANT R69, [R122.64+0x40] ;  /* 0x000040087a457981 */ /* 0x000ee2000c1e9900 */
[C---:B-1----:R-:W-:Y:S01]  /*2c40*/  FFMA R16, R32.reuse, R16, R115 ;  /* 0x0000001020107223 */ /* 0x042fe20000000073 */
        /* <DEDUP_REMOVED lines=16> */
[----:B0-----:R-:W-:Y:S01]  /*2d50*/  FFMA R81, R35, R19, R18 ;  /* 0x0000001323517223 */ /* 0x001fe20000000012 */
[C---:B------:R-:W-:Y:S01]  /*2d60*/  FFMA R22, R34.reuse, R22, R21 ;  /* 0x0000001622167223 */ /* 0x040fe20000000015 */
[C---:B------:R-:W-:Y:S01]  /*2d70*/  FFMA R62, R34.reuse, R62, R61 ;  /* 0x0000003e223e7223 */ /* 0x040fe2000000003d */
[C---:B------:R-:W-:Y:S01]  /*2d80*/  FFMA R58, R34.reuse, R58, R57 ;  /* 0x0000003a223a7223 */ /* 0x040fe20000000039 */
[----:B------:R-:W-:Y:S01]  /*2d90*/  FFMA R46, R34, R46, R45 ;  /* 0x0000002e222e7223 */ /* 0x000fe2000000002d */
[----:B------:R-:W-:Y:S01]  /*2da0*/  FFMA R40, R32, R40, R77 ;  /* 0x0000002820287223 */ /* 0x000fe2000000004d */
[----:B------:R-:W-:Y:S01]  /*2db0*/  FFMA R50, R34, R50, R49 ;  /* 0x0000003222327223 */ /* 0x000fe20000000031 */
[----:B------:R-:W-:Y:S01]  /*2dc0*/  FFMA R36, R32, R36, R117 ;  /* 0x0000002420247223 */ /* 0x000fe20000000075 */
[----:B------:R-:W-:Y:S01]  /*2dd0*/  FFMA R30, R34, R30, R29 ;  /* 0x0000001e221e7223 */ /* 0x000fe2000000001d */
[----:B------:R-:W-:Y:S01]  /*2de0*/  FFMA R52, R32, R52, R75 ;  /* 0x0000003420347223 */ /* 0x000fe2000000004b */
[C---:B------:R-:W-:Y:S01]  /*2df0*/  FFMA R41, R33.reuse, R41, R40 ;  /* 0x0000002921297223 */ /* 0x040fe20000000028 */
[----:B------:R-:W-:Y:S01]  /*2e00*/  FFMA R37, R33, R37, R36 ;  /* 0x0000002521257223 */ /* 0x000fe20000000024 */
        /* <DEDUP_REMOVED lines=12> */
[----:B--2---:R-:W2:Y:S01]  /*2ed0*/  LDG.E.CONSTANT R8, [R118.64+0xa70] ;  /* 0x000a700876087981 */ /* 0x004ea2000c1e9900 */
[----:B------:R-:W-:Y:S01]  /*2ee0*/  FFMA R75, R35, R55, R54 ;  /* 0x00000037234b7223 */ /* 0x000fe20000000036 */
[----:B------:R-:W-:-:S02]  /*2ef0*/  FFMA R25, R33, R25, R24 ;  /* 0x0000001921197223 */ /* 0x000fc40000000018 */
[----:B------:R-:W2:Y:S02]  /*2f00*/  LDG.E.CONSTANT R9, [R118.64+0xa74] ;  /* 0x000a740876097981 */ /* 0x000ea4000c1e9900 */
[----:B------:R-:W-:Y:S02]  /*2f10*/  FFMA R26, R34, R26, R25 ;  /* 0x0000001a221a7223 */ /* 0x000fe40000000019 */
[----:B------:R-:W2:Y:S04]  /*2f20*/  LDG.E.CONSTANT R10, [R118.64+0xa78] ;  /* 0x000a7808760a7981 */ /* 0x000ea8000c1e9900 */
[----:B------:R-:W2:Y:S04]  /*2f30*/  LDG.E.CONSTANT R11, [R118.64+0xa7c] ;  /* 0x000a7c08760b7981 */ /* 0x000ea8000c1e9900 */
[----:B------:R-:W2:Y:S04]  /*2f40*/  LDG.E.CONSTANT R80, [R118.64+0xa80] ;  /* 0x000a800876507981 */ /* 0x000ea8000c1e9900 */
[----:B------:R-:W2:Y:S04]  /*2f50*/  LDG.E.CONSTANT R82, [R118.64+0xa88] ;  /* 0x000a880876527981 */ /* 0x000ea8000c1e9900 */
[----:B----4-:R-:W-:Y:S04]  /*2f60*/  @P1 STS.64 [R95.X4+0x3a8], R64 ;  /* 0x0003a8405f001388 */ /* 0x010fe80000004a00 */
[----:B------:R-:W-:Y:S04]  /*2f70*/  STS.64 [R95.X4+0x390], R66 ;  /* 0x000390425f007388 */ /* 0x000fe80000004a00 */
[----:B------:R0:W-:Y:S02]  /*2f80*/  STS.64 [R95.X4+0x398], R72 ;  /* 0x000398485f007388 */ /* 0x0001e40000004a00 */
[----:B0-----:R-:W-:-:S02]  /*2f90*/  FFMA R73, R35, R39, R38 ;  /* 0x0000002723497223 */ /* 0x001fc40000000026 */
[----:B------:R-:W-:Y:S04]  /*2fa0*/  STS.64 [R95.X4+0x388], R12 ;  /* 0x0003880c5f007388 */ /* 0x000fe80000004a00 */
[----:B------:R-:W-:Y:S04]  /*2fb0*/  @P0 STS.64 [R95.X4+0x3b0], R70 ;  /* 0x0003b0465f000388 */ /* 0x000fe80000004a00 */
[----:B---3--:R-:W-:Y:S04]  /*2fc0*/  STS.64 [R95.X4+0x3a0], R68 ;  /* 0x0003a0445f007388 */ /* 0x008fe80000004a00 */
[----:B------:R-:W-:Y:S06]  /*2fd0*/  BAR.SYNC.DEFER_BLOCKING 0x0 ;  /* 0x0000000000007b1d */ /* 0x000fec0000010000 */
[----:B------:R-:W-:Y:S04]  /*2fe0*/  LDS.128 R12, [R91] ;  /* 0x000000005b0c7984 */ /* 0x000fe80000000c00 */
[----:B------:R-:W0:Y:S04]  /*2ff0*/  LDS.128 R16, [R93] ;  /* 0x000000005d107984 */ /* 0x000e280000000c00 */
[----:B------:R-:W1:Y:S04]  /*3000*/  LDS.128 R64, [R91+0x100] ;  /* 0x000100005b407984 */ /* 0x000e680000000c00 */
[----:B------:R-:W3:Y:S04]  /*3010*/  LDS.128 R20, [R91+0x200] ;  /* 0x000200005b147984 */ /* 0x000ee80000000c00 */
[----:B------:R-:W4:Y:S04]  /*3020*/  LDS.128 R60, [R91+0x300] ;  /* 0x000300005b3c7984 */ /* 0x000f280000000c00 */
[----:B------:R-:W2:Y:S04]  /*3030*/  LDS.128 R56, [R91+0x400] ;  /* 0x000400005b387984 */ /* 0x000ea80000000c00 */
[----:B------:R-:W2:Y:S04]  /*3040*/  LDS.128 R44, [R91+0x500] ;  /* 0x000500005b2c7984 */ /* 0x000ea80000000c00 */
[----:B------:R-:W2:Y:S04]  /*3050*/  LDS.128 R48, [R91+0x40] ;  /* 0x000040005b307984 */ /* 0x000ea80000000c00 */
[----:B------:R-:W2:Y:S04]  /*3060*/  LDS.128 R28, [R91+0x240] ;  /* 0x000240005b1c7984 */ /* 0x000ea80000000c00 */
[----:B------:R-:W2:Y:S04]  /*3070*/  LDS.128 R68, [R91+0x340] ;  /* 0x000340005b447984 */ /* 0x000ea80000000c00 */
[----:B------:R-:W2:Y:S04]  /*3080*/  LDS.128 R36, [R91+0x140] ;  /* 0x000140005b247984 */ /* 0x000ea80000000c00 */
[----:B------:R-:W2:Y:S04]  /*3090*/  LDS.128 R52, [R91+0x440] ;  /* 0x000440005b347984 */ /* 0x000ea80000000c00 */
[----:B------:R-:W2:Y:S01]  /*30a0*/  LDS.128 R40, [R91+0x540] ;  /* 0x000540005b287984 */ /* 0x000ea20000000c00 */
[----:B0-----:R-:W-:Y:S01]  /*30b0*/  FFMA R12, R12, R16, R83 ;  /* 0x000000100c0c7223 */ /* 0x001fe20000000053 */
[C---:B-1----:R-:W-:Y:S01]  /*30c0*/  FFMA R64, R16.reuse, R64, R81 ;  /* 0x0000004010407223 */ /* 0x042fe20000000051 */
[----:B---3--:R-:W-:-:S02]  /*30d0*/  FFMA R20, R16, R20, R105 ;  /* 0x0000001410147223 */ /* 0x008fc40000000069 */
[----:B------:R-:W-:Y:S01]  /*30e0*/  FFMA R13, R13, R17, R12 ;  /* 0x000000110d0d7223 */ /* 0x000fe2000000000c */
[----:B----4-:R-:W-:-:S03]  /*30f0*/  FFMA R60, R16, R60, R85 ;  /* 0x0000003c103c7223 */ /* 0x010fc60000000055 */
[----:B------:R-:W-:Y:S01]  /*3100*/  FFMA R14, R14, R18, R13 ;  /* 0x000000120e0e7223 */ /* 0x000fe2000000000d */
[C---:B--2---:R-:W-:Y:S01]  /*3110*/  FFMA R56, R16.reuse, R56, R107 ;  /* 0x0000003810387223 */ /* 0x044fe2000000006b */
        /* <DEDUP_REMOVED lines=20> */
[----:B------:R-:W-:Y:S01]  /*3260*/  FFMA R69, R17, R69, R68 ;  /* 0x0000004511457223 */ /* 0x000fe20000000044 */
[C---:B------:R-:W-:Y:S01]  /*3270*/  FFMA R52, R16.reuse, R52, R75 ;  /* 0x0000003410347223 */ /* 0x040fe2000000004b */
[----:B------:R-:W-:Y:S01]  /*3280*/  FFMA R40, R16, R40, R105 ;  /* 0x0000002810287223 */ /* 0x000fe20000000069 */
[----:B------:R-:W-:Y:S01]  /*3290*/  FFMA R83, R19, R67, R66 ;  /* 0x0000004313537223 */ /* 0x000fe20000000042 */
        /* <DEDUP_REMOVED lines=11> */
[----:B------:R-:W-:Y:S01]  /*3350*/  LDS.128 R24, [R91+0x10] ;  /* 0x000010005b187984 */ /* 0x000fe20000000c00 */
[C---:B------:R-:W-:Y:S01]  /*3360*/  FFMA R38, R18.reuse, R38, R37 ;  /* 0x0000002612267223 */ /* 0x040fe20000000025 */
[----:B------:R-:W-:-:S02]  /*3370*/  FFMA R54, R18, R54, R53 ;  /* 0x0000003612367223 */ /* 0x000fc40000000035 */
[----:B------:R-:W0:Y:S01]  /*3380*/  LDS.128 R12, [R93+0x10] ;  /* 0x000010005d0c7984 */ /* 0x000e220000000c00 */
[----:B------:R-:W-:-:S03]  /*3390*/  FFMA R42, R18, R42, R41 ;  /* 0x0000002a122a7223 */ /* 0x000fc60000000029 */
[----:B------:R-:W1:Y:S04]  /*33a0*/  LDS.128 R32, [R91+0x110] ;  /* 0x000110005b207984 */ /* 0x000e680000000c00 */
[----:B------:R-:W2:Y:S04]  /*33b0*/  LDS.128 R20, [R91+0x210] ;  /* 0x000210005b147984 */ /* 0x000ea80000000c00 */
[----:B------:R-:W3:Y:S04]  /*33c0*/  LDS.128 R56, [R91+0x310] ;  /* 0x000310005b387984 */ /* 0x000ee80000000c00 */
[----:B------:R-:W4:Y:S04]  /*33d0*/  LDS.128 R44, [R91+0x410] ;  /* 0x000410005b2c7984 */ /* 0x000f280000000c00 */
[----:B------:R-:W4:Y:S04]  /*33e0*/  LDS.128 R48, [R91+0x510] ;  /* 0x000510005b307984 */ /* 0x000f280000000c00 */
[----:B------:R-:W4:Y:S04]  /*33f0*/  LDS.128 R60, [R91+0x50] ;  /* 0x000050005b3c7984 */ /* 0x000f280000000c00 */
[----:B------:R-:W4:Y:S04]  /*3400*/  LDS.128 R72, [R91+0x150] ;  /* 0x000150005b487984 */ /* 0x000f280000000c00 */
[----:B------:R-:W4:Y:S01]  /*3410*/  LDS.128 R28, [R91+0x250] ;  /* 0x000250005b1c7984 */ /* 0x000f220000000c00 */
[C---:B------:R-:W-:Y:S01]  /*3420*/  FFMA R105, R19.reuse, R71, R70 ;  /* 0x0000004713697223 */ /* 0x040fe20000000046 */
[C---:B------:R-:W-:Y:S01]  /*3430*/  FFMA R111, R19.reuse, R39, R38 ;  /* 0x00000027136f7223 */ /* 0x040fe20000000026 */
[C---:B------:R-:W-:Y:S01]  /*3440*/  FFMA R71, R19.reuse, R55, R54 ;  /* 0x0000003713477223 */ /* 0x040fe20000000036 */
[----:B------:R-:W-:Y:S01]  /*3450*/  FFMA R109, R19, R43, R42 ;  /* 0x0000002b136d7223 */ /* 0x000fe2000000002a */
[----:B------:R-:W4:Y:S04]  /*3460*/  LDS.128 R36, [R91+0x350] ;  /* 0x000350005b247984 */ /* 0x000f280000000c00 */
[----:B------:R-:W4:Y:S04]  /*3470*/  LDS.128 R52, [R91+0x450] ;  /* 0x000450005b347984 */ /* 0x000f280000000c00 */
[----:B------:R-:W4:Y:S01]  /*3480*/  LDS.128 R40, [R91+0x550] ;  /* 0x000550005b287984 */ /* 0x000f220000000c00 */
[----:B0-----:R-:W-:Y:S01]  /*3490*/  FFMA R24, R24, R12, R65 ;  /* 0x0000000c18187223 */ /* 0x001fe20000000041 */
[C---:B-1----:R-:W-:Y:S01]  /*34a0*/  FFMA R32, R12.reuse, R32, R83 ;  /* 0x000000200c207223 */ /* 0x042fe20000000053 */
[C---:B--2---:R-:W-:Y:S01]  /*34b0*/  FFMA R20, R12.reuse, R20, R67 ;  /* 0x000000140c147223 */ /* 0x044fe20000000043 */
[----:B------:R-:W-:Y:S01]  /*34c0*/  LDS.128 R16, [R91+0x20] ;  /* 0x000020005b107984 */ /* 0x000fe20000000c00 */
[C---:B---3--:R-:W-:Y:S01]  /*34d0*/  FFMA R56, R12.reuse, R56, R81 ;  /* 0x000000380c387223 */ /* 0x048fe20000000051 */
[C---:B----4-:R-:W-:Y:S01]  /*34e0*/  FFMA R44, R12.reuse, R44, R79 ;  /* 0x0000002c0c2c7223 */ /* 0x050fe2000000004f */
        /* <DEDUP_REMOVED lines=37> */
[----:B------:R-:W0:Y:S04]  /*3740*/  LDS.128 R64, [R93+0x20] ;  /* 0x000020005d407984 */ /* 0x000e280000000c00 */
        /* <DEDUP_REMOVED lines=9> */
[----:B------:R-:W4:Y:S04]  /*37e0*/  LDS.128 R72, [R91+0x460] ;  /* 0x000460005b487984 */ /* 0x000f280000000c00 */
[----:B------:R-:W4:Y:S01]  /*37f0*/  LDS.128 R76, [R91+0x560] ;  /* 0x000560005b4c7984 */ /* 0x000f220000000c00 */
[C---:B------:R-:W-:Y:S01]  /*3800*/  FFMA R38, R14.reuse, R38, R37 ;  /* 0x000000260e267223 */ /* 0x040fe20000000025 */
[C---:B------:R-:W-:Y:S01]  /*3810*/  FFMA R54, R14.reuse, R54, R53 ;  /* 0x000000360e367223 */ /* 0x040fe20000000035 */
[----:B------:R-:W-:-:S02]  /*3820*/  FFMA R42, R14, R42, R41 ;  /* 0x0000002a0e2a7223 */ /* 0x000fc40000000029 */
[C---:B------:R-:W-:Y:S01]  /*3830*/  FFMA R39, R15.reuse, R39, R38 ;  /* 0x000000270f277223 */ /* 0x040fe20000000026 */
[C---:B------:R-:W-:Y:S01]  /*3840*/  FFMA R55, R15.reuse, R55, R54 ;  /* 0x000000370f377223 */ /* 0x040fe20000000036 */
[----:B------:R-:W-:Y:S01]  /*3850*/  FFMA R43, R15, R43, R42 ;  /* 0x0000002b0f2b7223 */ /* 0x000fe2000000002a */
[----:B0-----:R-:W-:Y:S01]  /*3860*/  FFMA R16, R16, R64, R107 ;  /* 0x0000004010107223 */ /* 0x001fe2000000006b */
[C---:B-1----:R-:W-:Y:S01]  /*3870*/  FFMA R32, R64.reuse, R32, R81 ;  /* 0x0000002040207223 */ /* 0x042fe20000000051 */
[C---:B--2---:R-:W-:Y:S01]  /*3880*/  FFMA R24, R64.reuse, R24, R83 ;  /* 0x0000001840187223 */ /* 0x044fe20000000053 */
[C---:B---3--:R-:W-:Y:S01]  /*3890*/  FFMA R20, R64.reuse, R20, R87 ;  /* 0x0000001440147223 */ /* 0x048fe20000000057 */
        /* <DEDUP_REMOVED lines=20> */
[----:B------:R-:W2:Y:S04]  /*39e0*/  LDG.E.CONSTANT R81, [R118.64+0xa84] ;  /* 0x000a840876517981 */ /* 0x000ea8000c1e9900 */
[----:B------:R-:W2:Y:S01]  /*39f0*/  LDG.E.CONSTANT R83, [R118.64+0xa8c] ;  /* 0x000a8c0876537981 */ /* 0x000ea2000c1e9900 */
[C---:B------:R-:W-:Y:S01]  /*3a00*/  FFMA R70, R66.reuse, R70, R69 ;  /* 0x0000004642467223 */ /* 0x040fe20000000045 */
[----:B------:R-:W-:-:S02]  /*3a10*/  FFMA R78, R66, R78, R65 ;  /* 0x0000004e424e7223 */ /* 0x000fc40000000041 */
[----:B------:R-:W3:Y:S04]  /*3a20*/  LDG.E.CONSTANT R64, [R140.64+0x80] ;  /* 0x000080088c407981 */ /* 0x000ee8000c1e9900 */
[----:B------:R-:W3:Y:S04]  /*3a30*/  LDG.E.CONSTANT R65, [R138.64+0x80] ;  /* 0x000080088a417981 */ /* 0x000ee8000c1e9900 */
[----:B------:R-:W4:Y:S04]  /*3a40*/  LDG.E.CONSTANT R68, [R136.64+0x80] ;  /* 0x0000800888447981 */ /* 0x000f28000c1e9900 */
[----:B------:R-:W4:Y:S01]  /*3a50*/  LDG.E.CONSTANT R69, [R134.64+0x80] ;  /* 0x0000800886457981 */ /* 0x000f22000c1e9900 */
[----:B------:R-:W-:-:S03]  /*3a60*/  FFMA R34, R66, R34, R33 ;  /* 0x0000002242227223 */ /* 0x000fc60000000021 */
[----:B------:R-:W-:Y:S01]  /*3a70*/  LDS.128 R12, [R91+0x30] ;  /* 0x000030005b0c7984 */ /* 0x000fe20000000c00 */
[----:B------:R-:W-:-:S03]  /*3a80*/  FFMA R115, R67, R35, R34 ;  /* 0x0000002343737223 */ /* 0x000fc60000000022 */
        /* <DEDUP_REMOVED lines=17> */
[----:B------:R-:W1:Y:S04]  /*3ba0*/  LDS.128 R16, [R91+0x130] ;  /* 0x000130005b107984 */ /* 0x000e680000000c00 */
[----:B------:R-:W0:Y:S04]  /*3bb0*/  LDS.128 R20, [R91+0x230] ;  /* 0x000230005b147984 */ /* 0x000e280000000c00 */
        /* <DEDUP_REMOVED lines=11> */
[----:B0-----:R-:W-:Y:S01]  /*3c70*/  FFMA R12, R12, R32, R111 ;  /* 0x000000200c0c7223 */ /* 0x001fe2000000006f */
[C---:B------:R-:W-:Y:S01]  /*3c80*/  FFMA R117, R67.reuse, R71, R70 ;  /* 0x0000004743757223 */ /* 0x040fe20000000046 */
[C---:B------:R-:W-:Y:S01]  /*3c90*/  FFMA R79, R67.reuse, R79, R78 ;  /* 0x0000004f434f7223 */ /* 0x040fe2000000004e */
[----:B------:R-:W-:Y:S01]  /*3ca0*/  FFMA R75, R67, R75, R74 ;  /* 0x0000004b434b7223 */ /* 0x000fe2000000004a */
[----:B------:R-:W-:-:S02]  /*3cb0*/  FFMA R67, R13, R33, R12 ;  /* 0x000000210d437223 */ /* 0x000fc4000000000c */
[----:B------:R-:W4:Y:S04]  /*3cc0*/  LDG.E.CONSTANT R12, [R132.64+0x80] ;  /* 0x00008008840c7981 */ /* 0x000f28000c1e9900 */
[----:B------:R-:W4:Y:S04]  /*3cd0*/  LDG.E.CONSTANT R13, [R130.64+0x80] ;  /* 0x00008008820d7981 */ /* 0x000f28000c1e9900 */
[----:B------:R0:W-:Y:S02]  /*3ce0*/  STS.128 [R97.X4], R8 ;  /* 0x0000000861007388 */ /* 0x0001e40000004c00 */
[----:B0-----:R-:W-:-:S04]  /*3cf0*/  @P0 IMAD.WIDE R8, R101, 0x4, R120 ;  /* 0x0000000465080825 */ /* 0x001fc800078e0278 */
[----:B------:R-:W-:Y:S01]  /*3d00*/  @P0 IMAD.WIDE R10, R103, 0x4, R120 ;  /* 0x00000004670a0825 */ /* 0x000fe200078e0278 */
[----:B------:R0:W4:Y:S04]  /*3d10*/  @P0 LDG.E.CONSTANT R72, [R8.64+0x80] ;  /* 0x0000800808480981 */ /* 0x000128000c1e9900 */
[----:B------:R0:W4:Y:S04]  /*3d20*/  @P0 LDG.E.CONSTANT R73, [R10.64+0x80] ;  /* 0x000080080a490981 */ /* 0x000128000c1e9900 */
[----:B--2---:R2:W-:Y:S01]  /*3d30*/  STS.128 [R97.X4+0x10], R80 ;  /* 0x0000105061007388 */ /* 0x0045e20000004c00 */
[C---:B-1----:R-:W-:Y:S01]  /*3d40*/  FFMA R16, R32.reuse, R16, R115 ;  /* 0x0000001020107223 */ /* 0x042fe20000000073 */
[C---:B------:R-:W-:Y:S01]  /*3d50*/  FFMA R20, R32.reuse, R20, R107 ;  /* 0x0000001420147223 */ /* 0x040fe2000000006b */
[C---:B------:R-:W-:Y:S01]  /*3d60*/  FFMA R60, R32.reuse, R60, R105 ;  /* 0x0000003c203c7223 */ /* 0x040fe20000000069 */
[C---:B------:R-:W-:Y:S01]  /*3d70*/  FFMA R56, R32.reuse, R56, R113 ;  /* 0x0000003820387223 */ /* 0x040fe20000000071 */
[C---:B------:R-:W-:Y:S01]  /*3d80*/  FFMA R44, R32.reuse, R44, R109 ;  /* 0x0000002c202c7223 */ /* 0x040fe2000000006d */
[C---:B------:R-:W-:Y:S01]  /*3d90*/  FFMA R48, R32.reuse, R48, R85 ;  /* 0x0000003020307223 */ /* 0x040fe20000000055 */
[----:B------:R-:W-:Y:S01]  /*3da0*/  FFMA R28, R32, R28, R87 ;  /* 0x0000001c201c7223 */ /* 0x000fe20000000057 */
[----:B---3--:R1:W-:Y:S01]  /*3db0*/  STS.64 [R95.X4+0x380], R64 ;  /* 0x000380405f007388 */ /* 0x0083e20000004a00 */
[----:B------:R-:W-:Y:S01]  /*3dc0*/  FFMA R14, R14, R34, R67 ;  /* 0x000000220e0e7223 */ /* 0x000fe20000000043 */
[C---:B------:R-:W-:Y:S01]  /*3dd0*/  FFMA R40, R32.reuse, R40, R77 ;  /* 0x0000002820287223 */ /* 0x040fe2000000004d */
[C---:B------:R-:W-:Y:S01]  /*3de0*/  FFMA R36, R32.reuse, R36, R117 ;  /* 0x0000002420247223 */ /* 0x040fe20000000075 */
[C---:B------:R-:W-:Y:S01]  /*3df0*/  FFMA R52, R32.reuse, R52, R75 ;  /* 0x0000003420347223 */ /* 0x040fe2000000004b */
[----:B------:R-:W-:Y:S01]  /*3e00*/  FFMA R24, R32, R24, R79 ;  /* 0x0000001820187223 */ /* 0x000fe2000000004f */
[----:B0-----:R-:W3:Y:S01]  /*3e10*/  LDG.E.CONSTANT R8, [R118.64+0xdf0] ;  /* 0x000df00876087981 */ /* 0x001ee2000c1e9900 */
[----:B--2---:R-:W-:-:S03]  /*3e20*/  @P1 IMAD.WIDE R82, R89, 0x4, R120 ;  /* 0x0000000459521825 */ /* 0x004fc600078e0278 */
[----:B------:R-:W3:Y:S01]  /*3e30*/  LDG.E.CONSTANT R9, [R118.64+0xdf4] ;  /* 0x000df40876097981 */ /* 0x000ee2000c1e9900 */
[----:B------:R-:W-:-:S03]  /*3e40*/  @P1 IMAD.WIDE R80, R99, 0x4, R120 ;  /* 0x0000000463501825 */ /* 0x000fc600078e0278 */
[----:B----4-:R0:W-:Y:S04]  /*3e50*/  STS.64 [R95.X4+0x388], R68 ;  /* 0x000388445f007388 */ /* 0x0101e80000004a00 */
[----:B------:R2:W4:Y:S04]  /*3e60*/  @P1 LDG.E.CONSTANT R70, [R82.64+0x80] ;  /* 0x0000800852461981 */ /* 0x000528000c1e9900 */
[----:B------:R0:W4:Y:S04]  /*3e70*/  @P1 LDG.E.CONSTANT R71, [R80.64+0x80] ;  /* 0x0000800850471981 */ /* 0x000128000c1e9900 */
[----:B-1----:R-:W3:Y:S04]  /*3e80*/  LDG.E.CONSTANT R64, [R128.64+0x80] ;  /* 0x0000800880407981 */ /* 0x002ee8000c1e9900 */
[----:B------:R-:W3:Y:S04]  /*3e90*/  LDG.E.CONSTANT R65, [R126.64+0x80] ;  /* 0x000080087e417981 */ /* 0x000ee8000c1e9900 */
[----:B0-----:R-:W3:Y:S04]  /*3ea0*/  LDG.E.CONSTANT R68, [R124.64+0x80] ;  /* 0x000080087c447981 */ /* 0x001ee8000c1e9900 */
[----:B------:R-:W3:Y:S01]  /*3eb0*/  LDG.E.CONSTANT R69, [R122.64+0x80] ;  /* 0x000080087a457981 */ /* 0x000ee2000c1e9900 */
        /* <DEDUP_REMOVED lines=8> */
[----:B--2---:R-:W-:Y:S01]  /*3f40*/  FFMA R83, R15, R35, R14 ;  /* 0x000000230f537223 */ /* 0x004fe2000000000e */
        /* <DEDUP_REMOVED lines=13> */
[----:B------:R-:W2:Y:S04]  /*4020*/  LDG.E.CONSTANT R10, [R118.64+0xdf8] ;  /* 0x000df808760a7981 */ /* 0x000ea8000c1e9900 */
[----:B------:R-:W2:Y:S04]  /*4030*/  LDG.E.CONSTANT R11, [R118.64+0xdfc] ;  /* 0x000dfc08760b7981 */ /* 0x000ea8000c1e9900 */
[----:B------:R-:W-:Y:S01]  /*4040*/  STS.64 [R95.X4+0x390], R12 ;  /* 0x0003900c5f007388 */ /* 0x000fe20000004a00 */
[C---:B------:R-:W-:Y:S01]  /*4050*/  FFMA R109, R35.reuse, R47, R46 ;  /* 0x0000002f236d7223 */ /* 0x040fe2000000002e */
[C---:B------:R-:W-:Y:S01]  /*4060*/  FFMA R77, R35.reuse, R51, R50 ;  /* 0x00000033234d7223 */ /* 0x040fe20000000032 */
[C---:B------:R-:W-:Y:S01]  /*4070*/  FFMA R111, R35.reuse, R31, R30 ;  /* 0x0000001f236f7223 */ /* 0x040fe2000000001e */
[C---:B------:R-:W-:Y:S01]  /*4080*/  FFMA R42, R34.reuse, R42, R41 ;  /* 0x0000002a222a7223 */ /* 0x040fe20000000029 */
[C---:B------:R-:W-:Y:S01]  /*4090*/  FFMA R38, R34.reuse, R38, R37 ;  /* 0x0000002622267223 */ /* 0x040fe20000000025 */
[----:B------:R0:W-:Y:S01]  /*40a0*/  @P0 STS.64 [R95.X4+0x3b0], R72 ;  /* 0x0003b0485f000388 */ /* 0x0001e20000004a00 */
[----:B------:R-:W-:Y:S01]  /*40b0*/  FFMA R54, R34, R54, R53 ;  /* 0x0000003622367223 */ /* 0x000fe20000000035 */
[----:B------:R-:W-:Y:S01]  /*40c0*/  FFMA R87, R35, R43, R42 ;  /* 0x0000002b23577223 */ /* 0x000fe2000000002a */
[----:B------:R-:W-:Y:S01]  /*40d0*/  FFMA R25, R33, R25, R24 ;  /* 0x0000001921197223 */ /* 0x000fe20000000018 */
[----:B------:R-:W2:Y:S01]  /*40e0*/  LDG.E.CONSTANT R80, [R118.64+0xe00] ;  /* 0x000e000876507981 */ /* 0x000ea2000c1e9900 */
[----:B------:R-:W-:-:S03]  /*40f0*/  FFMA R75, R35, R55, R54 ;  /* 0x00000037234b7223 */ /* 0x000fc60000000036 */
[----:B------:R-:W2:Y:S01]  /*4100*/  LDG.E.CONSTANT R82, [R118.64+0xe08] ;  /* 0x000e080876527981 */ /* 0x000ea2000c1e9900 */
[----:B0-----:R-:W-:Y:S01]  /*4110*/  FFMA R73, R35, R39, R38 ;  /* 0x0000002723497223 */ /* 0x001fe20000000026 */
[----:B------:R-:W-:Y:S02]  /*4120*/  FFMA R26, R34, R26, R25 ;  /* 0x0000001a221a7223 */ /* 0x000fe40000000019 */
[----:B----4-:R-:W-:Y:S04]  /*4130*/  @P1 STS.64 [R95.X4+0x3a8], R70 ;  /* 0x0003a8465f001388 */ /* 0x010fe80000004a00 */
[----:B---3--:R-:W-:Y:S04]  /*4140*/  STS.64 [R95.X4+0x398], R64 ;  /* 0x000398405f007388 */ /* 0x008fe80000004a00 */
[----:B------:R-:W-:Y:S04]  /*4150*/  STS.64 [R95.X4+0x3a0], R68 ;  /* 0x0003a0445f007388 */ /* 0x000fe80000004a00 */
[----:B------:R-:W-:Y:S06]  /*4160*/  BAR.SYNC.DEFER_BLOCKING 0x0 ;  /* 0x0000000000007b1d */ /* 0x000fec0000010000 */
[----:B------:R-:W-:Y:S04]  /*4170*/  LDS.128 R12, [R91] ;  /* 0x000000005b0c7984 */ /* 0x000fe80000000c00 */
[----:B------:R-:W0:Y:S04]  /*4180*/  LDS.128 R16, [R93] ;  /* 0x000000005d107984 */ /* 0x000e280000000c00 */
[----:B------:R-:W1:Y:S04]  /*4190*/  LDS.128 R64, [R91+0x100] ;  /* 0x000100005b407984 */ /* 0x000e680000000c00 */
[----:B------:R-:W3:Y:S04]  /*41a0*/  LDS.128 R20, [R91+0x200] ;  /* 0x000200005b147984 */ /* 0x000ee80000000c00 */
[----:B------:R-:W4:Y:S04]  /*41b0*/  LDS.128 R60, [R91+0x300] ;  /* 0x000300005b3c7984 */ /* 0x000f280000000c00 */
[----:B------:R-:W4:Y:S04]  /*41c0*/  LDS.128 R56, [R91+0x400] ;  /* 0x000400005b387984 */ /* 0x000f280000000c00 */
        /* <DEDUP_REMOVED lines=13> */
[C---:B------:R-:W-:Y:S01]  /*42a0*/  FFMA R56, R16.reuse, R56, R107 ;  /* 0x0000003810387223 */ /* 0x040fe2000000006b */
[C---:B--2---:R-:W-:Y:S01]  /*42b0*/  FFMA R44, R16.reuse, R44, R109 ;  /* 0x0000002c102c7223 */ /* 0x044fe2000000006d */
        /* <DEDUP_REMOVED lines=428> */
[----:B------:R-:W-:Y:S01]  /*5d80*/  FFMA R14, R14, R66, R13 ;  /* 0x000000420e0e7223 */ /* 0x000fe2000000000d */
[----:B------:R-:W-:-:S02]  /*5d90*/  FFMA R34, R66, R34, R33 ;  /* 0x0000002242227223 */ /* 0x000fc40000000021 */
[----:B------:R-:W-:Y:S01]  /*5da0*/  LDS.128 R16, [R91+0x130] ;  /* 0x000130005b107984 */ /* 0x000fe20000000c00 */
[----:B------:R-:W-:Y:S01]  /*5db0*/  FFMA R111, R15, R67, R14 ;  /* 0x000000430f6f7223 */ /* 0x000fe2000000000e */
[C---:B------:R-:W-:Y:S02]  /*5dc0*/  FFMA R115, R67.reuse, R35, R34 ;  /* 0x0000002343737223 */ /* 0x040fe40000000022 */
[----:B------:R-:W-:Y:S04]  /*5dd0*/  LDS.128 R12, [R91+0x30] ;  /* 0x000030005b0c7984 */ /* 0x000fe80000000c00 */
[----:B------:R-:W0:Y:S01]  /*5de0*/  LDS.128 R32, [R93+0x30] ;  /* 0x000030005d207984 */ /* 0x000e220000000c00 */
        /* <DEDUP_REMOVED lines=39> */
[C---:B------:R-:W-:Y:S01]  /*6060*/  FFMA R16, R32.reuse, R16, R115 ;  /* 0x0000001020107223 */ /* 0x040fe20000000073 */
[C---:B-1----:R-:W-:Y:S01]  /*6070*/  FFMA R20, R32.reuse, R20, R107 ;  /* 0x0000001420147223 */ /* 0x042fe2000000006b */
        /* <DEDUP_REMOVED lines=49> */
[----:B------:R-:W-:Y:S01]  /*6390*/  FFMA R111, R35, R27, R26 ;  /* 0x0000001b236f7223 */ /* 0x000fe2000000001a */
[----:B------:R0:W-:Y:S01]  /*63a0*/  @P0 STS.64 [R95.X4+0x3b0], R72 ;  /* 0x0003b0485f000388 */ /* 0x0001e20000004a00 */
[C---:B------:R-:W-:Y:S01]  /*63b0*/  FFMA R42, R34.reuse, R42, R41 ;  /* 0x0000002a222a7223 */ /* 0x040fe20000000029 */
[C---:B------:R-:W-:Y:S01]  /*63c0*/  FFMA R38, R34.reuse, R38, R37 ;  /* 0x0000002622267223 */ /* 0x040fe20000000025 */
[----:B------:R-:W-:Y:S01]  /*63d0*/  FFMA R54, R34, R54, R53 ;  /* 0x0000003622367223 */ /* 0x000fe20000000035 */
[----:B------:R-:W-:Y:S01]  /*63e0*/  FFMA R29, R33, R29, R28 ;  /* 0x0000001d211d7223 */ /* 0x000fe2000000001c */
[C---:B------:R-:W-:Y:S01]  /*63f0*/  FFMA R87, R35.reuse, R43, R42 ;  /* 0x0000002b23577223 */ /* 0x040fe2000000002a */
        /* <DEDUP_REMOVED lines=1885> */
[----:B------:R-:W-:Y:S04]  /*d9d0*/  LDS.128 R60, [R91+0x330] ;  /* 0x000330005b3c7984 */ /* 0x000fe80000000c00 */
[----:B------:R-:W-:Y:S04]  /*d9e0*/  LDS.128 R56, [R91+0x430] ;  /* 0x000430005b387984 */ /* 0x000fe80000000c00 */
[----:B------:R-:W-:Y:S04]  /*d9f0*/  LDS.128 R44, [R91+0x530] ;  /* 0x000530005b2c7984 */ /* 0x000fe80000000c00 */
[----:B------:R-:W-:Y:S04]  /*da00*/  LDS.128 R48, [R91+0x70] ;  /* 0x000070005b307984 */ /* 0x000fe80000000c00 */
[----:B------:R-:W1:Y:S04]  /*da10*/  LDS.128 R28, [R91+0x170] ;  /* 0x000170005b1c7984 */ /* 0x000e680000000c00 */
[----:B------:R-:W-:Y:S04]  /*da20*/  LDS.128 R40, [R91+0x270] ;  /* 0x000270005b287984 */ /* 0x000fe80000000c00 */
[----:B------:R-:W-:Y:S04]  /*da30*/  LDS.128 R36, [R91+0x370] ;  /* 0x000370005b247984 */ /* 0x000fe80000000c00 */
        /* <DEDUP_REMOVED lines=20> */
[----:B------:R-:W-:Y:S01]  /*db80*/  FFMA R52, R32, R52, R75 ;  /* 0x0000003420347223 */ /* 0x000fe2000000004b */
[----:B------:R-:W-:Y:S01]  /*db90*/  FFMA R14, R14, R34, R67 ;  /* 0x000000220e0e7223 */ /* 0x000fe20000000043 */
[C---:B------:R-:W-:Y:S01]  /*dba0*/  FFMA R56, R32.reuse, R56, R113 ;  /* 0x0000003820387223 */ /* 0x040fe20000000071 */
[C---:B------:R-:W-:Y:S01]  /*dbb0*/  FFMA R40, R32.reuse, R40, R77 ;  /* 0x0000002820287223 */ /* 0x040fe2000000004d */
[----:B---3--:R1:W-:Y:S01]  /*dbc0*/  STS.64 [R95.X4+0x380], R64 ;  /* 0x000380405f007388 */ /* 0x0083e20000004a00 */
[C---:B------:R-:W-:Y:S01]  /*dbd0*/  FFMA R60, R32.reuse, R60, R105 ;  /* 0x0000003c203c7223 */ /* 0x040fe20000000069 */
        /* <DEDUP_REMOVED lines=18> */
[----:B------:R-:W-:Y:S01]  /*dd00*/  FFMA R53, R33, R53, R52 ;  /* 0x0000003521357223 */ /* 0x000fe20000000034 */
[C---:B------:R-:W-:Y:S01]  /*dd10*/  FFMA R18, R34.reuse, R18, R17 ;  /* 0x0000001222127223 */ /* 0x040fe20000000011 */
[----:B--2---:R-:W-:Y:S01]  /*dd20*/  FFMA R83, R15, R35, R14 ;  /* 0x000000230f537223 */ /* 0x004fe2000000000e */
[C---:B------:R-:W-:Y:S01]  /*dd30*/  FFMA R22, R34.reuse, R22, R21 ;  /* 0x0000001622167223 */ /* 0x040fe20000000015 */
[C---:B------:R-:W-:Y:S01]  /*dd40*/  FFMA R30, R34.reuse, R30, R29 ;  /* 0x0000001e221e7223 */ /* 0x040fe2000000001d */
[----:B------:R-:W-:Y:S01]  /*dd50*/  FFMA R81, R35, R19, R18 ;  /* 0x0000001323517223 */ /* 0x000fe20000000012 */
[C---:B------:R-:W-:Y:S01]  /*dd60*/  FFMA R54, R34.reuse, R54, R53 ;  /* 0x0000003622367223 */ /* 0x040fe20000000035 */
[----:B------:R-:W-:Y:S01]  /*dd70*/  FFMA R57, R33, R57, R56 ;  /* 0x0000003921397223 */ /* 0x000fe20000000038 */
[C---:B------:R-:W-:Y:S01]  /*dd80*/  FFMA R105, R35.reuse, R23, R22 ;  /* 0x0000001723697223 */ /* 0x040fe20000000016 */
[C---:B------:R-:W-:Y:S01]  /*dd90*/  FFMA R111, R35.reuse, R31, R30 ;  /* 0x0000001f236f7223 */ /* 0x040fe2000000001e */
[----:B------:R-:W-:Y:S01]  /*dda0*/  FFMA R75, R35, R55, R54 ;  /* 0x00000037234b7223 */ /* 0x000fe20000000036 */
[C---:B------:R-:W-:Y:S01]  /*ddb0*/  FFMA R58, R34.reuse, R58, R57 ;  /* 0x0000003a223a7223 */ /* 0x040fe20000000039 */
[----:B------:R-:W-:Y:S01]  /*ddc0*/  FFMA R41, R33, R41, R40 ;  /* 0x0000002921297223 */ /* 0x000fe20000000028 */
[----:B------:R-:W2:Y:S04]  /*ddd0*/  LDG.E.CONSTANT R10, [R118.64+0x2d78] ;  /* 0x002d7808760a7981 */ /* 0x000ea8000c1e9900 */
[----:B------:R-:W2:Y:S04]  /*dde0*/  LDG.E.CONSTANT R11, [R118.64+0x2d7c] ;  /* 0x002d7c08760b7981 */ /* 0x000ea8000c1e9900 */
[----:B------:R-:W-:Y:S01]  /*ddf0*/  STS.64 [R95.X4+0x390], R12 ;  /* 0x0003900c5f007388 */ /* 0x000fe20000004a00 */
[----:B------:R-:W-:-:S03]  /*de00*/  FFMA R42, R34, R42, R41 ;  /* 0x0000002a222a7223 */ /* 0x000fc60000000029 */
[----:B------:R0:W-:Y:S01]  /*de10*/  @P0 STS.64 [R95.X4+0x3b0], R72 ;  /* 0x0003b0485f000388 */ /* 0x0001e20000004a00 */
[C---:B------:R-:W-:Y:S01]  /*de20*/  FFMA R107, R35.reuse, R59, R58 ;  /* 0x0000003b236b7223 */ /* 0x040fe2000000003a */
[----:B------:R-:W-:Y:S01]  /*de30*/  FFMA R87, R35, R43, R42 ;  /* 0x0000002b23577223 */ /* 0x000fe2000000002a */
[C---:B------:R-:W-:Y:S01]  /*de40*/  FFMA R37, R33.reuse, R37, R36 ;  /* 0x0000002521257223 */ /* 0x040fe20000000024 */
[C---:B------:R-:W-:Y:S01]  /*de50*/  FFMA R61, R33.reuse, R61, R60 ;  /* 0x0000003d213d7223 */ /* 0x040fe2000000003c */
[C---:B------:R-:W-:Y:S01]  /*de60*/  FFMA R25, R33.reuse, R25, R24 ;  /* 0x0000001921197223 */ /* 0x040fe20000000018 */
[C---:B------:R-:W-:Y:S01]  /*de70*/  FFMA R45, R33.reuse, R45, R44 ;  /* 0x0000002d212d7223 */ /* 0x040fe2000000002c */
[C---:B------:R-:W-:Y:S01]  /*de80*/  FFMA R38, R34.reuse, R38, R37 ;  /* 0x0000002622267223 */ /* 0x040fe20000000025 */
[----:B------:R-:W-:Y:S01]  /*de90*/  FFMA R49, R33, R49, R48 ;  /* 0x0000003121317223 */ /* 0x000fe20000000030 */
[----:B------:R-:W2:Y:S02]  /*dea0*/  LDG.E.CONSTANT R80, [R118.64+0x2d80] ;  /* 0x002d800876507981 */ /* 0x000ea4000c1e9900 */
[C---:B0-----:R-:W-:Y:S01]  /*deb0*/  FFMA R73, R35.reuse, R39, R38 ;  /* 0x0000002723497223 */ /* 0x041fe20000000026 */
[C---:B------:R-:W-:Y:S01]  /*dec0*/  FFMA R62, R34.reuse, R62, R61 ;  /* 0x0000003e223e7223 */ /* 0x040fe2000000003d */
[C---:B------:R-:W-:Y:S01]  /*ded0*/  FFMA R26, R34.reuse, R26, R25 ;  /* 0x0000001a221a7223 */ /* 0x040fe20000000019 */
[C---:B------:R-:W-:Y:S01]  /*dee0*/  FFMA R46, R34.reuse, R46, R45 ;  /* 0x0000002e222e7223 */ /* 0x040fe2000000002d */
[----:B------:R-:W-:Y:S01]  /*def0*/  FFMA R50, R34, R50, R49 ;  /* 0x0000003222327223 */ /* 0x000fe20000000031 */
[C---:B------:R-:W-:Y:S01]  /*df00*/  FFMA R85, R35.reuse, R63, R62 ;  /* 0x0000003f23557223 */ /* 0x040fe2000000003e */
[----:B------:R-:W2:Y:S01]  /*df10*/  LDG.E.CONSTANT R82, [R118.64+0x2d88] ;  /* 0x002d880876527981 */ /* 0x000ea2000c1e9900 */
[C---:B------:R-:W-:Y:S01]  /*df20*/  FFMA R109, R35.reuse, R47, R46 ;  /* 0x0000002f236d7223 */ /* 0x040fe2000000002e */
[----:B------:R-:W-:-:S02]  /*df30*/  FFMA R77, R35, R51, R50 ;  /* 0x00000033234d7223 */ /* 0x000fc40000000032 */
        /* <DEDUP_REMOVED lines=10> */
[----:B------:R-:W4:Y:S04]  /*dfe0*/  LDS.128 R52, [R91+0x440] ;  /* 0x000440005b347984 */ /* 0x000f280000000c00 */
[----:B------:R-:W4:Y:S04]  /*dff0*/  LDS.128 R56, [R91+0x400] ;  /* 0x000400005b387984 */ /* 0x000f280000000c00 */
[----:B------:R-:W2:Y:S04]  /*e000*/  LDS.128 R40, [R91+0x540] ;  /* 0x000540005b287984 */ /* 0x000ea80000000c00 */
[----:B------:R-:W2:Y:S04]  /*e010*/  LDS.128 R36, [R91+0x140] ;  /* 0x000140005b247984 */ /* 0x000ea80000000c00 */
[----:B------:R-:W2:Y:S01]  /*e020*/  LDS.128 R60, [R91+0x300] ;  /* 0x000300005b3c7984 */ /* 0x000ea20000000c00 */
[----:B0-----:R-:W-:-:S03]  /*e030*/  FFMA R16, R16, R12, R83 ;  /* 0x0000000c10107223 */ /* 0x001fc60000000053 */
[----:B------:R-:W0:Y:S01]  /*e040*/  LDS.128 R44, [R91+0x500] ;  /* 0x000500005b2c7984 */ /* 0x000e220000000c00 */
[----:B------:R-:W-:Y:S01]  /*e050*/  FFMA R17, R17, R13, R16 ;  /* 0x0000000d11117223 */ /* 0x000fe20000000010 */
[C---:B-1----:R-:W-:Y:S02]  /*e060*/  FFMA R64, R12.reuse, R64, R81 ;  /* 0x000000400c407223 */ /* 0x042fe40000000051 */
[----:B------:R-:W1:Y:S01]  /*e070*/  LDS.128 R48, [R91+0x40] ;  /* 0x000040005b307984 */ /* 0x000e620000000c00 */
[----:B---3--:R-:W-:Y:S01]  /*e080*/  FFMA R20, R12, R20, R105 ;  /* 0x000000140c147223 */ /* 0x008fe20000000069 */
[----:B------:R-:W-:Y:S01]  /*e090*/  FFMA R18, R18, R14, R17 ;  /* 0x0000000e12127223 */ /* 0x000fe20000000011 */
        /* <DEDUP_REMOVED lines=10> */
[----:B------:R-:W-:Y:S01]  /*e140*/  FFMA R65, R19, R15, R18 ;  /* 0x0000000f13417223 */ /* 0x000fe20000000012 */
[C---:B------:R-:W-:Y:S01]  /*e150*/  FFMA R66, R14.reuse, R66, R17 ;  /* 0x000000420e427223 */ /* 0x040fe20000000011 */
[C---:B------:R-:W-:Y:S01]  /*e160*/  FFMA R22, R14.reuse, R22, R21 ;  /* 0x000000160e167223 */ /* 0x040fe20000000015 */
[C---:B------:R-:W-:Y:S01]  /*e170*/  FFMA R30, R14.reuse, R30, R29 ;  /* 0x0000001e0e1e7223 */ /* 0x040fe2000000001d */
[C---:B------:R-:W-:Y:S01]  /*e180*/  FFMA R70, R14.reuse, R70, R69 ;  /* 0x000000460e467223 */ /* 0x040fe20000000045 */
[----:B------:R-:W-:Y:S01]  /*e190*/  FFMA R54, R14, R54, R53 ;  /* 0x000000360e367223 */ /* 0x000fe20000000035 */
[----:B------:R-:W-:Y:S01]  /*e1a0*/  LDS.128 R24, [R91+0x10] ;  /* 0x000010005b187984 */ /* 0x000fe20000000c00 */
[----:B------:R-:W-:Y:S01]  /*e1b0*/  FFMA R57, R13, R57, R56 ;  /* 0x000000390d397223 */ /* 0x000fe20000000038 */
[----:B--2---:R-:W-:-:S02]  /*e1c0*/  FFMA R40, R12, R40, R105 ;  /* 0x000000280c287223 */ /* 0x004fc40000000069 */
[----:B------:R-:W2:Y:S01]  /*e1d0*/  LDS.128 R16, [R93+0x10] ;  /* 0x000010005d107984 */ /* 0x000ea20000000c00 */
[----:B------:R-:W-:-:S03]  /*e1e0*/  FFMA R83, R15, R67, R66 ;  /* 0x000000430f537223 */ /* 0x000fc60000000042 */
[----:B------:R-:W3:Y:S01]  /*e1f0*/  LDS.128 R32, [R91+0x110] ;  /* 0x000110005b207984 */ /* 0x000ee20000000c00 */
[C---:B------:R-:W-:Y:S01]  /*e200*/  FFMA R105, R15.reuse, R71, R70 ;  /* 0x000000470f697223 */ /* 0x040fe20000000046 */
[C---:B------:R-:W-:Y:S01]  /*e210*/  FFMA R67, R15.reuse, R23, R22 ;  /* 0x000000170f437223 */ /* 0x040fe20000000016 */
[C---:B------:R-:W-:Y:S01]  /*e220*/  FFMA R69, R15.reuse, R31, R30 ;  /* 0x0000001f0f457223 */ /* 0x040fe2000000001e */
[----:B------:R-:W-:Y:S01]  /*e230*/  FFMA R71, R15, R55, R54 ;  /* 0x000000370f477223 */ /* 0x000fe20000000036 */
[----:B------:R-:W4:Y:S01]  /*e240*/  LDS.128 R20, [R91+0x210] ;  /* 0x000210005b147984 */ /* 0x000f220000000c00 */
[----:B------:R-:W-:-:S03]  /*e250*/  FFMA R58, R14, R58, R57 ;  /* 0x0000003a0e3a7223 */ /* 0x000fc60000000039 */
[----:B------:R-:W4:Y:S04]  /*e260*/  LDS.128 R28, [R91+0x250] ;  /* 0x000250005b1c7984 */ /* 0x000f280000000c00 */
[----:B------:R-:W4:Y:S01]  /*e270*/  LDS.128 R52, [R91+0x450] ;  /* 0x000450005b347984 */ /* 0x000f220000000c00 */
[----:B------:R-:W-:-:S03]  /*e280*/  FFMA R79, R15, R59, R58 ;  /* 0x0000003b0f4f7223 */ /* 0x000fc6000000003a */
[----:B------:R-:W4:Y:S01]  /*e290*/  LDS.128 R56, [R91+0x310] ;  /* 0x000310005b387984 */ /* 0x000f220000000c00 */
[C---:B------:R-:W-:Y:S01]  /*e2a0*/  FFMA R36, R12.reuse, R36, R111 ;  /* 0x000000240c247223 */ /* 0x040fe2000000006f */
[C---:B------:R-:W-:Y:S01]  /*e2b0*/  FFMA R60, R12.reuse, R60, R85 ;  /* 0x0000003c0c3c7223 */ /* 0x040fe20000000055 */
[C---:B0-----:R-:W-:Y:S01]  /*e2c0*/  FFMA R44, R12.reuse, R44, R109 ;  /* 0x0000002c0c2c7223 */ /* 0x041fe2000000006d */
[----:B-1----:R-:W-:Y:S01]  /*e2d0*/  FFMA R48, R12, R48, R77 ;  /* 0x000000300c307223 */ /* 0x002fe2000000004d */
[----:B------:R-:W-:Y:S01]  /*e2e0*/  FFMA R37, R13, R37, R36 ;  /* 0x000000250d257223 */ /* 0x000fe20000000024 */
[----:B------:R-:W-:Y:S03]  /*e2f0*/  LDS.128 R72, [R91+0x150] ;  /* 0x000150005b487984 */ /* 0x000fe60000000c00 */
[----:B------:R-:W-:-:S04]  /*e300*/  FFMA R38, R14, R38, R37 ;  /* 0x000000260e267223 */ /* 0x000fc80000000025 */
[----:B------:R-:W-:Y:S02]  /*e310*/  FFMA R111, R15, R39, R38 ;  /* 0x000000270f6f7223 */ /* 0x000fe40000000026 */
[----:B------:R-:W0:Y:S01]  /*e320*/  LDS.128 R36, [R91+0x350] ;  /* 0x000350005b247984 */ /* 0x000e220000000c00 */
[----:B------:R-:W-:Y:S01]  /*e330*/  FFMA R61, R13, R61, R60 ;  /* 0x0000003d0d3d7223 */ /* 0x000fe2000000003c */
[----:B--2---:R-:W-:Y:S01]  /*e340*/  FFMA R24, R24, R16, R65 ;  /* 0x0000001018187223 */ /* 0x004fe20000000041 */
[----:B---3--:R-:W-:Y:S02]  /*e350*/  FFMA R32, R16, R32, R83 ;  /* 0x0000002010207223 */ /* 0x008fe40000000053 */
[----:B------:R-:W-:Y:S01]  /*e360*/  FFMA R62, R14, R62, R61 ;  /* 0x0000003e0e3e7223 */ /* 0x000fe2000000003d */
[----:B------:R-:W-:Y:S01]  /*e370*/  FFMA R25, R25, R17, R24 ;  /* 0x0000001119197223 */ /* 0x000fe20000000018 */
[----:B------:R-:W-:Y:S01]  /*e380*/  FFMA R33, R17, R33, R32 ;  /* 0x0000002111217223 */ /* 0x000fe20000000020 */
[----:B----4-:R-:W-:-:S02]  /*e390*/  FFMA R20, R16, R20, R67 ;  /* 0x0000001410147223 */ /* 0x010fc40000000043 */
[----:B------:R-:W-:Y:S01]  /*e3a0*/  LDS.128 R64, [R93+0x20] ;  /* 0x000020005d407984 */ /* 0x000fe20000000c00 */
[C---:B------:R-:W-:Y:S01]  /*e3b0*/  FFMA R28, R16.reuse, R28, R69 ;  /* 0x0000001c101c7223 */ /* 0x040fe20000000045 */
[----:B------:R-:W-:Y:S01]  /*e3c0*/  FFMA R81, R15, R63, R62 ;  /* 0x0000003f0f517223 */ /* 0x000fe2000000003e */
[----:B------:R-:W-:Y:S01]  /*e3d0*/  FFMA R52, R16, R52, R71 ;  /* 0x0000003410347223 */ /* 0x000fe20000000047 */
[----:B------:R-:W-:Y:S01]  /*e3e0*/  FFMA R26, R26, R18, R25 ;  /* 0x000000121a1a7223 */ /* 0x000fe20000000019 */
[----:B------:R-:W-:Y:S01]  /*e3f0*/  LDS.128 R68, [R91+0x360] ;  /* 0x000360005b447984 */ /* 0x000fe20000000c00 */
[----:B------:R-:W-:Y:S01]  /*e400*/  FFMA R34, R18, R34, R33 ;  /* 0x0000002212227223 */ /* 0x000fe20000000021 */
[C---:B------:R-:W-:Y:S01]  /*e410*/  FFMA R56, R16.reuse, R56, R81 ;  /* 0x0000003810387223 */ /* 0x040fe20000000051 */
[----:B------:R-:W-:Y:S01]  /*e420*/  FFMA R107, R27, R19, R26 ;  /* 0x000000131b6b7223 */ /* 0x000fe2000000001a */
[----:B------:R-:W-:Y:S01]  /*e430*/  FFMA R21, R17, R21, R20 ;  /* 0x0000001511157223 */ /* 0x000fe20000000014 */
[----:B------:R-:W-:Y:S01]  /*e440*/  FFMA R81, R19, R35, R34 ;  /* 0x0000002313517223 */ /* 0x000fe20000000022 */
[----:B------:R-:W-:Y:S04]  /*e450*/  LDS.128 R24, [R91+0x220] ;  /* 0x000220005b187984 */ /* 0x000fe80000000c00 */
[----:B------:R-:W1:Y:S01]  /*e460*/  LDS.128 R32, [R91+0x120] ;  /* 0x000120005b207984 */ /* 0x000e620000000c00 */
[----:B0-----:R-:W-:Y:S01]  /*e470*/  FFMA R36, R16, R36, R105 ;  /* 0x0000002410247223 */ /* 0x001fe20000000069 */
[C---:B------:R-:W-:Y:S01]  /*e480*/  FFMA R45, R13.reuse, R45, R44 ;  /* 0x0000002d0d2d7223 */ /* 0x040fe2000000002c */
[C---:B------:R-:W-:Y:S01]  /*e490*/  FFMA R49, R13.reuse, R49, R48 ;  /* 0x000000310d317223 */ /* 0x040fe20000000030 */
[----:B------:R-:W-:Y:S01]  /*e4a0*/  FFMA R41, R13, R41, R40 ;  /* 0x000000290d297223 */ /* 0x000fe20000000028 */
[----:B------:R-:W-:Y:S01]  /*e4b0*/  FFMA R37, R17, R37, R36 ;  /* 0x0000002511257223 */ /* 0x000fe20000000024 */
[----:B------:R-:W0:Y:S03]  /*e4c0*/  LDS.128 R60, [R91+0x510] ;  /* 0x000510005b3c7984 */ /* 0x000e260000000c00 */
[C---:B------:R-:W-:Y:S01]  /*e4d0*/  FFMA R38, R18.reuse, R38, R37 ;  /* 0x0000002612267223 */ /* 0x040fe20000000025 */
[----:B------:R-:W-:-:S03]  /*e4e0*/  FFMA R22, R18, R22, R21 ;  /* 0x0000001612167223 */ /* 0x000fc60000000015 */
[C---:B------:R-:W-:Y:S01]  /*e4f0*/  FFMA R39, R19.reuse, R39, R38 ;  /* 0x0000002713277223 */ /* 0x040fe20000000026 */
[----:B------:R-:W-:Y:S01]  /*e500*/  FFMA R83, R19, R23, R22 ;  /* 0x0000001713537223 */ /* 0x000fe20000000016 */
[C---:B-1----:R-:W-:Y:S02]  /*e510*/  FFMA R32, R64.reuse, R32, R81 ;  /* 0x0000002040207223 */ /* 0x042fe40000000051 */
[C---:B------:R-:W-:Y:S01]  /*e520*/  FFMA R68, R64.reuse, R68, R39 ;  /* 0x0000004440447223 */ /* 0x040fe20000000027 */
[----:B------:R-:W-:Y:S01]  /*e530*/  FFMA R24, R64, R24, R83 ;  /* 0x0000001840187223 */ /* 0x000fe20000000053 */
[----:B------:R-:W2:Y:S02]  /*e540*/  LDG.E.CONSTANT R81, [R118.64+0x2d84] ;  /* 0x002d840876517981 */ /* 0x000ea4000c1e9900 */
[----:B------:R-:W-:Y:S02]  /*e550*/  FFMA R69, R65, R69, R68 ;  /* 0x0000004541457223 */ /* 0x000fe40000000044 */
[----:B------:R-:W2:Y:S02]  /*e560*/  LDG.E.CONSTANT R83, [R118.64+0x2d8c] ;  /* 0x002d8c0876537981 */ /* 0x000ea4000c1e9900 */
[----:B------:R-:W-:-:S02]  /*e570*/  FFMA R70, R66, R70, R69 ;  /* 0x0000004642467223 */ /* 0x000fc40000000045 */
[----:B------:R-:W4:Y:S04]  /*e580*/  LDG.E.CONSTANT R68, [R140.64+0x300] ;  /* 0x000300088c447981 */ /* 0x000f28000c1e9900 */
[----:B------:R-:W4:Y:S01]  /*e590*/  LDG.E.CONSTANT R69, [R138.64+0x300] ;  /* 0x000300088a457981 */ /* 0x000f22000c1e9900 */
[C---:B------:R-:W-:Y:S01]  /*e5a0*/  FFMA R46, R14.reuse, R46, R45 ;  /* 0x0000002e0e2e7223 */ /* 0x040fe2000000002d */
[C---:B------:R-:W-:Y:S01]  /*e5b0*/  FFMA R50, R14.reuse, R50, R49 ;  /* 0x000000320e327223 */ /* 0x040fe20000000031 */
[----:B------:R-:W-:Y:S01]  /*e5c0*/  FFMA R42, R14, R42, R41 ;  /* 0x0000002a0e2a7223 */ /* 0x000fe20000000029 */
[----:B------:R-:W-:Y:S01]  /*e5d0*/  FFMA R57, R17, R57, R56 ;  /* 0x0000003911397223 */ /* 0x000fe20000000038 */
[C---:B------:R-:W-:Y:S01]  /*e5e0*/  FFMA R77, R15.reuse, R47, R46 ;  /* 0x0000002f0f4d7223 */ /* 0x040fe2000000002e */
[C---:B------:R-:W-:Y:S01]  /*e5f0*/  FFMA R85, R15.reuse, R51, R50 ;  /* 0x000000330f557223 */ /* 0x040fe20000000032 */
[----:B------:R-:W1:Y:S04]  /*e600*/  LDS.128 R44, [R91+0x410] ;  /* 0x000410005b2c7984 */ /* 0x000e680000000c00 */
[----:B------:R-:W4:Y:S01]  /*e610*/  LDS.128 R48, [R91+0x50] ;  /* 0x000050005b307984 */ /* 0x000f220000000c00 */
[----:B------:R-:W-:-:S03]  /*e620*/  FFMA R109, R15, R43, R42 ;  /* 0x0000002b0f6d7223 */ /* 0x000fc6000000002a */
[----:B------:R-:W4:Y:S01]  /*e630*/  LDS.128 R40, [R91+0x550] ;  /* 0x000550005b287984 */ /* 0x000f220000000c00 */
[----:B0-----:R-:W-:Y:S01]  /*e640*/  FFMA R60, R16, R60, R77 ;  /* 0x0000003c103c7223 */ /* 0x001fe2000000004d */
[C---:B------:R-:W-:Y:S01]  /*e650*/  FFMA R29, R17.reuse, R29, R28 ;  /* 0x0000001d111d7223 */ /* 0x040fe2000000001c */
[----:B------:R-:W-:Y:S01]  /*e660*/  FFMA R58, R18, R58, R57 ;  /* 0x0000003a123a7223 */ /* 0x000fe20000000039 */
[----:B------:R-:W-:Y:S01]  /*e670*/  FFMA R72, R16, R72, R111 ;  /* 0x0000004810487223 */ /* 0x000fe2000000006f */
[C---:B------:R-:W-:Y:S01]  /*e680*/  FFMA R61, R17.reuse, R61, R60 ;  /* 0x0000003d113d7223 */ /* 0x040fe2000000003c */
[C---:B------:R-:W-:Y:S01]  /*e690*/  FFMA R30, R18.reuse, R30, R29 ;  /* 0x0000001e121e7223 */ /* 0x040fe2000000001d */
[C---:B------:R-:W-:Y:S01]  /*e6a0*/  FFMA R53, R17.reuse, R53, R52 ;  /* 0x0000003511357223 */ /* 0x040fe20000000034 */
[----:B------:R-:W0:Y:S01]  /*e6b0*/  LDS.128 R12, [R91+0x20] ;  /* 0x000020005b0c7984 */ /* 0x000e220000000c00 */
[----:B------:R-:W-:Y:S01]  /*e6c0*/  FFMA R62, R18, R62, R61 ;  /* 0x0000003e123e7223 */ /* 0x000fe2000000003d */
[----:B------:R-:W-:Y:S01]  /*e6d0*/  FFMA R73, R17, R73, R72 ;  /* 0x0000004911497223 */ /* 0x000fe20000000048 */
[C---:B------:R-:W-:Y:S01]  /*e6e0*/  FFMA R87, R19.reuse, R59, R58 ;  /* 0x0000003b13577223 */ /* 0x040fe2000000003a */
[----:B------:R-:W0:Y:S01]  /*e6f0*/  LDS.128 R20, [R91+0x320] ;  /* 0x000320005b147984 */ /* 0x000e220000000c00 */
[----:B------:R-:W-:-:S03]  /*e700*/  FFMA R113, R19, R63, R62 ;  /* 0x0000003f13717223 */ /* 0x000fc6000000003e */
[----:B------:R-:W0:Y:S04]  /*e710*/  LDS.128 R60, [R91+0x520] ;  /* 0x000520005b3c7984 */ /* 0x000e280000000c00 */
[----:B------:R-:W0:Y:S01]  /*e720*/  LDS.128 R56, [R91+0x60] ;  /* 0x000060005b387984 */ /* 0x000e220000000c00 */
[----:B------:R-:W-:-:S03]  /*e730*/  FFMA R33, R65, R33, R32 ;  /* 0x0000002141217223 */ /* 0x000fc60000000020 */
[----:B------:R-:W-:Y:S01]  /*e740*/  LDS.128 R36, [R91+0x430] ;  /* 0x000430005b247984 */ /* 0x000fe20000000c00 */
[C---:B-1----:R-:W-:Y:S01]  /*e750*/  FFMA R44, R16.reuse, R44, R79 ;  /* 0x0000002c102c7223 */ /* 0x042fe2000000004f */
[----:B----4-:R-:W-:-:S03]  /*e760*/  FFMA R48, R16, R48, R85 ;  /* 0x0000003010307223 */ /* 0x010fc60000000055 */
[C---:B------:R-:W-:Y:S01]  /*e770*/  FFMA R45, R17.reuse, R45, R44 ;  /* 0x0000002d112d7223 */ /* 0x040fe2000000002c */
[----:B------:R-:W-:Y:S01]  /*e780*/  FFMA R40, R16, R40, R109 ;  /* 0x0000002810287223 */ /* 0x000fe2000000006d */
[C---:B------:R-:W-:Y:S02]  /*e790*/  FFMA R49, R17.reuse, R49, R48 ;  /* 0x0000003111317223 */ /* 0x040fe40000000030 */
[C---:B------:R-:W-:Y:S01]  /*e7a0*/  FFMA R46, R18.reuse, R46, R45 ;  /* 0x0000002e122e7223 */ /* 0x040fe2000000002d */
[C---:B------:R-:W-:Y:S01]  /*e7b0*/  FFMA R74, R18.reuse, R74, R73 ;  /* 0x0000004a124a7223 */ /* 0x040fe20000000049 */
[----:B------:R-:W-:Y:S01]  /*e7c0*/  LDS.128 R76, [R91+0x560] ;  /* 0x000560005b4c7984 */ /* 0x000fe20000000c00 */
[----:B------:R-:W-:Y:S01]  /*e7d0*/  FFMA R50, R18, R50, R49 ;  /* 0x0000003212327223 */ /* 0x000fe20000000031 */
[----:B------:R-:W-:Y:S01]  /*e7e0*/  FFMA R41, R17, R41, R40 ;  /* 0x0000002911297223 */ /* 0x000fe20000000028 */
[C---:B------:R-:W-:Y:S01]  /*e7f0*/  FFMA R85, R19.reuse, R47, R46 ;  /* 0x0000002f13557223 */ /* 0x040fe2000000002e */
[C---:B------:R-:W-:Y:S01]  /*e800*/  FFMA R17, R19.reuse, R31, R30 ;  /* 0x0000001f13117223 */ /* 0x040fe2000000001e */
[C---:B------:R-:W-:Y:S01]  /*e810*/  FFMA R117, R19.reuse, R51, R50 ;  /* 0x0000003313757223 */ /* 0x040fe20000000032 */
[----:B------:R-:W1:Y:S04]  /*e820*/  LDS.128 R44, [R91+0x420] ;  /* 0x000420005b2c7984 */ /* 0x000e680000000c00 */
[----:B------:R-:W4:Y:S04]  /*e830*/  LDS.128 R48, [R91+0x160] ;  /* 0x000160005b307984 */ /* 0x000f280000000c00 */
[----:B------:R-:W4:Y:S01]  /*e840*/  LDS.128 R28, [R91+0x260] ;  /* 0x000260005b1c7984 */ /* 0x000f220000000c00 */
[----:B------:R-:W-:-:S03]  /*e850*/  FFMA R105, R19, R75, R74 ;  /* 0x0000004b13697223 */ /* 0x000fc6000000004a */
[----:B------:R-:W4:Y:S01]  /*e860*/  LDS.128 R72, [R91+0x460] ;  /* 0x000460005b487984 */ /* 0x000f220000000c00 */
[----:B0-----:R-:W-:Y:S01]  /*e870*/  FFMA R12, R12, R64, R107 ;  /* 0x000000400c0c7223 */ /* 0x001fe2000000006b */
[C---:B------:R-:W-:Y:S01]  /*e880*/  FFMA R20, R64.reuse, R20, R87 ;  /* 0x0000001440147223 */ /* 0x040fe20000000057 */
[C---:B------:R-:W-:Y:S01]  /*e890*/  FFMA R60, R64.reuse, R60, R113 ;  /* 0x0000003c403c7223 */ /* 0x040fe20000000071 */
        /* <DEDUP_REMOVED lines=14> */
[C---:B------:R-:W-:Y:S01]  /*e980*/  FFMA R62, R66.reuse, R62, R61 ;  /* 0x0000003e423e7223 */ /* 0x040fe2000000003d */
[----:B------:R-:W-:Y:S01]  /*e990*/  FFMA R58, R66, R58, R57 ;  /* 0x0000003a423a7223 */ /* 0x000fe20000000039 */
[C---:B-1----:R-:W-:Y:S01]  /*e9a0*/  FFMA R44, R64.reuse, R44, R85 ;  /* 0x0000002c402c7223 */ /* 0x042fe20000000055 */
[C---:B----4-:R-:W-:Y:S01]  /*e9b0*/  FFMA R48, R64.reuse, R48, R105 ;  /* 0x0000003040307223 */ /* 0x050fe20000000069 */
[----:B------:R-:W-:-:S02]  /*e9c0*/  FFMA R28, R64, R28, R17 ;  /* 0x0000001c401c7223 */ /* 0x000fc40000000011 */
[C---:B------:R-:W-:Y:S01]  /*e9d0*/  FFMA R45, R65.reuse, R45, R44 ;  /* 0x0000002d412d7223 */ /* 0x040fe2000000002c */
[----:B------:R-:W-:Y:S01]  /*e9e0*/  FFMA R49, R65, R49, R48 ;  /* 0x0000003141317223 */ /* 0x000fe20000000030 */
[----:B------:R-:W-:Y:S01]  /*e9f0*/  FFMA R111, R15, R67, R14 ;  /* 0x000000430f6f7223 */ /* 0x000fe2000000000e */
[----:B------:R-:W-:Y:S01]  /*ea00*/  FFMA R29, R65, R29, R28 ;  /* 0x0000001d411d7223 */ /* 0x000fe2000000001c */
        /* <DEDUP_REMOVED lines=13> */
[----:B------:R-:W-:Y:S04]  /*eae0*/  LDS.128 R24, [R91+0x30] ;  /* 0x000030005b187984 */ /* 0x000fe80000000c00 */
[----:B------:R-:W0:Y:S04]  /*eaf0*/  LDS.128 R12, [R93+0x30] ;  /* 0x000030005d0c7984 */ /* 0x000e280000000c00 */
[----:B------:R-:W-:Y:S04]  /*eb00*/  LDS.128 R56, [R91+0x130] ;  /* 0x000130005b387984 */ /* 0x000fe80000000c00 */
[----:B------:R-:W1:Y:S04]  /*eb10*/  LDS.128 R60, [R91+0x230] ;  /* 0x000230005b3c7984 */ /* 0x000e680000000c00 */
[----:B------:R-:W4:Y:S04]  /*eb20*/  LDS.128 R52, [R91+0x330] ;  /* 0x000330005b347984 */ /* 0x000f280000000c00 */
[----:B------:R-:W-:Y:S04]  /*eb30*/  LDS.128 R48, [R91+0x530] ;  /* 0x000530005b307984 */ /* 0x000fe80000000c00 */
[----:B------:R-:W-:Y:S04]  /*eb40*/  LDS.128 R32, [R91+0x70] ;  /* 0x000070005b207984 */ /* 0x000fe80000000c00 */
[----:B------:R-:W0:Y:S04]  /*eb50*/  LDS.128 R20, [R91+0x170] ;  /* 0x000170005b147984 */ /* 0x000e280000000c00 */
[----:B------:R-:W-:Y:S04]  /*eb60*/  LDS.128 R40, [R91+0x270] ;  /* 0x000270005b287984 */ /* 0x000fe80000000c00 */
[----:B------:R-:W-:Y:S04]  /*eb70*/  LDS.128 R44, [R91+0x370] ;  /* 0x000370005b2c7984 */ /* 0x000fe80000000c00 */
[----:B------:R-:W0:Y:S04]  /*eb80*/  LDS.128 R16, [R91+0x470] ;  /* 0x000470005b107984 */ /* 0x000e280000000c00 */
[----:B------:R-:W0:Y:S04]  /*eb90*/  LDS.128 R28, [R91+0x570] ;  /* 0x000570005b1c7984 */ /* 0x000e280000000c00 */
[----:B------:R-:W-:Y:S01]  /*eba0*/  BAR.SYNC.DEFER_BLOCKING 0x0 ;  /* 0x0000000000007b1d */ /* 0x000fe20000010000 */
[C---:B------:R-:W-:Y:S01]  /*ebb0*/  FFMA R73, R65.reuse, R73, R72 ;  /* 0x0000004941497223 */ /* 0x040fe20000000048 */
[----:B------:R-:W-:-:S03]  /*ebc0*/  FFMA R77, R65, R77, R76 ;  /* 0x0000004d414d7223 */ /* 0x000fc6000000004c */
[C---:B------:R-:W-:Y:S01]  /*ebd0*/  FFMA R74, R66.reuse, R74, R73 ;  /* 0x0000004a424a7223 */ /* 0x040fe20000000049 */
[----:B------:R-:W-:Y:S01]  /*ebe0*/  FFMA R78, R66, R78, R77 ;  /* 0x0000004e424e7223 */ /* 0x000fe2000000004d */
[----:B------:R-:W-:Y:S01]  /*ebf0*/  @P1 IMAD.WIDE R76, R89, 0x4, R120 ;  /* 0x00000004594c1825 */ /* 0x000fe200078e0278 */
[C---:B------:R-:W-:Y:S01]  /*ec00*/  FFMA R145, R67.reuse, R71, R70 ;  /* 0x0000004743917223 */ /* 0x040fe20000000046 */
[C---:B------:R-:W-:Y:S01]  /*ec10*/  FFMA R117, R67.reuse, R75, R74 ;  /* 0x0000004b43757223 */ /* 0x040fe2000000004a */
[----:B------:R-:W-:Y:S01]  /*ec20*/  FFMA R79, R67, R79, R78 ;  /* 0x0000004f434f7223 */ /* 0x000fe2000000004e */
[--C-:B------:R-:W-:Y:S01]  /*ec30*/  @P1 IMAD.WIDE R74, R99, 0x4, R120.reuse ;  /* 0x00000004634a1825 */ /* 0x100fe200078e0278 */
[----:B------:R0:W3:Y:S04]  /*ec40*/  @P1 LDG.E.CONSTANT R64, [R76.64+0x300] ;  /* 0x000300084c401981 */ /* 0x0000e8000c1e9900 */
[----:B------:R-:W3:Y:S04]  /*ec50*/  LDG.E.CONSTANT R72, [R136.64+0x300] ;  /* 0x0003000888487981 */ /* 0x000ee8000c1e9900 */
[----:B------:R-:W3:Y:S04]  /*ec60*/  LDG.E.CONSTANT R73, [R134.64+0x300] ;  /* 0x0003000886497981 */ /* 0x000ee8000c1e9900 */
[----:B------:R0:W-:Y:S04]  /*ec70*/  STS.128 [R97.X4], R8 ;  /* 0x0000000861007388 */ /* 0x0001e80000004c00 */
[----:B------:R0:W3:Y:S04]  /*ec80*/  @P1 LDG.E.CONSTANT R65, [R74.64+0x300] ;  /* 0x000300084a411981 */ /* 0x0000e8000c1e9900 */
[----:B------:R-:W3:Y:S04]  /*ec90*/  LDG.E.CONSTANT R70, [R128.64+0x300] ;  /* 0x0003000880467981 */ /* 0x000ee8000c1e9900 */
[----:B------:R-:W3:Y:S01]  /*eca0*/  LDG.E.CONSTANT R71, [R126.64+0x300] ;  /* 0x000300087e477981 */ /* 0x000ee2000c1e9900 */
[----:B0-----:R-:W-:-:S03]  /*ecb0*/  @P0 IMAD.WIDE R10, R101, 0x4, R120 ;  /* 0x00000004650a0825 */ /* 0x001fc600078e0278 */
[----:B------:R-:W3:Y:S01]  /*ecc0*/  LDG.E.CONSTANT R76, [R124.64+0x300] ;  /* 0x000300087c4c7981 */ /* 0x000ee2000c1e9900 */
[----:B------:R-:W-:-:S03]  /*ecd0*/  @P0 IMAD.WIDE R8, R103, 0x4, R120 ;  /* 0x0000000467080825 */ /* 0x000fc600078e0278 */
[----:B------:R-:W3:Y:S04]  /*ece0*/  @P0 LDG.E.CONSTANT R66, [R10.64+0x300] ;  /* 0x000300080a420981 */ /* 0x000ee8000c1e9900 */
[----:B------:R-:W3:Y:S04]  /*ecf0*/  @P0 LDG.E.CONSTANT R67, [R8.64+0x300] ;  /* 0x0003000808430981 */ /* 0x000ee8000c1e9900 */
[----:B------:R-:W3:Y:S04]  /*ed00*/  LDG.E.CONSTANT R77, [R122.64+0x300] ;  /* 0x000300087a4d7981 */ /* 0x000ee8000c1e9900 */
[----:B--2---:R-:W-:Y:S01]  /*ed10*/  STS.128 [R97.X4+0x10], R80 ;  /* 0x0000105061007388 */ /* 0x004fe20000004c00 */
[----:B------:R-:W-:Y:S01]  /*ed20*/  FFMA R24, R24, R12, R111 ;  /* 0x0000000c18187223 */ /* 0x000fe2000000006f */
[C---:B-1----:R-:W-:Y:S01]  /*ed30*/  FFMA R60, R12.reuse, R60, R143 ;  /* 0x0000003c0c3c7223 */ /* 0x042fe2000000008f */
[C---:B------:R-:W-:Y:S01]  /*ed40*/  FFMA R56, R12.reuse, R56, R115 ;  /* 0x000000380c387223 */ /* 0x040fe20000000073 */
[C---:B----4-:R-:W-:Y:S01]  /*ed50*/  FFMA R52, R12.reuse, R52, R87 ;  /* 0x000000340c347223 */ /* 0x050fe20000000057 */
[C---:B------:R-:W-:Y:S01]  /*ed60*/  FFMA R20, R12.reuse, R20, R85 ;  /* 0x000000140c147223 */ /* 0x040fe20000000055 */
[C---:B------:R-:W-:Y:S01]  /*ed70*/  FFMA R16, R12.reuse, R16, R117 ;  /* 0x000000100c107223 */ /* 0x040fe20000000075 */
[C---:B------:R-:W-:Y:S01]  /*ed80*/  FFMA R36, R12.reuse, R36, R113 ;  /* 0x000000240c247223 */ /* 0x040fe20000000071 */
[----:B------:R0:W-:Y:S01]  /*ed90*/  STS.64 [R95.X4+0x380], R68 ;  /* 0x000380445f007388 */ /* 0x0001e20000004a00 */
        /* <DEDUP_REMOVED lines=10> */
[----:B------:R-:W2:Y:S04]  /*ee40*/  LDG.E.CONSTANT R74, [R118.64+0x30f8] ;  /* 0x0030f808764a7981 */ /* 0x000ea8000c1e9900 */
[----:B0-----:R-:W4:Y:S04]  /*ee50*/  LDG.E.CONSTANT R68, [R132.64+0x300] ;  /* 0x0003000884447981 */ /* 0x001f28000c1e9900 */
[----:B------:R-:W4:Y:S01]  /*ee60*/  LDG.E.CONSTANT R69, [R130.64+0x300] ;  /* 0x0003000882457981 */ /* 0x000f22000c1e9900 */
[----:B------:R-:W-:Y:S01]  /*ee70*/  FFMA R26, R26, R14, R25 ;  /* 0x0000000e1a1a7223 */ /* 0x000fe20000000019 */
[----:B------:R-:W-:-:S02]  /*ee80*/  FFMA R62, R14, R62, R61 ;  /* 0x0000003e0e3e7223 */ /* 0x000fc4000000003d */
[----:B------:R-:W2:Y:S01]  /*ee90*/  LDG.E.CONSTANT R75, [R118.64+0x30fc] ;  /* 0x0030fc08764b7981 */ /* 0x000ea2000c1e9900 */
[----:B------:R-:W-:Y:S01]  /*eea0*/  FFMA R61, R27, R15, R26 ;  /* 0x0000000f1b3d7223 */ /* 0x000fe2000000001a */
[C---:B------:R-:W-:Y:S02]  /*eeb0*/  FFMA R58, R14.reuse, R58, R57 ;  /* 0x0000003a0e3a7223 */ /* 0x040fe40000000039 */
[----:B------:R-:W2:Y:S02]  /*eec0*/  LDG.E.CONSTANT R115, [R126.64+0x340] ;  /* 0x000340087e737981 */ /* 0x000ea4000c1e9900 */
[----:B------:R-:W-:Y:S01]  /*eed0*/  FFMA R81, R15, R59, R58 ;  /* 0x0000003b0f517223 */ /* 0x000fe2000000003a */
[C---:B------:R-:W-:Y:S01]  /*eee0*/  FFMA R54, R14.reuse, R54, R53 ;  /* 0x000000360e367223 */ /* 0x040fe20000000035 */
[C---:B------:R-:W-:Y:S01]  /*eef0*/  FFMA R17, R13.reuse, R17, R16 ;  /* 0x000000110d117223 */ /* 0x040fe20000000010 */
[C---:B------:R-:W-:Y:S01]  /*ef00*/  FFMA R22, R14.reuse, R22, R21 ;  /* 0x000000160e167223 */ /* 0x040fe20000000015 */
[----:B------:R-:W-:Y:S01]  /*ef10*/  FFMA R37, R13, R37, R36 ;  /* 0x000000250d257223 */ /* 0x000fe20000000024 */
[----:B------:R-:W2:Y:S01]  /*ef20*/  LDG.E.CONSTANT R117, [R122.64+0x340] ;  /* 0x000340087a757981 */ /* 0x000ea2000c1e9900 */
[----:B------:R-:W-:-:S02]  /*ef30*/  FFMA R18, R14, R18, R17 ;  /* 0x000000120e127223 */ /* 0x000fc40000000011 */
[C---:B------:R-:W-:Y:S01]  /*ef40*/  FFMA R38, R14.reuse, R38, R37 ;  /* 0x000000260e267223 */ /* 0x040fe20000000025 */
[C---:B------:R-:W-:Y:S01]  /*ef50*/  FFMA R33, R13.reuse, R33, R32 ;  /* 0x000000210d217223 */ /* 0x040fe20000000020 */
[----:B------:R-:W-:Y:S02]  /*ef60*/  FFMA R29, R13, R29, R28 ;  /* 0x0000001d0d1d7223 */ /* 0x000fe4000000001c */
[----:B------:R-:W-:Y:S01]  /*ef70*/  FFMA R87, R15, R39, R38 ;  /* 0x000000270f577223 */ /* 0x000fe20000000026 */
[C---:B------:R-:W-:Y:S01]  /*ef80*/  FFMA R34, R14.reuse, R34, R33 ;  /* 0x000000220e227223 */ /* 0x040fe20000000021 */
[----:B------:R-:W-:Y:S01]  /*ef90*/  FFMA R30, R14, R30, R29 ;  /* 0x0000001e0e1e7223 */ /* 0x000fe2000000001d */
[----:B------:R-:W-:-:S03]  /*efa0*/  FFMA R45, R13, R45, R44 ;  /* 0x0000002d0d2d7223 */ /* 0x000fc6000000002c */
[----:B------:R-:W-:Y:S01]  /*efb0*/  FFMA R85, R15, R31, R30 ;  /* 0x0000001f0f557223 */ /* 0x000fe2000000001e */
[C---:B------:R-:W-:Y:S01]  /*efc0*/  FFMA R46, R14.reuse, R46, R45 ;  /* 0x0000002e0e2e7223 */ /* 0x040fe2000000002d */
[C---:B------:R-:W-:Y:S01]  /*efd0*/  FFMA R49, R13.reuse, R49, R48 ;  /* 0x000000310d317223 */ /* 0x040fe20000000030 */
[----:B------:R-:W-:Y:S01]  /*efe0*/  FFMA R41, R13, R41, R40 ;  /* 0x000000290d297223 */ /* 0x000fe20000000028 */
[----:B------:R-:W-:Y:S02]  /*eff0*/  FFMA R63, R15, R63, R62 ;  /* 0x0000003f0f3f7223 */ /* 0x000fe4000000003e */
[C---:B------:R-:W-:Y:S01]  /*f000*/  FFMA R50, R14.reuse, R50, R49 ;  /* 0x000000320e327223 */ /* 0x040fe20000000031 */
[----:B------:R-:W-:-:S04]  /*f010*/  FFMA R42, R14, R42, R41 ;  /* 0x0000002a0e2a7223 */ /* 0x000fc80000000029 */
[C---:B------:R-:W-:Y:S01]  /*f020*/  FFMA R83, R15.reuse, R43, R42 ;  /* 0x0000002b0f537223 */ /* 0x040fe2000000002a */
[----:B---3--:R0:W-:Y:S04]  /*f030*/  STS.64 [R95.X4+0x388], R72 ;  /* 0x000388485f007388 */ /* 0x0081e80000004a00 */
[----:B------:R-:W-:Y:S04]  /*f040*/  @P1 STS.64 [R95.X4+0x3a8], R64 ;  /* 0x0003a8405f001388 */ /* 0x000fe80000004a00 */
[----:B0-----:R-:W2:Y:S04]  /*f050*/  LDG.E.CONSTANT R72, [R118.64+0x30f0] ;  /* 0x0030f00876487981 */ /* 0x001ea8000c1e9900 */
[----:B------:R-:W-:Y:S04]  /*f060*/  STS.64 [R95.X4+0x398], R70 ;  /* 0x000398465f007388 */ /* 0x000fe80000004a00 */
[----:B------:R-:W2:Y:S04]  /*f070*/  LDG.E.CONSTANT R73, [R118.64+0x30f4] ;  /* 0x0030f40876497981 */ /* 0x000ea8000c1e9900 */
[----:B------:R-:W-:Y:S04]  /*f080*/  @P0 STS.64 [R95.X4+0x3b0], R66 ;  /* 0x0003b0425f000388 */ /* 0x000fe80000004a00 */
[----:B------:R0:W-:Y:S02]  /*f090*/  STS.64 [R95.X4+0x3a0], R76 ;  /* 0x0003a04c5f007388 */ /* 0x0001e40000004a00 */
[----:B0-----:R-:W-:-:S02]  /*f0a0*/  FFMA R77, R15, R55, R54 ;  /* 0x000000370f4d7223 */ /* 0x001fc40000000036 */
[----:B----4-:R0:W-:Y:S04]  /*f0b0*/  STS.64 [R95.X4+0x390], R68 ;  /* 0x000390445f007388 */ /* 0x0101e80000004a00 */
[----:B------:R-:W-:Y:S06]  /*f0c0*/  BAR.SYNC.DEFER_BLOCKING 0x0 ;  /* 0x0000000000007b1d */ /* 0x000fec0000010000 */
[----:B------:R-:W-:Y:S04]  /*f0d0*/  LDS.128 R24, [R93] ;  /* 0x000000005d187984 */ /* 0x000fe80000000c00 */
[----:B------:R-:W1:Y:S04]  /*f0e0*/  LDS.128 R8, [R91+0x100] ;  /* 0x000100005b087984 */ /* 0x000e680000000c00 */
[----:B------:R-:W3:Y:S04]  /*f0f0*/  LDS.128 R56, [R91] ;  /* 0x000000005b387984 */ /* 0x000ee80000000c00 */
[----:B------:R-:W4:Y:S01]  /*f100*/  LDS.128 R52, [R91+0x200] ;  /* 0x000200005b347984 */ /* 0x000f220000000c00 */
[----:B0-----:R-:W-:-:S03]  /*f110*/  FFMA R69, R15, R23, R22 ;  /* 0x000000170f457223 */ /* 0x001fc60000000016 */
[----:B------:R-:W0:Y:S04]  /*f120*/  LDS.128 R20, [R91+0x40] ;  /* 0x000040005b147984 */ /* 0x000e280000000c00 */
[----:B------:R-:W0:Y:S01]  /*f130*/  LDS.128 R36, [R91+0x300] ;  /* 0x000300005b247984 */ /* 0x000e220000000c00 */
[----:B------:R-:W-:-:S03]  /*f140*/  FFMA R71, R15, R35, R34 ;  /* 0x000000230f477223 */ /* 0x000fc60000000022 */
[----:B------:R-:W-:Y:S04]  /*f150*/  LDS.128 R32, [R91+0x500] ;  /* 0x000500005b207984 */ /* 0x000fe80000000c00 */
[----:B------:R-:W-:Y:S01]  /*f160*/  LDS.128 R28, [R91+0x440] ;  /* 0x000440005b1c7984 */ /* 0x000fe20000000c00 */
[----:B------:R-:W-:-:S03]  /*f170*/  FFMA R65, R15, R47, R46 ;  /* 0x0000002f0f417223 */ /* 0x000fc6000000002e */
[----:B------:R-:W-:Y:S01]  /*f180*/  LDS.128 R44, [R91+0x240] ;  /* 0x000240005b2c7984 */ /* 0x000fe20000000c00 */
[----:B------:R-:W-:-:S03]  /*f190*/  FFMA R67, R15, R51, R50 ;  /* 0x000000330f437223 */ /* 0x000fc60000000032 */
[----:B------:R-:W-:Y:S04]  /*f1a0*/  LDS.128 R48, [R91+0x400] ;  /* 0x000400005b307984 */ /* 0x000fe80000000c00 */
[----:B------:R-:W-:Y:S01]  /*f1b0*/  LDS.128 R40, [R91+0x140] ;  /* 0x000140005b287984 */ /* 0x000fe20000000c00 */
[----:B-1----:R-:W-:Y:S01]  /*f1c0*/  FFMA R8, R24, R8, R81 ;  /* 0x0000000818087223 */ /* 0x002fe20000000051 */
[----:B------:R-:W-:Y:S02]  /*f1d0*/  FFMA R81, R15, R19, R18 ;  /* 0x000000130f517223 */ /* 0x000fe40000000012 */
[----:B------:R-:W1:Y:S01]  /*f1e0*/  LDS.128 R16, [R91+0x340] ;  /* 0x000340005b107984 */ /* 0x000e620000000c00 */
[----:B---3--:R-:W-:Y:S01]  /*f1f0*/  FFMA R56, R56, R24, R61 ;  /* 0x0000001838387223 */ /* 0x008fe2000000003d */
[----:B----4-:R-:W-:-:S03]  /*f200*/  FFMA R52, R24, R52, R63 ;  /* 0x0000003418347223 */ /* 0x010fc6000000003f */
[----:B------:R-:W-:Y:S01]  /*f210*/  FFMA R57, R57, R25, R56 ;  /* 0x0000001939397223 */ /* 0x000fe20000000038 */
[C---:B------:R-:W-:Y:S01]  /*f220*/  FFMA R9, R25.reuse, R9, R8 ;  /* 0x0000000919097223 */ /* 0x040fe20000000008 */
[----:B------:R-:W-:Y:S02]  /*f230*/  LDS.128 R12, [R93+0x10] ;  /* 0x000010005d0c7984 */ /* 0x000fe40000000c00 */
[----:B------:R-:W-:Y:S01]  /*f240*/  FFMA R58, R58, R26, R57 ;  /* 0x0000001a3a3a7223 */ /* 0x000fe20000000039 */
[----:B------:R-:W-:Y:S01]  /*f250*/  FFMA R53, R25, R53, R52 ;  /* 0x0000003519357223 */ /* 0x000fe20000000034 */
[C---:B0-----:R-:W-:Y:S01]  /*f260*/  FFMA R20, R24.reuse, R20, R71 ;  /* 0x0000001418147223 */ /* 0x041fe20000000047 */
[----:B------:R-:W-:Y:S01]  /*f270*/  FFMA R36, R24, R36, R77 ;  /* 0x0000002418247223 */ /* 0x000fe2000000004d */
[----:B------:R-:W-:Y:S01]  /*f280*/  FFMA R105, R59, R27, R58 ;  /* 0x0000001b3b697223 */ /* 0x000fe2000000003a */
[----:B------:R-:W-:Y:S04]  /*f290*/  LDS.128 R60, [R91+0x310] ;  /* 0x000310005b3c7984 */ /* 0x000fe80000000c00 */
[----:B------:R-:W0:Y:S01]  /*f2a0*/  LDS.128 R56, [R91+0x540] ;  /* 0x000540005b387984 */ /* 0x000e220000000c00 */
[C---:B------:R-:W-:Y:S01]  /*f2b0*/  FFMA R10, R26.reuse, R10, R9 ;  /* 0x0000000a1a0a7223 */ /* 0x040fe20000000009 */
[----:B------:R-:W-:Y:S01]  /*f2c0*/  FFMA R54, R26, R54, R53 ;  /* 0x000000361a367223 */ /* 0x000fe20000000035 */
[----:B------:R-:W-:-:S02]  /*f2d0*/  FFMA R21, R25, R21, R20 ;  /* 0x0000001519157223 */ /* 0x000fc40000000014 */
[C---:B------:R-:W-:Y:S01]  /*f2e0*/  FFMA R79, R27.reuse, R11, R10 ;  /* 0x0000000b1b4f7223 */ /* 0x040fe2000000000a */
[----:B------:R-:W-:Y:S01]  /*f2f0*/  FFMA R77, R27, R55, R54 ;  /* 0x000000371b4d7223 */ /* 0x000fe20000000036 */
[----:B------:R-:W3:Y:S01]  /*f300*/  LDS.128 R8, [R91+0x10] ;  /* 0x000010005b087984 */ /* 0x000ee20000000c00 */
[----:B------:R-:W-:-:S03]  /*f310*/  FFMA R22, R26, R22, R21 ;  /* 0x000000161a167223 */ /* 0x000fc60000000015 */
[----:B------:R-:W4:Y:S01]  /*f320*/  LDS.128 R52, [R91+0x110] ;  /* 0x000110005b347984 */ /* 0x000f220000000c00 */
[----:B-1----:R-:W-:-:S04]  /*f330*/  FFMA R16, R24, R16, R65 ;  /* 0x0000001018107223 */ /* 0x002fc80000000041 */
[----:B------:R-:W-:-:S04]  /*f340*/  FFMA R17, R25, R17, R16 ;  /* 0x0000001119117223 */ /* 0x000fc80000000010 */
[----:B------:R-:W-:Y:S01]  /*f350*/  FFMA R18, R26, R18, R17 ;  /* 0x000000121a127223 */ /* 0x000fe20000000011 */
[C---:B------:R-:W-:Y:S01]  /*f360*/  FFMA R32, R24.reuse, R32, R67 ;  /* 0x0000002018207223 */ /* 0x040fe20000000043 */
[----:B------:R-:W-:Y:S01]  /*f370*/  FFMA R28, R24, R28, R81 ;  /* 0x0000001c181c7223 */ /* 0x000fe20000000051 */
[C---:B------:R-:W-:Y:S01]  /*f380*/  FFMA R65, R27.reuse, R23, R22 ;  /* 0x000000171b417223 */ /* 0x040fe20000000016 */
[----:B------:R-:W-:Y:S01]  /*f390*/  FFMA R81, R27, R19, R18 ;  /* 0x000000131b517223 */ /* 0x000fe20000000012 */
[----:B------:R-:W1:Y:S01]  /*f3a0*/  LDS.128 R20, [R91+0x350] ;  /* 0x000350005b147984 */ /* 0x000e620000000c00 */
[C---:B------:R-:W-:Y:S01]  /*f3b0*/  FFMA R37, R25.reuse, R37, R36 ;  /* 0x0000002519257223 */ /* 0x040fe20000000024 */
[----:B------:R-:W-:Y:S02]  /*f3c0*/  FFMA R33, R25, R33, R32 ;  /* 0x0000002119217223 */ /* 0x000fe40000000020 */
[----:B------:R-:W1:Y:S01]  /*f3d0*/  LDS.128 R16, [R91+0x250] ;  /* 0x000250005b107984 */ /* 0x000e620000000c00 */
[C---:B------:R-:W-:Y:S01]  /*f3e0*/  FFMA R38, R26.reuse, R38, R37 ;  /* 0x000000261a267223 */ /* 0x040fe20000000025 */
[----:B------:R-:W-:Y:S01]  /*f3f0*/  FFMA R34, R26, R34, R33 ;  /* 0x000000221a227223 */ /* 0x000fe20000000021 */
[----:B------:R-:W-:-:S02]  /*f400*/  FFMA R44, R24, R44, R83 ;  /* 0x0000002c182c7223 */ /* 0x000fc40000000053 */
[C---:B------:R-:W-:Y:S01]  /*f410*/  FFMA R67, R27.reuse, R39, R38 ;  /* 0x000000271b437223 */ /* 0x040fe20000000026 */
[----:B------:R-:W-:Y:S01]  /*f420*/  FFMA R83, R27, R35, R34 ;  /* 0x000000231b537223 */ /* 0x000fe20000000022 */
[----:B------:R-:W-:Y:S04]  /*f430*/  LDS.128 R36, [R91+0x510] ;  /* 0x000510005b247984 */ /* 0x000fe80000000c00 */
[----:B------:R-:W1:Y:S01]  /*f440*/  LDS.128 R32, [R91+0x410] ;  /* 0x000410005b207984 */ /* 0x000e620000000c00 */
[C---:B------:R-:W-:Y:S01]  /*f450*/  FFMA R48, R24.reuse, R48, R87 ;  /* 0x0000003018307223 */ /* 0x040fe20000000057 */
[C---:B------:R-:W-:Y:S01]  /*f460*/  FFMA R40, R24.reuse, R40, R69 ;  /* 0x0000002818287223 */ /* 0x040fe20000000045 */
[----:B0-----:R-:W-:Y:S01]  /*f470*/  FFMA R56, R24, R56, R85 ;  /* 0x0000003818387223 */ /* 0x001fe20000000055 */
        /* <DEDUP_REMOVED lines=10> */
[----:B---3--:R-:W-:Y:S01]  /*f520*/  FFMA R8, R8, R12, R105 ;  /* 0x0000000c08087223 */ /* 0x008fe20000000069 */
[C---:B----4-:R-:W-:Y:S01]  /*f530*/  FFMA R52, R12.reuse, R52, R79 ;  /* 0x000000340c347223 */ /* 0x050fe2000000004f */
[C---:B------:R-:W-:Y:S01]  /*f540*/  FFMA R87, R27.reuse, R51, R50 ;  /* 0x000000331b577223 */ /* 0x040fe20000000032 */
[C---:B------:R-:W-:Y:S01]  /*f550*/  FFMA R69, R27.reuse, R43, R42 ;  /* 0x0000002b1b457223 */ /* 0x040fe2000000002a */
[C---:B------:R-:W-:Y:S01]  /*f560*/  FFMA R71, R27.reuse, R47, R46 ;  /* 0x0000002f1b477223 */ /* 0x040fe2000000002e */
[C---:B------:R-:W-:Y:S01]  /*f570*/  FFMA R107, R27.reuse, R31, R30 ;  /* 0x0000001f1b6b7223 */ /* 0x040fe2000000001e */
[----:B------:R-:W-:Y:S01]  /*f580*/  FFMA R109, R27, R59, R58 ;  /* 0x0000003b1b6d7223 */ /* 0x000fe2000000003a */
[----:B------:R-:W-:Y:S01]  /*f590*/  FFMA R9, R9, R13, R8 ;  /* 0x0000000d09097223 */ /* 0x000fe20000000008 */
[----:B------:R-:W0:Y:S01]  /*f5a0*/  LDS.128 R24, [R91+0x450] ;  /* 0x000450005b187984 */ /* 0x000e220000000c00 */
[----:B------:R-:W-:Y:S01]  /*f5b0*/  FFMA R53, R13, R53, R52 ;  /* 0x000000350d357223 */ /* 0x000fe20000000034 */
[----:B-1----:R-:W-:Y:S01]  /*f5c0*/  FFMA R20, R12, R20, R81 ;  /* 0x000000140c147223 */ /* 0x002fe20000000051 */
[----:B------:R-:W-:-:S02]  /*f5d0*/  FFMA R10, R10, R14, R9 ;  /* 0x0000000e0a0a7223 */ /* 0x000fc40000000009 */
[----:B------:R-:W-:Y:S01]  /*f5e0*/  FFMA R54, R14, R54, R53 ;  /* 0x000000360e367223 */ /* 0x000fe20000000035 */
[----:B------:R-:W-:Y:S01]  /*f5f0*/  LDS.128 R48, [R91+0x210] ;  /* 0x000210005b307984 */ /* 0x000fe20000000c00 */
[----:B------:R-:W-:Y:S01]  /*f600*/  FFMA R16, R12, R16, R71 ;  /* 0x000000100c107223 */ /* 0x000fe20000000047 */
[C---:B------:R-:W-:Y:S02]  /*f610*/  FFMA R21, R13.reuse, R21, R20 ;  /* 0x000000150d157223 */ /* 0x040fe40000000014 */
[----:B------:R-:W-:Y:S01]  /*f620*/  LDS.128 R40, [R91+0x50] ;  /* 0x000050005b287984 */ /* 0x000fe20000000c00 */
[----:B------:R-:W-:Y:S01]  /*f630*/  FFMA R17, R13, R17, R16 ;  /* 0x000000110d117223 */ /* 0x000fe20000000010 */
[----:B------:R-:W-:Y:S01]  /*f640*/  FFMA R85, R11, R15, R10 ;  /* 0x0000000f0b557223 */ /* 0x000fe2000000000a */
[----:B------:R-:W-:Y:S01]  /*f650*/  FFMA R105, R15, R55, R54 ;  /* 0x000000370f697223 */ /* 0x000fe20000000036 */
[----:B------:R-:W-:Y:S01]  /*f660*/  LDS.128 R8, [R93+0x20] ;  /* 0x000020005d087984 */ /* 0x000fe20000000c00 */
[C---:B------:R-:W-:Y:S01]  /*f670*/  FFMA R18, R14.reuse, R18, R17 ;  /* 0x000000120e127223 */ /* 0x040fe20000000011 */
[----:B------:R-:W-:-:S02]  /*f680*/  FFMA R22, R14, R22, R21 ;  /* 0x000000160e167223 */ /* 0x000fc40000000015 */
[----:B------:R-:W1:Y:S01]  /*f690*/  LDS.128 R52, [R91+0x20] ;  /* 0x000020005b347984 */ /* 0x000e620000000c00 */
[C---:B------:R-:W-:Y:S01]  /*f6a0*/  FFMA R32, R12.reuse, R32, R87 ;  /* 0x000000200c207223 */ /* 0x040fe20000000057 */
[C---:B------:R-:W-:Y:S01]  /*f6b0*/  FFMA R36, R12.reuse, R36, R83 ;  /* 0x000000240c247223 */ /* 0x040fe20000000053 */
[C---:B------:R-:W-:Y:S01]  /*f6c0*/  FFMA R83, R15.reuse, R19, R18 ;  /* 0x000000130f537223 */ /* 0x040fe20000000012 */
[----:B------:R-:W-:Y:S01]  /*f6d0*/  FFMA R87, R15, R23, R22 ;  /* 0x000000170f577223 */ /* 0x000fe20000000016 */
[----:B------:R-:W-:Y:S04]  /*f6e0*/  LDS.128 R16, [R91+0x460] ;  /* 0x000460005b107984 */ /* 0x000fe80000000c00 */
[----:B------:R-:W3:Y:S04]  /*f6f0*/  LDS.128 R20, [R91+0x360] ;  /* 0x000360005b147984 */ /* 0x000ee80000000c00 */
[----:B------:R-:W4:Y:S04]  /*f700*/  LDS.128 R44, [R91+0x150] ;  /* 0x000150005b2c7984 */ /* 0x000f280000000c00 */
[----:B------:R-:W2:Y:S01]  /*f710*/  LDS.128 R28, [R91+0x550] ;  /* 0x000550005b1c7984 */ /* 0x000ea20000000c00 */
[----:B------:R-:W-:-:S03]  /*f720*/  FFMA R60, R12, R60, R67 ;  /* 0x0000003c0c3c7223 */ /* 0x000fc60000000043 */
[----:B------:R-:W-:Y:S01]  /*f730*/  LDS.128 R56, [R91+0x120] ;  /* 0x000120005b387984 */ /* 0x000fe20000000c00 */
[----:B0-----:R-:W-:-:S04]  /*f740*/  FFMA R24, R12, R24, R107 ;  /* 0x000000180c187223 */ /* 0x001fc8000000006b */
[----:B------:R-:W-:-:S04]  /*f750*/  FFMA R25, R13, R25, R24 ;  /* 0x000000190d197223 */ /* 0x000fc80000000018 */
[----:B------:R-:W-:Y:S01]  /*f760*/  FFMA R26, R14, R26, R25 ;  /* 0x0000001a0e1a7223 */ /* 0x000fe20000000019 */
[----:B-1----:R-:W-:-:S03]  /*f770*/  FFMA R52, R52, R8, R85 ;  /* 0x0000000834347223 */ /* 0x002fc60000000055 */
[----:B------:R-:W-:Y:S01]  /*f780*/  FFMA R85, R15, R27, R26 ;  /* 0x0000001b0f557223 */ /* 0x000fe2000000001a */
[----:B---3--:R-:W-:-:S03]  /*f790*/  FFMA R20, R8, R20, R87 ;  /* 0x0000001408147223 */ /* 0x008fc60000000057 */
[----:B------:R-:W-:Y:S01]  /*f7a0*/  FFMA R16, R8, R16, R85 ;  /* 0x0000001008107223 */ /* 0x000fe20000000055 */
[----:B------:R-:W3:Y:S04]  /*f7b0*/  LDG.E.CONSTANT R87, [R118.64+0x310c] ;  /* 0x00310c0876577981 */ /* 0x000ee8000c1e9900 */
[----:B------:R-:W3:Y:S01]  /*f7c0*/  LDG.E.CONSTANT R85, [R118.64+0x3104] ;  /* 0x0031040876557981 */ /* 0x000ee2000c1e9900 */
[C---:B------:R-:W-:Y:S01]  /*f7d0*/  FFMA R61, R13.reuse, R61, R60 ;  /* 0x0000003d0d3d7223 */ /* 0x040fe2000000003c */
[C---:B------:R-:W-:Y:S01]  /*f7e0*/  FFMA R48, R12.reuse, R48, R77 ;  /* 0x000000300c307223 */ /* 0x040fe2000000004d */
[C---:B------:R-:W-:Y:S01]  /*f7f0*/  FFMA R40, R12.reuse, R40, R65 ;  /* 0x000000280c287223 */ /* 0x040fe20000000041 */
[----:B----4-:R-:W-:Y:S01]  /*f800*/  FFMA R44, R12, R44, R69 ;  /* 0x0000002c0c2c7223 */ /* 0x010fe20000000045 */
[----:B------:R-:W-:Y:S01]  /*f810*/  FFMA R62, R14, R62, R61 ;  /* 0x0000003e0e3e7223 */ /* 0x000fe2000000003d */
[C---:B------:R-:W-:Y:S01]  /*f820*/  FFMA R49, R13.reuse, R49, R48 ;  /* 0x000000310d317223 */ /* 0x040fe20000000030 */
[----:B--2---:R-:W-:Y:S01]  /*f830*/  FFMA R28, R12, R28, R109 ;  /* 0x0000001c0c1c7223 */ /* 0x004fe2000000006d */
[----:B------:R-:W-:Y:S01]  /*f840*/  FFMA R37, R13, R37, R36 ;  /* 0x000000250d257223 */ /* 0x000fe20000000024 */
[----:B------:R-:W-:Y:S01]  /*f850*/  FFMA R79, R15, R63, R62 ;  /* 0x0000003f0f4f7223 */ /* 0x000fe2000000003e */
[----:B------:R-:W-:Y:S04]  /*f860*/  LDS.128 R64, [R91+0x320] ;  /* 0x000320005b407984 */ /* 0x000fe80000000c00 */
[----:B------:R-:W0:Y:S01]  /*f870*/  LDS.128 R60, [R91+0x220] ;  /* 0x000220005b3c7984 */ /* 0x000e220000000c00 */
        /* <DEDUP_REMOVED lines=18> */
[----:B------:R-:W4:Y:S04]  /*f9a0*/  LDS.128 R44, [R91+0x60] ;  /* 0x000060005b2c7984 */ /* 0x000f280000000c00 */
[----:B------:R-:W4:Y:S04]  /*f9b0*/  LDS.128 R48, [R91+0x160] ;  /* 0x000160005b307984 */ /* 0x000f280000000c00 */
[----:B------:R-:W4:Y:S04]  /*f9c0*/  LDS.128 R24, [R91+0x260] ;  /* 0x000260005b187984 */ /* 0x000f280000000c00 */
[----:B------:R-:W4:Y:S01]  /*f9d0*/  LDS.128 R12, [R91+0x560] ;  /* 0x000560005b0c7984 */ /* 0x000f220000000c00 */
[----:B0-----:R-:W-:-:S03]  /*f9e0*/  FFMA R60, R8, R60, R33 ;  /* 0x0000003c083c7223 */ /* 0x001fc60000000021 */
[----:B------:R-:W-:Y:S04]  /*f9f0*/  LDS.128 R28, [R93+0x30] ;  /* 0x000030005d1c7984 */ /* 0x000fe80000000c00 */
        /* <DEDUP_REMOVED lines=9> */
[C---:B-1----:R-:W-:Y:S01]  /*fa90*/  FFMA R36, R8.reuse, R36, R69 ;  /* 0x0000002408247223 */ /* 0x042fe20000000045 */
[C---:B--2---:R-:W-:Y:S01]  /*faa0*/  FFMA R40, R8.reuse, R40, R77 ;  /* 0x0000002808287223 */ /* 0x044fe2000000004d */
[C---:B----4-:R-:W-:Y:S01]  /*fab0*/  FFMA R44, R8.reuse, R44, R71 ;  /* 0x0000002c082c7223 */ /* 0x050fe20000000047 */
[----:B------:R-:W1:Y:S01]  /*fac0*/  LDS.128 R76, [R91+0x130] ;  /* 0x000130005b4c7984 */ /* 0x000e620000000c00 */
        /* <DEDUP_REMOVED lines=9> */
[----:B------:R-:W2:Y:S01]  /*fb60*/  LDG.E.CONSTANT R8, [R140.64+0x340] ;  /* 0x000340088c087981 */ /* 0x000ea2000c1e9900 */
[----:B------:R-:W-:-:S03]  /*fb70*/  FFMA R54, R54, R10, R53 ;  /* 0x0000000a36367223 */ /* 0x000fc60000000035 */
[----:B------:R-:W2:Y:S01]  /*fb80*/  LDG.E.CONSTANT R9, [R138.64+0x340] ;  /* 0x000340088a097981 */ /* 0x000ea2000c1e9900 */
[C---:B------:R-:W-:Y:S01]  /*fb90*/  FFMA R58, R10.reuse, R58, R57 ;  /* 0x0000003a0a3a7223 */ /* 0x040fe20000000039 */
[C---:B------:R-:W-:Y:S01]  /*fba0*/  FFMA R62, R10.reuse, R62, R61 ;  /* 0x0000003e0a3e7223 */ /* 0x040fe2000000003d */
[C---:B------:R-:W-:Y:S01]  /*fbb0*/  FFMA R66, R10.reuse, R66, R65 ;  /* 0x000000420a427223 */ /* 0x040fe20000000041 */
        /* <DEDUP_REMOVED lines=13> */
[----:B------:R-:W0:Y:S04]  /*fc90*/  LDS.128 R40, [R91+0x230] ;  /* 0x000230005b287984 */ /* 0x000e280000000c00 */
[----:B------:R-:W4:Y:S04]  /*fca0*/  LDS.128 R44, [R91+0x330] ;  /* 0x000330005b2c7984 */ /* 0x000f280000000c00 */
[----:B------:R-:W-:Y:S04]  /*fcb0*/  LDS.128 R80, [R91+0x430] ;  /* 0x000430005b507984 */ /* 0x000fe80000000c00 */
[----:B------:R-:W-:Y:S04]  /*fcc0*/  LDS.128 R36, [R91+0x530] ;  /* 0x000530005b247984 */ /* 0x000fe80000000c00 */
[----:B------:R-:W0:Y:S04]  /*fcd0*/  LDS.128 R48, [R91+0x70] ;  /* 0x000070005b307984 */ /* 0x000e280000000c00 */
[----:B------:R-:W3:Y:S04]  /*fce0*/  LDS.128 R52, [R91+0x170] ;  /* 0x000170005b347984 */ /* 0x000ee80000000c00 */
[----:B------:R-:W3:Y:S04]  /*fcf0*/  LDS.128 R60, [R91+0x270] ;  /* 0x000270005b3c7984 */ /* 0x000ee80000000c00 */
[----:B------:R-:W2:Y:S04]  /*fd00*/  LDS.128 R56, [R91+0x370] ;  /* 0x000370005b387984 */ /* 0x000ea80000000c00 */
[----:B------:R-:W2:Y:S04]  /*fd10*/  LDS.128 R64, [R91+0x470] ;  /* 0x000470005b407984 */ /* 0x000ea80000000c00 */
[----:B------:R-:W2:Y:S04]  /*fd20*/  LDS.128 R68, [R91+0x570] ;  /* 0x000570005b447984 */ /* 0x000ea80000000c00 */
[----:B------:R-:W-:Y:S01]  /*fd30*/  BAR.SYNC.DEFER_BLOCKING 0x0 ;  /* 0x0000000000007b1d */ /* 0x000fe20000010000 */
        /* <DEDUP_REMOVED lines=8> */
[----:B------:R-:W-:Y:S01]  /*fdc0*/  @P1 IMAD.WIDE R16, R89, 0x4, R120 ;  /* 0x0000000459101825 */ /* 0x000fe200078e0278 */
[----:B-1----:R-:W-:Y:S01]  /*fdd0*/  FFMA R76, R28, R76, R111 ;  /* 0x0000004c1c4c7223 */ /* 0x002fe2000000006f */
[----:B------:R-:W2:Y:S02]  /*fde0*/  LDG.E.CONSTANT R113, [R130.64+0x340] ;  /* 0x0003400882717981 */ /* 0x000ea4000c1e9900 */
[----:B------:R-:W-:-:S02]  /*fdf0*/  @P1 IMAD.WIDE R14, R99, 0x4, R120 ;  /* 0x00000004630e1825 */ /* 0x000fc400078e0278 */
[----:B------:R-:W2:Y:S02]  /*fe00*/  LDG.E.CONSTANT R111, [R134.64+0x340] ;  /* 0x00034008866f7981 */ /* 0x000ea4000c1e9900 */
[----:B------:R-:W-:Y:S01]  /*fe10*/  @P0 IMAD.WIDE R12, R101, 0x4, R120 ;  /* 0x00000004650c0825 */ /* 0x000fe200078e0278 */
[----:B------:R-:W-:Y:S01]  /*fe20*/  FFMA R33, R33, R29, R32 ;  /* 0x0000001d21217223 */ /* 0x000fe20000000020 */
[C---:B0-----:R-:W-:Y:S01]  /*fe30*/  FFMA R40, R28.reuse, R40, R153 ;  /* 0x000000281c287223 */ /* 0x041fe20000000099 */
[C---:B----4-:R-:W-:Y:S01]  /*fe40*/  FFMA R44, R28.reuse, R44, R155 ;  /* 0x0000002c1c2c7223 */ /* 0x050fe2000000009b */
[----:B------:R-:W-:Y:S01]  /*fe50*/  @P0 IMAD.WIDE R10, R103, 0x4, R120 ;  /* 0x00000004670a0825 */ /* 0x000fe200078e0278 */
[----:B------:R0:W5:Y:S04]  /*fe60*/  LDG.E.CONSTANT R24, [R118.64+0x3470] ;  /* 0x0034700876187981 */ /* 0x000168000c1e9900 */
[----:B------:R0:W5:Y:S04]  /*fe70*/  LDG.E.CONSTANT R20, [R118.64+0x3480] ;  /* 0x0034800876147981 */ /* 0x000168000c1e9900 */
[----:B---3--:R1:W-:Y:S04]  /*fe80*/  STS.128 [R97.X4+0x10], R84 ;  /* 0x0000105461007388 */ /* 0x0083e80000004c00 */
[----:B------:R-:W-:Y:S01]  /*fe90*/  STS.128 [R97.X4], R72 ;  /* 0x0000004861007388 */ /* 0x000fe20000004c00 */
[C---:B------:R-:W-:Y:S01]  /*fea0*/  FFMA R48, R28.reuse, R48, R109 ;  /* 0x000000301c307223 */ /* 0x040fe2000000006d */
[C---:B------:R-:W-:Y:S01]  /*feb0*/  FFMA R80, R28.reuse, R80, R157 ;  /* 0x000000501c507223 */ /* 0x040fe2000000009d */
[C---:B------:R-:W-:Y:S01]  /*fec0*/  FFMA R36, R28.reuse, R36, R107 ;  /* 0x000000241c247223 */ /* 0x040fe2000000006b */
[C---:B------:R-:W-:Y:S01]  /*fed0*/  FFMA R52, R28.reuse, R52, R105 ;  /* 0x000000341c347223 */ /* 0x040fe20000000069 */
[----:B------:R-:W-:Y:S01]  /*fee0*/  FFMA R60, R28, R60, R149 ;  /* 0x0000003c1c3c7223 */ /* 0x000fe20000000095 */
[----:B------:R0:W5:Y:S04]  /*fef0*/  LDG.E.CONSTANT R25, [R118.64+0x3474] ;  /* 0x0034740876197981 */ /* 0x000168000c1e9900 */
[----:B------:R0:W5:Y:S04]  /*ff00*/  LDG.E.CONSTANT R26, [R118.64+0x3478] ;  /* 0x00347808761a7981 */ /* 0x000168000c1e9900 */
[----:B-1----:R1:W3:Y:S04]  /*ff10*/  @P1 LDG.E.CONSTANT R84, [R16.64+0x340] ;  /* 0x0003400810541981 */ /* 0x0022e8000c1e9900 */
[----:B------:R4:W3:Y:S04]  /*ff20*/  @P1 LDG.E.CONSTANT R85, [R14.64+0x340] ;  /* 0x000340080e551981 */ /* 0x0008e8000c1e9900 */
[----:B------:R0:W3:Y:S04]  /*ff30*/  @P0 LDG.E.CONSTANT R86, [R12.64+0x340] ;  /* 0x000340080c560981 */ /* 0x0000e8000c1e9900 */
[----:B------:R1:W3:Y:S04]  /*ff40*/  @P0 LDG.E.CONSTANT R87, [R10.64+0x340] ;  /* 0x000340080a570981 */ /* 0x0002e8000c1e9900 */
[----:B----4-:R4:W5:Y:S04]  /*ff50*/  LDG.E.CONSTANT R14, [R128.64+0x380] ;  /* 0x00038008800e7981 */ /* 0x010968000c1e9900 */
[----:B0-----:R4:W5:Y:S04]  /*ff60*/  LDG.E.CONSTANT R12, [R132.64+0x380] ;  /* 0x00038008840c7981 */ /* 0x001968000c1e9900 */
[----:B-1----:R4:W5:Y:S04]  /*ff70*/  LDG.E.CONSTANT R10, [R136.64+0x380] ;  /* 0x00038008880a7981 */ /* 0x002968000c1e9900 */
[----:B------:R4:W5:Y:S04]  /*ff80*/  LDG.E.CONSTANT R11, [R134.64+0x380] ;  /* 0x00038008860b7981 */ /* 0x000968000c1e9900 */
        /* <DEDUP_REMOVED lines=8> */
[----:B--2---:R1:W-:Y:S02]  /*10010*/  STS.64 [R95.X4+0x380], R8 ;  /* 0x000380085f007388 */ /* 0x0043e40000004a00 */
[----:B-1----:R-:W-:-:S02]  /*10020*/  FFMA R9, R29, R77, R76 ;  /* 0x0000004d1d097223 */ /* 0x002fc4000000004c */
[----:B------:R4:W5:Y:S02]  /*10030*/  LDG.E.CONSTANT R8, [R140.64+0x380] ;  /* 0x000380088c087981 */ /* 0x000964000c1e9900 */
[----:B------:R-:W-:Y:S02]  /*10040*/  FFMA R78, R30, R78, R9 ;  /* 0x0000004e1e4e7223 */ /* 0x000fe40000000009 */
[----:B------:R4:W5:Y:S04]  /*10050*/  LDG.E.CONSTANT R9, [R138.64+0x380] ;  /* 0x000380088a097981 */ /* 0x000968000c1e9900 */
[----:B------:R-:W-:Y:S04]  /*10060*/  STS.64 [R95.X4+0x398], R114 ;  /* 0x000398725f007388 */ /* 0x000fe80000004a00 */
[----:B------:R-:W-:Y:S01]  /*10070*/  STS.64 [R95.X4+0x3a0], R116 ;  /* 0x0003a0745f007388 */ /* 0x000fe20000004a00 */
[----:B------:R-:W-:Y:S01]  /*10080*/  FFMA R34, R34, R30, R33 ;  /* 0x0000001e22227223 */ /* 0x000fe20000000021 */
[----:B------:R-:W-:-:S03]  /*10090*/  @P1 IMAD.WIDE R32, R99, 0x4, R120 ;  /* 0x0000000463201825 */ /* 0x000fc600078e0278 */
[----:B------:R-:W-:Y:S01]  /*100a0*/  FFMA R143, R35, R31, R34 ;  /* 0x0000001f238f7223 */ /* 0x000fe20000000022 */
[--C-:B------:R-:W-:Y:S01]  /*100b0*/  @P1 IMAD.WIDE R34, R89, 0x4, R120.reuse ;  /* 0x0000000459221825 */ /* 0x100fe200078e0278 */
[----:B------:R1:W5:Y:S03]  /*100c0*/  @P1 LDG.E.CONSTANT R19, [R32.64+0x380] ;  /* 0x0003800820131981 */ /* 0x000366000c1e9900 */
[----:B------:R-:W-:Y:S01]  /*100d0*/  @P0 IMAD.WIDE R76, R101, 0x4, R120 ;  /* 0x00000004654c0825 */ /* 0x000fe200078e0278 */
[----:B------:R1:W5:Y:S01]  /*100e0*/  @P1 LDG.E.CONSTANT R18, [R34.64+0x380] ;  /* 0x0003800822121981 */ /* 0x000362000c1e9900 */
[----:B------:R-:W-:Y:S01]  /*100f0*/  FFMA R99, R31, R79, R78 ;  /* 0x0000004f1f637223 */ /* 0x000fe2000000004e */
[C---:B------:R-:W-:Y:S02]  /*10100*/  FFMA R41, R29.reuse, R41, R40 ;  /* 0x000000291d297223 */ /* 0x040fe40000000028 */
[----:B------:R2:W5:Y:S04]  /*10110*/  @P0 LDG.E.CONSTANT R88, [R76.64+0x380] ;  /* 0x000380084c580981 */ /* 0x000568000c1e9900 */
[----:B------:R-:W-:Y:S04]  /*10120*/  STS.64 [R95.X4+0x390], R112 ;  /* 0x000390705f007388 */ /* 0x000fe80000004a00 */
[----:B------:R0:W-:Y:S01]  /*10130*/  STS.64 [R95.X4+0x388], R110 ;  /* 0x0003886e5f007388 */ /* 0x0001e20000004a00 */
[----:B------:R-:W-:Y:S01]  /*10140*/  FFMA R45, R29, R45, R44 ;  /* 0x0000002d1d2d7223 */ /* 0x000fe2000000002c */
[----:B------:R-:W-:-:S03]  /*10150*/  FFMA R42, R30, R42, R41 ;  /* 0x0000002a1e2a7223 */ /* 0x000fc60000000029 */
[----:B------:R-:W-:-:S04]  /*10160*/  FFMA R46, R30, R46, R45 ;  /* 0x0000002e1e2e7223 */ /* 0x000fc8000000002d */
[C---:B------:R-:W-:Y:S01]  /*10170*/  FFMA R109, R31.reuse, R47, R46 ;  /* 0x0000002f1f6d7223 */ /* 0x040fe2000000002e */
[----:B0-----:R-:W-:Y:S01]  /*10180*/  FFMA R111, R31, R43, R42 ;  /* 0x0000002b1f6f7223 */ /* 0x001fe2000000002a */
        /* <DEDUP_REMOVED lines=20> */
[----:B------:R-:W-:Y:S01]  /*102d0*/  @P0 IMAD.WIDE R120, R103, 0x4, R120 ;  /* 0x0000000467780825 */ /* 0x000fe200078e0278 */
[C---:B------:R-:W-:Y:S01]  /*102e0*/  FFMA R105, R31.reuse, R51, R50 ;  /* 0x000000331f697223 */ /* 0x040fe20000000032 */
[C---:B------:R-:W-:Y:S01]  /*102f0*/  FFMA R103, R31.reuse, R63, R62 ;  /* 0x0000003f1f677223 */ /* 0x040fe2000000003e */
[C---:B------:R-:W-:Y:S01]  /*10300*/  FFMA R101, R31.reuse, R59, R58 ;  /* 0x0000003b1f657223 */ /* 0x040fe2000000003a */
[C---:B------:R-:W-:Y:S01]  /*10310*/  FFMA R113, R31.reuse, R67, R66 ;  /* 0x000000431f717223 */ /* 0x040fe20000000042 */
[----:B------:R0:W5:Y:S04]  /*10320*/  @P0 LDG.E.CONSTANT R89, [R120.64+0x380] ;  /* 0x0003800878590981 */ /* 0x000168000c1e9900 */
[----:B---3--:R-:W-:Y:S04]  /*10330*/  @P1 STS.64 [R95.X4+0x3a8], R84 ;  /* 0x0003a8545f001388 */ /* 0x008fe80000004a00 */
[----:B------:R3:W-:Y:S04]  /*10340*/  @P0 STS.64 [R95.X4+0x3b0], R86 ;  /* 0x0003b0565f000388 */ /* 0x0007e80000004a00 */
[----:B------:R-:W-:Y:S06]  /*10350*/  BAR.SYNC.DEFER_BLOCKING 0x0 ;  /* 0x0000000000007b1d */ /* 0x000fec0000010000 */
[----:B------:R-:W-:Y:S04]  /*10360*/  LDS.128 R72, [R91] ;  /* 0x000000005b487984 */ /* 0x000fe80000000c00 */
[----:B-1----:R-:W1:Y:S04]  /*10370*/  LDS.128 R32, [R93] ;  /* 0x000000005d207984 */ /* 0x002e680000000c00 */
[----:B--2---:R-:W2:Y:S04]  /*10380*/  LDS.128 R76, [R91+0x100] ;  /* 0x000100005b4c7984 */ /* 0x004ea80000000c00 */
[----:B------:R-:W0:Y:S04]  /*10390*/  LDS.128 R40, [R91+0x200] ;  /* 0x000200005b287984 */ /* 0x000e280000000c00 */
[----:B------:R-:W4:Y:S04]  /*103a0*/  LDS.128 R44, [R91+0x300] ;  /* 0x000300005b2c7984 */ /* 0x000f280000000c00 */
[----:B------:R-:W4:Y:S01]  /*103b0*/  LDS.128 R80, [R91+0x400] ;  /* 0x000400005b507984 */ /* 0x000f220000000c00 */
[C---:B---3--:R-:W-:Y:S01]  /*103c0*/  FFMA R87, R31.reuse, R39, R38 ;  /* 0x000000271f577223 */ /* 0x048fe20000000026 */
[----:B------:R-:W-:-:S02]  /*103d0*/  FFMA R85, R31, R55, R54 ;  /* 0x000000371f557223 */ /* 0x000fc40000000036 */
[----:B------:R-:W3:Y:S04]  /*103e0*/  LDS.128 R36, [R91+0x500] ;  /* 0x000500005b247984 */ /* 0x000ee80000000c00 */
[----:B------:R-:W3:Y:S04]  /*103f0*/  LDS.128 R48, [R91+0x40] ;  /* 0x000040005b307984 */ /* 0x000ee80000000c00 */
[----:B------:R-:W3:Y:S04]  /*10400*/  LDS.128 R52, [R91+0x140] ;  /* 0x000140005b347984 */ /* 0x000ee80000000c00 */
[----:B------:R-:W3:Y:S04]  /*10410*/  LDS.128 R60, [R91+0x240] ;  /* 0x000240005b3c7984 */ /* 0x000ee80000000c00 */
[----:B------:R-:W3:Y:S01]  /*10420*/  LDS.128 R56, [R91+0x340] ;  /* 0x000340005b387984 */ /* 0x000ee20000000c00 */
[----:B-1----:R-:W-:-:S03]  /*10430*/  FFMA R72, R72, R32, R143 ;  /* 0x0000002048487223 */ /* 0x002fc6000000008f */
[----:B------:R-:W1:Y:S01]  /*10440*/  LDS.128 R64, [R91+0x440] ;  /* 0x000440005b407984 */ /* 0x000e620000000c00 */
[----:B--2---:R-:W-:Y:S01]  /*10450*/  FFMA R76, R32, R76, R99 ;  /* 0x0000004c204c7223 */ /* 0x004fe20000000063 */
[----:B------:R-:W-:Y:S01]  /*10460*/  FFMA R99, R31, R71, R70 ;  /* 0x000000471f637223 */ /* 0x000fe20000000046 */
[----:B------:R-:W-:Y:S01]  /*10470*/  FFMA R73, R73, R33, R72 ;  /* 0x0000002149497223 */ /* 0x000fe20000000048 */
[----:B------:R-:W2:Y:S01]  /*10480*/  LDS.128 R68, [R91+0x540] ;  /* 0x000540005b447984 */ /* 0x000ea20000000c00 */
[----:B------:R-:W-:Y:S02]  /*10490*/  FFMA R77, R33, R77, R76 ;  /* 0x0000004d214d7223 */ /* 0x000fe4000000004c */
[----:B------:R-:W-:Y:S01]  /*104a0*/  FFMA R74, R74, R34, R73 ;  /* 0x000000224a4a7223 */ /* 0x000fe20000000049 */
[----:B0-----:R-:W-:Y:S01]  /*104b0*/  FFMA R40, R32, R40, R111 ;  /* 0x0000002820287223 */ /* 0x001fe2000000006f */
[----:B------:R-:W-:Y:S01]  /*104c0*/  FFMA R78, R34, R78, R77 ;  /* 0x0000004e224e7223 */ /* 0x000fe2000000004d */
[----:B----4-:R-:W-:Y:S01]  /*104d0*/  FFMA R44, R32, R44, R109 ;  /* 0x0000002c202c7223 */ /* 0x010fe2000000006d */
[----:B------:R-:W-:Y:S01]  /*104e0*/  FFMA R111, R75, R35, R74 ;  /* 0x000000234b6f7223 */ /* 0x000fe2000000004a */
[----:B------:R-:W-:Y:S01]  /*104f0*/  LDS.128 R28, [R93+0x10] ;  /* 0x000010005d1c7984 */ /* 0x000fe20000000c00 */
[----:B------:R-:W-:-:S03]  /*10500*/  FFMA R109, R35, R79, R78 ;  /* 0x0000004f236d7223 */ /* 0x000fc6000000004e */
[----:B------:R-:W0:Y:S04]  /*10510*/  LDS.128 R72, [R91+0x10] ;  /* 0x000010005b487984 */ /* 0x000e280000000c00 */
[----:B------:R-:W4:Y:S01]  /*10520*/  LDS.128 R76, [R91+0x110] ;  /* 0x000110005b4c7984 */ /* 0x000f220000000c00 */
[----:B------:R-:W-:-:S04]  /*10530*/  FFMA R80, R32, R80, R107 ;  /* 0x0000005020507223 */ /* 0x000fc8000000006b */
[C---:B------:R-:W-:Y:S01]  /*10540*/  FFMA R81, R33.reuse, R81, R80 ;  /* 0x0000005121517223 */ /* 0x040fe20000000050 */
[C---:B---3--:R-:W-:Y:S01]  /*10550*/  FFMA R36, R32.reuse, R36, R87 ;  /* 0x0000002420247223 */ /* 0x048fe20000000057 */
[C---:B------:R-:W-:Y:S01]  /*10560*/  FFMA R48, R32.reuse, R48, R105 ;  /* 0x0000003020307223 */ /* 0x040fe20000000069 */
[----:B------:R-:W-:Y:S01]  /*10570*/  FFMA R52, R32, R52, R85 ;  /* 0x0000003420347223 */ /* 0x000fe20000000055 */
[----:B------:R-:W-:Y:S01]  /*10580*/  FFMA R82, R34, R82, R81 ;  /* 0x0000005222527223 */ /* 0x000fe20000000051 */
[C---:B------:R-:W-:Y:S01]  /*10590*/  FFMA R60, R32.reuse, R60, R103 ;  /* 0x0000003c203c7223 */ /* 0x040fe20000000067 */
[C---:B------:R-:W-:Y:S01]  /*105a0*/  FFMA R56, R32.reuse, R56, R101 ;  /* 0x0000003820387223 */ /* 0x040fe20000000065 */
[C---:B------:R-:W-:Y:S01]  /*105b0*/  FFMA R41, R33.reuse, R41, R40 ;  /* 0x0000002921297223 */ /* 0x040fe20000000028 */
[C---:B-1----:R-:W-:Y:S01]  /*105c0*/  FFMA R64, R32.reuse, R64, R113 ;  /* 0x0000004020407223 */ /* 0x042fe20000000071 */
[C---:B------:R-:W-:Y:S01]  /*105d0*/  FFMA R45, R33.reuse, R45, R44 ;  /* 0x0000002d212d7223 */ /* 0x040fe2000000002c */
[C---:B------:R-:W-:Y:S01]  /*105e0*/  FFMA R37, R33.reuse, R37, R36 ;  /* 0x0000002521257223 */ /* 0x040fe20000000024 */
[C---:B------:R-:W-:Y:S01]  /*105f0*/  FFMA R49, R33.reuse, R49, R48 ;  /* 0x0000003121317223 */ /* 0x040fe20000000030 */
[----:B--2---:R-:W-:Y:S01]  /*10600*/  FFMA R68, R32, R68, R99 ;  /* 0x0000004420447223 */ /* 0x004fe20000000063 */
[C---:B------:R-:W-:Y:S01]  /*10610*/  FFMA R53, R33.reuse, R53, R52 ;  /* 0x0000003521357223 */ /* 0x040fe20000000034 */
[C---:B------:R-:W-:Y:S01]  /*10620*/  FFMA R61, R33.reuse, R61, R60 ;  /* 0x0000003d213d7223 */ /* 0x040fe2000000003c */
[C---:B------:R-:W-:Y:S01]  /*10630*/  FFMA R57, R33.reuse, R57, R56 ;  /* 0x0000003921397223 */ /* 0x040fe20000000038 */
[----:B------:R-:W-:Y:S01]  /*10640*/  FFMA R65, R33, R65, R64 ;  /* 0x0000004121417223 */ /* 0x000fe20000000040 */
[----:B------:R-:W-:Y:S01]  /*10650*/  FFMA R87, R35, R83, R82 ;  /* 0x0000005323577223 */ /* 0x000fe20000000052 */
[----:B------:R-:W-:Y:S01]  /*10660*/  FFMA R69, R33, R69, R68 ;  /* 0x0000004521457223 */ /* 0x000fe20000000044 */
[----:B------:R-:W1:Y:S01]  /*10670*/  LDS.128 R80, [R91+0x310] ;  /* 0x000310005b507984 */ /* 0x000e620000000c00 */
        /* <DEDUP_REMOVED lines=9> */
[----:B0-----:R-:W-:Y:S01]  /*10710*/  FFMA R72, R72, R28, R111 ;  /* 0x0000001c48487223 */ /* 0x001fe2000000006f */
[C---:B------:R-:W-:Y:S01]  /*10720*/  FFMA R115, R35.reuse, R43, R42 ;  /* 0x0000002b23737223 */ /* 0x040fe2000000002a */
[C---:B------:R-:W-:Y:S01]  /*10730*/  FFMA R117, R35.reuse, R47, R46 ;  /* 0x0000002f23757223 */ /* 0x040fe2000000002e */
[C---:B------:R-:W-:Y:S01]  /*10740*/  FFMA R85, R35.reuse, R39, R38 ;  /* 0x0000002723557223 */ /* 0x040fe20000000026 */
[C---:B------:R-:W-:Y:S01]  /*10750*/  FFMA R105, R35.reuse, R51, R50 ;  /* 0x0000003323697223 */ /* 0x040fe20000000032 */
[C---:B------:R-:W-:Y:S01]  /*10760*/  FFMA R107, R35.reuse, R55, R54 ;  /* 0x00000037236b7223 */ /* 0x040fe20000000036 */
[C---:B------:R-:W-:Y:S01]  /*10770*/  FFMA R101, R35.reuse, R63, R62 ;  /* 0x0000003f23657223 */ /* 0x040fe2000000003e */
[C---:B------:R-:W-:Y:S01]  /*10780*/  FFMA R103, R35.reuse, R59, R58 ;  /* 0x0000003b23677223 */ /* 0x040fe2000000003a */
[----:B----4-:R-:W-:Y:S01]  /*10790*/  FFMA R76, R28, R76, R109 ;  /* 0x0000004c1c4c7223 */ /* 0x010fe2000000006d */
[C---:B------:R-:W-:Y:S01]  /*107a0*/  FFMA R113, R35.reuse, R67, R66 ;  /* 0x0000004323717223 */ /* 0x040fe20000000042 */
[----:B------:R-:W0:Y:S01]  /*107b0*/  LDS.128 R44, [R91+0x210] ;  /* 0x000210005b2c7984 */ /* 0x000e220000000c00 */
[----:B------:R-:W-:Y:S01]  /*107c0*/  FFMA R109, R35, R71, R70 ;  /* 0x00000047236d7223 */ /* 0x000fe20000000046 */
[----:B------:R-:W-:-:S02]  /*107d0*/  FFMA R73, R73, R29, R72 ;  /* 0x0000001d49497223 */ /* 0x000fc40000000048 */
[----:B------:R-:W2:Y:S04]  /*107e0*/  LDS.128 R36, [R91+0x410] ;  /* 0x000410005b247984 */ /* 0x000ea80000000c00 */
[----:B------:R-:W3:Y:S04]  /*107f0*/  LDS.128 R40, [R91+0x510] ;  /* 0x000510005b287984 */ /* 0x000ee80000000c00 */
[----:B------:R-:W4:Y:S04]  /*10800*/  LDS.128 R48, [R91+0x50] ;  /* 0x000050005b307984 */ /* 0x000f280000000c00 */
[----:B------:R-:W4:Y:S04]  /*10810*/  LDS.128 R52, [R91+0x150] ;  /* 0x000150005b347984 */ /* 0x000f280000000c00 */
[----:B------:R-:W4:Y:S04]  /*10820*/  LDS.128 R56, [R91+0x250] ;  /* 0x000250005b387984 */ /* 0x000f280000000c00 */
[----:B------:R-:W4:Y:S04]  /*10830*/  LDS.128 R60, [R91+0x350] ;  /* 0x000350005b3c7984 */ /* 0x000f280000000c00 */
[----:B------:R-:W4:Y:S04]  /*10840*/  LDS.128 R64, [R91+0x450] ;  /* 0x000450005b407984 */ /* 0x000f280000000c00 */
[----:B------:R-:W4:Y:S01]  /*10850*/  LDS.128 R68, [R91+0x550] ;  /* 0x000550005b447984 */ /* 0x000f220000000c00 */
[----:B------:R-:W-:-:S03]  /*10860*/  FFMA R74, R74, R30, R73 ;  /* 0x0000001e4a4a7223 */ /* 0x000fc60000000049 */
[----:B------:R-:W-:Y:S01]  /*10870*/  LDS.128 R32, [R93+0x20] ;  /* 0x000020005d207984 */ /* 0x000fe20000000c00 */
[----:B------:R-:W-:-:S03]  /*10880*/  FFMA R111, R75, R31, R74 ;  /* 0x0000001f4b6f7223 */ /* 0x000fc6000000004a */
[----:B------:R-:W4:Y:S01]  /*10890*/  LDS.128 R72, [R91+0x20] ;  /* 0x000020005b487984 */ /* 0x000f220000000c00 */
[----:B------:R-:W-:Y:S01]  /*108a0*/  FFMA R77, R29, R77, R76 ;  /* 0x0000004d1d4d7223 */ /* 0x000fe2000000004c */
[----:B-1----:R-:W-:-:S03]  /*108b0*/  FFMA R80, R28, R80, R117 ;  /* 0x000000501c507223 */ /* 0x002fc60000000075 */
[----:B------:R-:W-:Y:S01]  /*108c0*/  FFMA R78, R30, R78, R77 ;  /* 0x0000004e1e4e7223 */ /* 0x000fe2000000004d */
[----:B------:R-:W-:Y:S01]  /*108d0*/  FFMA R81, R29, R81, R80 ;  /* 0x000000511d517223 */ /* 0x000fe20000000050 */
[C---:B0-----:R-:W-:Y:S01]  /*108e0*/  FFMA R44, R28.reuse, R44, R115 ;  /* 0x0000002c1c2c7223 */ /* 0x041fe20000000073 */
[C---:B--2---:R-:W-:Y:S01]  /*108f0*/  FFMA R36, R28.reuse, R36, R87 ;  /* 0x000000241c247223 */ /* 0x044fe20000000057 */
[----:B---3--:R-:W-:Y:S01]  /*10900*/  FFMA R40, R28, R40, R85 ;  /* 0x000000281c287223 */ /* 0x008fe20000000055 */
[----:B------:R-:W-:Y:S01]  /*10910*/  FFMA R82, R30, R82, R81 ;  /* 0x000000521e527223 */ /* 0x000fe20000000051 */
[----:B------:R-:W-:Y:S01]  /*10920*/  FFMA R99, R31, R79, R78 ;  /* 0x0000004f1f637223 */ /* 0x000fe2000000004e */
[C---:B----4-:R-:W-:Y:S01]  /*10930*/  FFMA R48, R28.reuse, R48, R105 ;  /* 0x000000301c307223 */ /* 0x050fe20000000069 */
[----:B------:R-:W0:Y:S01]  /*10940*/  LDS.128 R76, [R91+0x120] ;  /* 0x000120005b4c7984 */ /* 0x000e220000000c00 */
        /* <DEDUP_REMOVED lines=34> */
[----:B------:R-:W2:Y:S01]  /*10b70*/  LDS.128 R36, [R91+0x320] ;  /* 0x000320005b247984 */ /* 0x000ea20000000c00 */
[----:B------:R-:W-:-:S03]  /*10b80*/  FFMA R119, R31, R71, R70 ;  /* 0x000000471f777223 */ /* 0x000fc60000000046 */
        /* <DEDUP_REMOVED lines=8> */
[----:B------:R-:W-:Y:S01]  /*10c10*/  FFMA R73, R73, R33, R72 ;  /* 0x0000002149497223 */ /* 0x000fe20000000048 */
[C---:B0-----:R-:W-:Y:S01]  /*10c20*/  FFMA R76, R32.reuse, R76, R99 ;  /* 0x0000004c204c7223 */ /* 0x041fe20000000063 */
[----:B-1----:R-:W-:Y:S01]  /*10c30*/  FFMA R80, R32, R80, R115 ;  /* 0x0000005020507223 */ /* 0x002fe20000000073 */
[----:B------:R-:W-:Y:S01]  /*10c40*/  LDS.128 R28, [R93+0x30] ;  /* 0x000030005d1c7984 */ /* 0x000fe20000000c00 */
[----:B------:R-:W-:Y:S01]  /*10c50*/  FFMA R74, R74, R34, R73 ;  /* 0x000000224a4a7223 */ /* 0x000fe20000000049 */
[C---:B------:R-:W-:Y:S01]  /*10c60*/  FFMA R77, R33.reuse, R77, R76 ;  /* 0x0000004d214d7223 */ /* 0x040fe2000000004c */
[----:B------:R-:W-:-:S02]  /*10c70*/  FFMA R81, R33, R81, R80 ;  /* 0x0000005121517223 */ /* 0x000fc40000000050 */
[----:B------:R-:W-:Y:S01]  /*10c80*/  FFMA R117, R75, R35, R74 ;  /* 0x000000234b757223 */ /* 0x000fe2000000004a */
[----:B------:R-:W-:Y:S01]  /*10c90*/  FFMA R78, R34, R78, R77 ;  /* 0x0000004e224e7223 */ /* 0x000fe2000000004d */
[----:B------:R-:W0:Y:S01]  /*10ca0*/  LDS.128 R72, [R91+0x30] ;  /* 0x000030005b487984 */ /* 0x000e220000000c00 */
[C---:B--2---:R-:W-:Y:S01]  /*10cb0*/  FFMA R36, R32.reuse, R36, R85 ;  /* 0x0000002420247223 */ /* 0x044fe20000000055 */
[----:B---3--:R-:W-:Y:S01]  /*10cc0*/  FFMA R40, R32, R40, R105 ;  /* 0x0000002820287223 */ /* 0x008fe20000000069 */
[----:B------:R-:W-:Y:S01]  /*10cd0*/  FFMA R82, R34, R82, R81 ;  /* 0x0000005222527223 */ /* 0x000fe20000000051 */
[----:B------:R-:W-:Y:S01]  /*10ce0*/  FFMA R115, R35, R79, R78 ;  /* 0x0000004f23737223 */ /* 0x000fe2000000004e */
[C---:B----4-:R-:W-:Y:S01]  /*10cf0*/  FFMA R44, R32.reuse, R44, R87 ;  /* 0x0000002c202c7223 */ /* 0x050fe20000000057 */
[----:B------:R-:W1:Y:S01]  /*10d00*/  LDS.128 R76, [R91+0x130] ;  /* 0x000130005b4c7984 */ /* 0x000e620000000c00 */
        /* <DEDUP_REMOVED lines=16> */
[----:B------:R-:W2:Y:S01]  /*10e10*/  LDS.128 R80, [R91+0x230] ;  /* 0x000230005b507984 */ /* 0x000ea20000000c00 */
[C---:B------:R-:W-:Y:S01]  /*10e20*/  FFMA R38, R34.reuse, R38, R37 ;  /* 0x0000002622267223 */ /* 0x040fe20000000025 */
[----:B------:R-:W-:-:S02]  /*10e30*/  FFMA R42, R34, R42, R41 ;  /* 0x0000002a222a7223 */ /* 0x000fc40000000029 */
[----:B------:R-:W3:Y:S01]  /*10e40*/  LDS.128 R84, [R91+0x330] ;  /* 0x000330005b547984 */ /* 0x000ee20000000c00 */
        /* <DEDUP_REMOVED lines=16> */
[----:B------:R4:W4:Y:S04]  /*10f50*/  LDS.128 R36, [R91+0x430] ;  /* 0x000430005b247984 */ /* 0x0009280000000c00 */
[----:B------:R0:W4:Y:S04]  /*10f60*/  LDS.128 R40, [R91+0x530] ;  /* 0x000530005b287984 */ /* 0x0001280000000c00 */
[----:B------:R0:W4:Y:S04]  /*10f70*/  LDS.128 R44, [R91+0x70] ;  /* 0x000070005b2c7984 */ /* 0x0001280000000c00 */
[----:B------:R2:W4:Y:S04]  /*10f80*/  LDS.128 R32, [R91+0x170] ;  /* 0x000170005b207984 */ /* 0x0005280000000c00 */
[----:B------:R3:W4:Y:S01]  /*10f90*/  LDS.128 R48, [R91+0x270] ;  /* 0x000270005b307984 */ /* 0x0007220000000c00 */
[----:B0-----:R-:W-:Y:S01]  /*10fa0*/  FFMA R72, R72, R28, R117 ;  /* 0x0000001c48487223 */ /* 0x001fe20000000075 */
[----:B-1----:R-:W-:-:S03]  /*10fb0*/  FFMA R76, R28, R76, R115 ;  /* 0x0000004c1c4c7223 */ /* 0x002fc60000000073 */
[----:B------:R-:W-:Y:S01]  /*10fc0*/  FFMA R73, R73, R29, R72 ;  /* 0x0000001d49497223 */ /* 0x000fe20000000048 */
[C---:B------:R-:W-:Y:S01]  /*10fd0*/  FFMA R77, R29.reuse, R77, R76 ;  /* 0x0000004d1d4d7223 */ /* 0x040fe2000000004c */
[C---:B--2---:R-:W-:Y:S01]  /*10fe0*/  FFMA R80, R28.reuse, R80, R113 ;  /* 0x000000501c507223 */ /* 0x044fe20000000071 */
[----:B---3--:R-:W-:Y:S01]  /*10ff0*/  FFMA R84, R28, R84, R121 ;  /* 0x000000541c547223 */ /* 0x008fe20000000079 */
[----:B------:R-:W-:Y:S01]  /*11000*/  FFMA R74, R74, R30, R73 ;  /* 0x0000001e4a4a7223 */ /* 0x000fe20000000049 */
[----:B------:R-:W-:Y:S01]  /*11010*/  FFMA R78, R30, R78, R77 ;  /* 0x0000004e1e4e7223 */ /* 0x000fe2000000004d */
[C---:B------:R-:W-:Y:S01]  /*11020*/  FFMA R81, R29.reuse, R81, R80 ;  /* 0x000000511d517223 */ /* 0x040fe20000000050 */
[----:B------:R-:W-:Y:S01]  /*11030*/  FFMA R73, R29, R85, R84 ;  /* 0x000000551d497223 */ /* 0x000fe20000000054 */
[----:B------:R-:W-:Y:S01]  /*11040*/  FFMA R75, R75, R31, R74 ;  /* 0x0000001f4b4b7223 */ /* 0x000fe2000000004a */
[----:B------:R-:W0:Y:S01]  /*11050*/  LDS.128 R52, [R91+0x370] ;  /* 0x000370005b347984 */ /* 0x000e220000000c00 */
[C---:B----4-:R-:W-:Y:S01]  /*11060*/  FFMA R36, R28.reuse, R36, R99 ;  /* 0x000000241c247223 */ /* 0x050fe20000000063 */
[C---:B------:R-:W-:Y:S01]  /*11070*/  FFMA R40, R28.reuse, R40, R101 ;  /* 0x000000281c287223 */ /* 0x040fe20000000065 */
[C---:B------:R-:W-:Y:S01]  /*11080*/  FFMA R44, R28.reuse, R44, R109 ;  /* 0x0000002c1c2c7223 */ /* 0x040fe2000000006d */
[----:B------:R-:W1:Y:S01]  /*11090*/  LDS.128 R56, [R91+0x470] ;  /* 0x000470005b387984 */ /* 0x000e620000000c00 */
[C---:B------:R-:W-:Y:S01]  /*110a0*/  FFMA R32, R28.reuse, R32, R103 ;  /* 0x000000201c207223 */ /* 0x040fe20000000067 */
[----:B------:R-:W-:Y:S01]  /*110b0*/  FFMA R48, R28, R48, R105 ;  /* 0x000000301c307223 */ /* 0x000fe20000000069 */
[C---:B------:R-:W-:Y:S01]  /*110c0*/  FFMA R37, R29.reuse, R37, R36 ;  /* 0x000000251d257223 */ /* 0x040fe20000000024 */
[----:B------:R-:W2:Y:S01]  /*110d0*/  LDS.128 R60, [R91+0x570] ;  /* 0x000570005b3c7984 */ /* 0x000ea20000000c00 */
[C---:B------:R-:W-:Y:S01]  /*110e0*/  FFMA R41, R29.reuse, R41, R40 ;  /* 0x000000291d297223 */ /* 0x040fe20000000028 */
[C---:B------:R-:W-:Y:S01]  /*110f0*/  FFMA R45, R29.reuse, R45, R44 ;  /* 0x0000002d1d2d7223 */ /* 0x040fe2000000002c */
[C---:B------:R-:W-:Y:S01]  /*11100*/  FFMA R33, R29.reuse, R33, R32 ;  /* 0x000000211d217223 */ /* 0x040fe20000000020 */
[----:B------:R-:W-:Y:S01]  /*11110*/  BAR.SYNC.DEFER_BLOCKING 0x0 ;  /* 0x0000000000007b1d */ /* 0x000fe20000010000 */
        /* <DEDUP_REMOVED lines=15> */
[----:B------:R-:W-:-:S04]  /*11210*/  IADD3 R7, R7, 0x1, RZ ;  /* 0x0000000107077810 */ /* 0x000fc80007ffe0ff */
[----:B------:R-:W-:Y:S01]  /*11220*/  ISETP.GE.U32.AND P2, PT, R7, 0x3, PT ;  /* 0x000000030700780c */ /* 0x000fe20003f46070 */
[----:B-----5:R-:W-:Y:S04]  /*11230*/  STS.128 [R97.X4], R24 ;  /* 0x0000001861007388 */ /* 0x020fe80000004c00 */
[----:B------:R-:W-:Y:S01]  /*11240*/  STS.128 [R97.X4+0x10], R20 ;  /* 0x0000101461007388 */ /* 0x000fe20000004c00 */
[----:B0-----:R-:W-:-:S03]  /*11250*/  FFMA R52, R28, R52, R107 ;  /* 0x000000341c347223 */ /* 0x001fc6000000006b */
[----:B------:R-:W-:Y:S01]  /*11260*/  STS.64 [R95.X4+0x380], R8 ;  /* 0x000380085f007388 */ /* 0x000fe20000004a00 */
[C---:B-1----:R-:W-:Y:S01]  /*11270*/  FFMA R56, R28.reuse, R56, R69 ;  /* 0x000000381c387223 */ /* 0x042fe20000000045 */
[C---:B------:R-:W-:Y:S02]  /*11280*/  FFMA R53, R29.reuse, R53, R52 ;  /* 0x000000351d357223 */ /* 0x040fe40000000034 */
[----:B------:R-:W-:Y:S01]  /*11290*/  STS.64 [R95.X4+0x388], R10 ;  /* 0x0003880a5f007388 */ /* 0x000fe20000004a00 */
[----:B--2---:R-:W-:Y:S01]  /*112a0*/  FFMA R60, R28, R60, R71 ;  /* 0x0000003c1c3c7223 */ /* 0x004fe20000000047 */
[C---:B------:R-:W-:Y:S01]  /*112b0*/  FFMA R57, R29.reuse, R57, R56 ;  /* 0x000000391d397223 */ /* 0x040fe20000000038 */
[C---:B------:R-:W-:Y:S01]  /*112c0*/  FFMA R54, R30.reuse, R54, R53 ;  /* 0x000000361e367223 */ /* 0x040fe20000000035 */
[----:B------:R-:W-:Y:S01]  /*112d0*/  STS.64 [R95.X4+0x390], R12 ;  /* 0x0003900c5f007388 */ /* 0x000fe20000004a00 */
[----:B------:R-:W-:Y:S01]  /*112e0*/  FFMA R61, R29, R61, R60 ;  /* 0x0000003d1d3d7223 */ /* 0x000fe2000000003c */
[C---:B------:R-:W-:Y:S01]  /*112f0*/  FFMA R58, R30.reuse, R58, R57 ;  /* 0x0000003a1e3a7223 */ /* 0x040fe20000000039 */
[C---:B------:R-:W-:Y:S01]  /*11300*/  FFMA R99, R31.reuse, R55, R54 ;  /* 0x000000371f637223 */ /* 0x040fe20000000036 */
[----:B------:R-:W-:Y:S01]  /*11310*/  STS.64 [R95.X4+0x398], R14 ;  /* 0x0003980e5f007388 */ /* 0x000fe20000004a00 */
[----:B------:R-:W-:Y:S01]  /*11320*/  FFMA R62, R30, R62, R61 ;  /* 0x0000003e1e3e7223 */ /* 0x000fe2000000003d */
[----:B------:R-:W-:-:S02]  /*11330*/  FFMA R103, R31, R59, R58 ;  /* 0x0000003b1f677223 */ /* 0x000fc4000000003a */
[----:B------:R-:W-:Y:S04]  /*11340*/  STS.64 [R95.X4+0x3a0], R16 ;  /* 0x0003a0105f007388 */ /* 0x000fe80000004a00 */
[----:B------:R-:W-:Y:S04]  /*11350*/  @P1 STS.64 [R95.X4+0x3a8], R18 ;  /* 0x0003a8125f001388 */ /* 0x000fe80000004a00 */
[----:B------:R0:W-:Y:S04]  /*11360*/  @P0 STS.64 [R95.X4+0x3b0], R88 ;  /* 0x0003b0585f000388 */ /* 0x0001e80000004a00 */
[----:B------:R-:W-:Y:S01]  /*11370*/  BAR.SYNC.DEFER_BLOCKING 0x0 ;  /* 0x0000000000007b1d */ /* 0x000fe20000010000 */
[----:B0-----:R-:W-:-:S05]  /*11380*/  FFMA R89, R31, R39, R38 ;  /* 0x000000271f597223 */ /* 0x001fca0000000026 */
[----:B------:R-:W-:Y:S04]  /*11390*/  LDS.128 R64, [R91] ;  /* 0x000000005b407984 */ /* 0x000fe80000000c00 */
[----:B------:R-:W0:Y:S04]  /*113a0*/  LDS.128 R24, [R93] ;  /* 0x000000005d187984 */ /* 0x000e280000000c00 */
        /* <DEDUP_REMOVED lines=9> */
[----:B0-----:R-:W-:-:S03]  /*11440*/  FFMA R64, R64, R24, R75 ;  /* 0x0000001840407223 */ /* 0x001fc6000000004b */
[----:B------:R-:W0:Y:S01]  /*11450*/  LDS.128 R52, [R91+0x240] ;  /* 0x000240005b347984 */ /* 0x000e220000000c00 */
[C---:B-1----:R-:W-:Y:S01]  /*11460*/  FFMA R8, R24.reuse, R8, R85 ;  /* 0x0000000818087223 */ /* 0x042fe20000000055 */
[----:B------:R-:W-:Y:S01]  /*11470*/  FFMA R85, R31, R63, R62 ;  /* 0x0000003f1f557223 */ /* 0x000fe2000000003e */
[----:B------:R-:W-:Y:S01]  /*11480*/  FFMA R65, R65, R25, R64 ;  /* 0x0000001941417223 */ /* 0x000fe20000000040 */
[----:B------:R-:W1:Y:S01]  /*11490*/  LDS.128 R28, [R91+0x540] ;  /* 0x000540005b1c7984 */ /* 0x000e620000000c00 */
[----:B------:R-:W-:Y:S01]  /*114a0*/  FFMA R9, R25, R9, R8 ;  /* 0x0000000919097223 */ /* 0x000fe20000000008 */
[----:B--2---:R-:W-:Y:S01]  /*114b0*/  FFMA R12, R24, R12, R83 ;  /* 0x0000000c180c7223 */ /* 0x004fe20000000053 */
[----:B------:R-:W-:Y:S01]  /*114c0*/  FFMA R66, R66, R26, R65 ;  /* 0x0000001a42427223 */ /* 0x000fe20000000041 */
[----:B------:R-:W-:Y:S01]  /*114d0*/  LDS.128 R56, [R91+0x210] ;  /* 0x000210005b387984 */ /* 0x000fe20000000c00 */
[----:B------:R-:W-:Y:S01]  /*114e0*/  FFMA R10, R26, R10, R9 ;  /* 0x0000000a1a0a7223 */ /* 0x000fe20000000009 */
[C---:B---3--:R-:W-:Y:S01]  /*114f0*/  FFMA R16, R24.reuse, R16, R87 ;  /* 0x0000001018107223 */ /* 0x048fe20000000057 */
[----:B------:R-:W-:Y:S01]  /*11500*/  FFMA R87, R67, R27, R66 ;  /* 0x0000001b43577223 */ /* 0x000fe20000000042 */
[----:B------:R-:W-:Y:S01]  /*11510*/  FFMA R13, R25, R13, R12 ;  /* 0x0000000d190d7223 */ /* 0x000fe2000000000c */
[----:B------:R-:W-:Y:S01]  /*11520*/  FFMA R101, R27, R11, R10 ;  /* 0x0000000b1b657223 */ /* 0x000fe2000000000a */
[----:B------:R-:W-:Y:S01]  /*11530*/  LDS.128 R64, [R91+0x10] ;  /* 0x000010005b407984 */ /* 0x000fe20000000c00 */
[----:B----4-:R-:W-:Y:S01]  /*11540*/  FFMA R20, R24, R20, R89 ;  /* 0x0000001418147223 */ /* 0x010fe20000000059 */
[----:B------:R-:W-:Y:S01]  /*11550*/  FFMA R14, R26, R14, R13 ;  /* 0x0000000e1a0e7223 */ /* 0x000fe2000000000d */
[C---:B------:R-:W-:Y:S01]  /*11560*/  FFMA R36, R24.reuse, R36, R73 ;  /* 0x0000002418247223 */ /* 0x040fe20000000049 */
[----:B------:R-:W2:Y:S01]  /*11570*/  LDS.128 R8, [R93+0x10] ;  /* 0x000010005d087984 */ /* 0x000ea20000000c00 */
[----:B------:R-:W-:Y:S01]  /*11580*/  FFMA R17, R25, R17, R16 ;  /* 0x0000001119117223 */ /* 0x000fe20000000010 */
[----:B------:R-:W-:Y:S01]  /*11590*/  FFMA R89, R27, R15, R14 ;  /* 0x0000000f1b597223 */ /* 0x000fe2000000000e */
[C---:B------:R-:W-:Y:S01]  /*115a0*/  FFMA R32, R24.reuse, R32, R77 ;  /* 0x0000002018207223 */ /* 0x040fe2000000004d */
[----:B------:R-:W3:Y:S01]  /*115b0*/  LDS.128 R12, [R91+0x310] ;  /* 0x000310005b0c7984 */ /* 0x000ee20000000c00 */
[C---:B------:R-:W-:Y:S01]  /*115c0*/  FFMA R21, R25.reuse, R21, R20 ;  /* 0x0000001519157223 */ /* 0x040fe20000000014 */
        /* <DEDUP_REMOVED lines=14> */
[----:B0-----:R-:W-:Y:S01]  /*116b0*/  FFMA R52, R24, R52, R81 ;  /* 0x0000003418347223 */ /* 0x001fe20000000051 */
[C---:B------:R-:W-:Y:S01]  /*116c0*/  FFMA R50, R26.reuse, R50, R49 ;  /* 0x000000321a327223 */ /* 0x040fe20000000031 */
[----:B------:R-:W-:Y:S01]  /*116d0*/  FFMA R71, R27, R23, R22 ;  /* 0x000000171b477223 */ /* 0x000fe20000000016 */
[----:B------:R-:W-:Y:S01]  /*116e0*/  FFMA R46, R26, R46, R45 ;  /* 0x0000002e1a2e7223 */ /* 0x000fe2000000002d */
[----:B------:R-:W-:Y:S01]  /*116f0*/  FFMA R53, R25, R53, R52 ;  /* 0x0000003519357223 */ /* 0x000fe20000000034 */
[C---:B------:R-:W-:Y:S01]  /*11700*/  FFMA R73, R27.reuse, R39, R38 ;  /* 0x000000271b497223 */ /* 0x040fe20000000026 */
[----:B-1----:R-:W-:Y:S01]  /*11710*/  FFMA R28, R24, R28, R85 ;  /* 0x0000001c181c7223 */ /* 0x002fe20000000055 */
[C---:B------:R-:W-:Y:S01]  /*11720*/  FFMA R75, R27.reuse, R35, R34 ;  /* 0x000000231b4b7223 */ /* 0x040fe20000000022 */
[C---:B------:R-:W-:Y:S01]  /*11730*/  FFMA R54, R26.reuse, R54, R53 ;  /* 0x000000361a367223 */ /* 0x040fe20000000035 */
[----:B------:R-:W-:Y:S01]  /*11740*/  FFMA R69, R27, R43, R42 ;  /* 0x0000002b1b457223 */ /* 0x000fe2000000002a */
[----:B------:R-:W-:Y:S01]  /*11750*/  FFMA R29, R25, R29, R28 ;  /* 0x0000001d191d7223 */ /* 0x000fe2000000001c */
[C---:B------:R-:W-:Y:S01]  /*11760*/  FFMA R79, R27.reuse, R51, R50 ;  /* 0x000000331b4f7223 */ /* 0x040fe20000000032 */
[C---:B------:R-:W-:Y:S01]  /*11770*/  FFMA R77, R27.reuse, R55, R54 ;  /* 0x000000371b4d7223 */ /* 0x040fe20000000036 */
[C---:B------:R-:W-:Y:S01]  /*11780*/  FFMA R81, R27.reuse, R47, R46 ;  /* 0x0000002f1b517223 */ /* 0x040fe2000000002e */
[----:B------:R-:W-:Y:S01]  /*11790*/  FFMA R30, R26, R30, R29 ;  /* 0x0000001e1a1e7223 */ /* 0x000fe2000000001d */
[----:B------:R-:W0:Y:S03]  /*117a0*/  LDS.128 R60, [R91+0x110] ;  /* 0x000110005b3c7984 */ /* 0x000e260000000c00 */
[----:B------:R-:W-:Y:S01]  /*117b0*/  FFMA R85, R27, R31, R30 ;  /* 0x0000001f1b557223 */ /* 0x000fe2000000001e */
[----:B------:R-:W1:Y:S01]  /*117c0*/  LDS.128 R20, [R91+0x410] ;  /* 0x000410005b147984 */ /* 0x000e620000000c00 */
[----:B--2---:R-:W-:Y:S01]  /*117d0*/  FFMA R64, R64, R8, R87 ;  /* 0x0000000840407223 */ /* 0x004fe20000000057 */
[----:B------:R-:W-:-:S02]  /*117e0*/  FFMA R56, R8, R56, R89 ;  /* 0x0000003808387223 */ /* 0x000fc40000000059 */
[----:B------:R-:W2:Y:S01]  /*117f0*/  LDS.128 R32, [R91+0x510] ;  /* 0x000510005b207984 */ /* 0x000ea20000000c00 */
[----:B------:R-:W-:Y:S01]  /*11800*/  FFMA R65, R65, R9, R64 ;  /* 0x0000000941417223 */ /* 0x000fe20000000040 */
[C---:B------:R-:W-:Y:S01]  /*11810*/  FFMA R57, R9.reuse, R57, R56 ;  /* 0x0000003909397223 */ /* 0x040fe20000000038 */
[----:B---3--:R-:W-:Y:S01]  /*11820*/  FFMA R12, R8, R12, R83 ;  /* 0x0000000c080c7223 */ /* 0x008fe20000000053 */
[----:B------:R-:W3:Y:S01]  /*11830*/  LDS.128 R36, [R91+0x50] ;  /* 0x000050005b247984 */ /* 0x000ee20000000c00 */
[----:B------:R-:W-:Y:S01]  /*11840*/  FFMA R66, R66, R10, R65 ;  /* 0x0000000a42427223 */ /* 0x000fe20000000041 */
[C---:B------:R-:W-:Y:S01]  /*11850*/  FFMA R58, R10.reuse, R58, R57 ;  /* 0x0000003a0a3a7223 */ /* 0x040fe20000000039 */
[----:B------:R-:W-:Y:S01]  /*11860*/  FFMA R13, R9, R13, R12 ;  /* 0x0000000d090d7223 */ /* 0x000fe2000000000c */
[----:B------:R-:W4:Y:S01]  /*11870*/  LDS.128 R16, [R91+0x150] ;  /* 0x000150005b107984 */ /* 0x000f220000000c00 */
[----:B------:R-:W-:Y:S01]  /*11880*/  FFMA R83, R67, R11, R66 ;  /* 0x0000000b43537223 */ /* 0x000fe20000000042 */
[C---:B------:R-:W-:Y:S01]  /*11890*/  FFMA R67, R11.reuse, R59, R58 ;  /* 0x0000003b0b437223 */ /* 0x040fe2000000003a */
[----:B------:R-:W-:Y:S01]  /*118a0*/  FFMA R14, R10, R14, R13 ;  /* 0x0000000e0a0e7223 */ /* 0x000fe2000000000d */
[----:B------:R-:W4:Y:S03]  /*118b0*/  LDS.128 R48, [R91+0x250] ;  /* 0x000250005b307984 */ /* 0x000f260000000c00 */
[----:B------:R-:W-:Y:S01]  /*118c0*/  FFMA R87, R11, R15, R14 ;  /* 0x0000000f0b577223 */ /* 0x000fe2000000000e */
[----:B------:R-:W4:Y:S04]  /*118d0*/  LDS.128 R44, [R91+0x350] ;  /* 0x000350005b2c7984 */ /* 0x000f280000000c00 */
[----:B------:R-:W4:Y:S04]  /*118e0*/  LDS.128 R40, [R91+0x450] ;  /* 0x000450005b287984 */ /* 0x000f280000000c00 */
[----:B------:R-:W4:Y:S04]  /*118f0*/  LDS.128 R24, [R91+0x550] ;  /* 0x000550005b187984 */ /* 0x000f280000000c00 */
[----:B------:R-:W-:Y:S04]  /*11900*/  LDS.128 R56, [R91+0x20] ;  /* 0x000020005b387984 */ /* 0x000fe80000000c00 */
[----:B------:R-:W4:Y:S01]  /*11910*/  LDS.128 R28, [R93+0x20] ;  /* 0x000020005d1c7984 */ /* 0x000f220000000c00 */
[C---:B0-----:R-:W-:Y:S01]  /*11920*/  FFMA R60, R8.reuse, R60, R101 ;  /* 0x0000003c083c7223 */ /* 0x041fe20000000065 */
[----:B-1----:R-:W-:-:S03]  /*11930*/  FFMA R20, R8, R20, R71 ;  /* 0x0000001408147223 */ /* 0x002fc60000000047 */
[C---:B------:R-:W-:Y:S01]  /*11940*/  FFMA R61, R9.reuse, R61, R60 ;  /* 0x0000003d093d7223 */ /* 0x040fe2000000003c */
[----:B------:R-:W0:Y:S01]  /*11950*/  LDS.128 R52, [R91+0x120] ;  /* 0x000120005b347984 */ /* 0x000e220000000c00 */
[----:B--2---:R-:W-:Y:S01]  /*11960*/  FFMA R32, R8, R32, R73 ;  /* 0x0000002008207223 */ /* 0x004fe20000000049 */
[C---:B------:R-:W-:Y:S01]  /*11970*/  FFMA R21, R9.reuse, R21, R20 ;  /* 0x0000001509157223 */ /* 0x040fe20000000014 */
[----:B------:R-:W-:Y:S01]  /*11980*/  FFMA R62, R10, R62, R61 ;  /* 0x0000003e0a3e7223 */ /* 0x000fe2000000003d */
[----:B------:R-:W1:Y:S01]  /*11990*/  LDS.128 R12, [R91+0x320] ;  /* 0x000320005b0c7984 */ /* 0x000e620000000c00 */
[----:B---3--:R-:W-:Y:S01]  /*119a0*/  FFMA R36, R8, R36, R75 ;  /* 0x0000002408247223 */ /* 0x008fe2000000004b */
[----:B------:R-:W-:Y:S01]  /*119b0*/  FFMA R33, R9, R33, R32 ;  /* 0x0000002109217223 */ /* 0x000fe20000000020 */
[----:B------:R-:W-:Y:S01]  /*119c0*/  FFMA R22, R10, R22, R21 ;  /* 0x000000160a167223 */ /* 0x000fe20000000015 */
[----:B------:R-:W-:Y:S01]  /*119d0*/  FFMA R89, R11, R63, R62 ;  /* 0x0000003f0b597223 */ /* 0x000fe2000000003e */
[----:B----4-:R-:W-:Y:S01]  /*119e0*/  FFMA R16, R8, R16, R69 ;  /* 0x0000001008107223 */ /* 0x010fe20000000045 */
[----:B------:R-:W-:Y:S01]  /*119f0*/  FFMA R37, R9, R37, R36 ;  /* 0x0000002509257223 */ /* 0x000fe20000000024 */
        /* <DEDUP_REMOVED lines=19> */
[C---:B------:R-:W-:Y:S01]  /*11b30*/  FFMA R42, R10.reuse, R42, R41 ;  /* 0x0000002a0a2a7223 */ /* 0x040fe20000000029 */
[C---:B------:R-:W-:Y:S01]  /*11b40*/  FFMA R69, R11.reuse, R47, R46 ;  /* 0x0000002f0b457223 */ /* 0x040fe2000000002e */
[----:B------:R-:W2:Y:S01]  /*11b50*/  LDS.128 R60, [R91+0x220] ;  /* 0x000220005b3c7984 */ /* 0x000ea20000000c00 */
[----:B------:R-:W-:Y:S01]  /*11b60*/  FFMA R26, R10, R26, R25 ;  /* 0x0000001a0a1a7223 */ /* 0x000fe20000000019 */
[----:B------:R-:W-:Y:S01]  /*11b70*/  FFMA R56, R56, R28, R83 ;  /* 0x0000001c38387223 */ /* 0x000fe20000000053 */
[C---:B------:R-:W-:Y:S01]  /*11b80*/  FFMA R71, R11.reuse, R43, R42 ;  /* 0x0000002b0b477223 */ /* 0x040fe2000000002a */
[----:B------:R-:W3:Y:S01]  /*11b90*/  LDS.128 R20, [R91+0x420] ;  /* 0x000420005b147984 */ /* 0x000ee20000000c00 */
[----:B------:R-:W-:Y:S01]  /*11ba0*/  FFMA R83, R11, R27, R26 ;  /* 0x0000001b0b537223 */ /* 0x000fe2000000001a */
[----:B------:R-:W-:Y:S01]  /*11bb0*/  FFMA R57, R57, R29, R56 ;  /* 0x0000001d39397223 */ /* 0x000fe20000000038 */
[----:B0-----:R-:W-:Y:S01]  /*11bc0*/  FFMA R52, R28, R52, R89 ;  /* 0x000000341c347223 */ /* 0x001fe20000000059 */
[----:B------:R-:W0:Y:S02]  /*11bd0*/  LDS.128 R8, [R91+0x260] ;  /* 0x000260005b087984 */ /* 0x000e240000000c00 */
[----:B------:R-:W-:Y:S01]  /*11be0*/  FFMA R58, R58, R30, R57 ;  /* 0x0000001e3a3a7223 */ /* 0x000fe20000000039 */
[----:B------:R-:W-:Y:S01]  /*11bf0*/  FFMA R53, R29, R53, R52 ;  /* 0x000000351d357223 */ /* 0x000fe20000000034 */
[----:B------:R-:W4:Y:S01]  /*11c00*/  LDS.128 R32, [R91+0x520] ;  /* 0x000520005b207984 */ /* 0x000f220000000c00 */
[----:B-1----:R-:W-:Y:S01]  /*11c10*/  FFMA R12, R28, R12, R87 ;  /* 0x0000000c1c0c7223 */ /* 0x002fe20000000057 */
[----:B------:R-:W-:Y:S01]  /*11c20*/  FFMA R77, R59, R31, R58 ;  /* 0x0000001f3b4d7223 */ /* 0x000fe2000000003a */
[----:B------:R-:W-:Y:S01]  /*11c30*/  FFMA R54, R30, R54, R53 ;  /* 0x000000361e367223 */ /* 0x000fe20000000035 */
[----:B------:R-:W1:Y:S01]  /*11c40*/  LDS.128 R16, [R91+0x60] ;  /* 0x000060005b107984 */ /* 0x000e620000000c00 */
[----:B------:R-:W-:-:S02]  /*11c50*/  FFMA R13, R29, R13, R12 ;  /* 0x0000000d1d0d7223 */ /* 0x000fc4000000000c */
[----:B------:R-:W-:Y:S01]  /*11c60*/  FFMA R79, R31, R55, R54 ;  /* 0x000000371f4f7223 */ /* 0x000fe20000000036 */
[----:B------:R-:W1:Y:S01]  /*11c70*/  LDS.128 R36, [R91+0x160] ;  /* 0x000160005b247984 */ /* 0x000e620000000c00 */
[----:B------:R-:W-:-:S03]  /*11c80*/  FFMA R14, R30, R14, R13 ;  /* 0x0000000e1e0e7223 */ /* 0x000fc6000000000d */
[----:B------:R-:W1:Y:S01]  /*11c90*/  LDS.128 R24, [R91+0x460] ;  /* 0x000460005b187984 */ /* 0x000e620000000c00 */
[----:B------:R-:W-:-:S03]  /*11ca0*/  FFMA R87, R31, R15, R14 ;  /* 0x0000000f1f577223 */ /* 0x000fc6000000000e */
[----:B------:R-:W1:Y:S04]  /*11cb0*/  LDS.128 R40, [R91+0x360] ;  /* 0x000360005b287984 */ /* 0x000e680000000c00 */
[----:B------:R-:W1:Y:S04]  /*11cc0*/  LDS.128 R44, [R91+0x560] ;  /* 0x000560005b2c7984 */ /* 0x000e680000000c00 */
[----:B------:R-:W-:Y:S01]  /*11cd0*/  LDS.128 R48, [R91+0x30] ;  /* 0x000030005b307984 */ /* 0x000fe20000000c00 */
[----:B--2---:R-:W-:-:S03]  /*11ce0*/  FFMA R60, R28, R60, R67 ;  /* 0x0000003c1c3c7223 */ /* 0x004fc60000000043 */
[----:B------:R-:W2:Y:S01]  /*11cf0*/  LDS.128 R56, [R93+0x30] ;  /* 0x000030005d387984 */ /* 0x000ea20000000c00 */
[C---:B---3--:R-:W-:Y:S01]  /*11d00*/  FFMA R20, R28.reuse, R20, R99 ;  /* 0x000000141c147223 */ /* 0x048fe20000000063 */
[C---:B------:R-:W-:Y:S02]  /*11d10*/  FFMA R61, R29.reuse, R61, R60 ;  /* 0x0000003d1d3d7223 */ /* 0x040fe4000000003c */
[----:B------:R-:W3:Y:S01]  /*11d20*/  LDS.128 R52, [R91+0x330] ;  /* 0x000330005b347984 */ /* 0x000ee20000000c00 */
[----:B0-----:R-:W-:Y:S01]  /*11d30*/  FFMA R8, R28, R8, R85 ;  /* 0x000000081c087223 */ /* 0x001fe20000000055 */
[C---:B------:R-:W-:Y:S01]  /*11d40*/  FFMA R21, R29.reuse, R21, R20 ;  /* 0x000000151d157223 */ /* 0x040fe20000000014 */
[----:B------:R-:W-:Y:S01]  /*11d50*/  FFMA R62, R30, R62, R61 ;  /* 0x0000003e1e3e7223 */ /* 0x000fe2000000003d */
[----:B------:R-:W0:Y:S01]  /*11d60*/  LDS.128 R12, [R91+0x130] ;  /* 0x000130005b0c7984 */ /* 0x000e220000000c00 */
[----:B----4-:R-:W-:Y:S01]  /*11d70*/  FFMA R32, R28, R32, R65 ;  /* 0x000000201c207223 */ /* 0x010fe20000000041 */
[----:B------:R-:W-:Y:S01]  /*11d80*/  FFMA R9, R29, R9, R8 ;  /* 0x000000091d097223 */ /* 0x000fe20000000008 */
[----:B------:R-:W-:Y:S01]  /*11d90*/  FFMA R22, R30, R22, R21 ;  /* 0x000000161e167223 */ /* 0x000fe20000000015 */
[----:B------:R-:W-:Y:S01]  /*11da0*/  FFMA R81, R31, R63, R62 ;  /* 0x0000003f1f517223 */ /* 0x000fe2000000003e */
[----:B-1----:R-:W-:Y:S01]  /*11db0*/  FFMA R16, R28, R16, R73 ;  /* 0x000000101c107223 */ /* 0x002fe20000000049 */
[----:B------:R-:W-:Y:S01]  /*11dc0*/  FFMA R33, R29, R33, R32 ;  /* 0x000000211d217223 */ /* 0x000fe20000000020 */
[----:B------:R-:W-:Y:S01]  /*11dd0*/  FFMA R10, R30, R10, R9 ;  /* 0x0000000a1e0a7223 */ /* 0x000fe20000000009 */
[----:B------:R-:W-:Y:S01]  /*11de0*/  FFMA R89, R31, R23, R22 ;  /* 0x000000171f597223 */ /* 0x000fe20000000016 */
[----:B------:R-:W-:Y:S01]  /*11df0*/  FFMA R36, R28, R36, R75 ;  /* 0x000000241c247223 */ /* 0x000fe2000000004b */
[C---:B------:R-:W-:Y:S01]  /*11e00*/  FFMA R17, R29.reuse, R17, R16 ;  /* 0x000000111d117223 */ /* 0x040fe20000000010 */
[----:B------:R-:W-:Y:S01]  /*11e10*/  FFMA R34, R30, R34, R33 ;  /* 0x000000221e227223 */ /* 0x000fe20000000021 */
[----:B------:R-:W1:Y:S01]  /*11e20*/  LDS.128 R60, [R91+0x230] ;  /* 0x000230005b3c7984 */ /* 0x000e620000000c00 */
        /* <DEDUP_REMOVED lines=9> */
[----:B------:R-:W-:Y:S01]  /*11ec0*/  FFMA R25, R31, R11, R10 ;  /* 0x0000000b1f197223 */ /* 0x000fe2000000000a */
[----:B------:R-:W-:Y:S01]  /*11ed0*/  FFMA R26, R30, R26, R9 ;  /* 0x0000001a1e1a7223 */ /* 0x000fe20000000009 */
[----:B------:R-:W4:Y:S01]  /*11ee0*/  LDS.128 R20, [R91+0x430] ;  /* 0x000430005b147984 */ /* 0x000f220000000c00 */
[----:B------:R-:W-:Y:S01]  /*11ef0*/  FFMA R44, R28, R44, R83 ;  /* 0x0000002c1c2c7223 */ /* 0x000fe20000000053 */
[----:B------:R-:W-:Y:S01]  /*11f00*/  FFMA R41, R29, R41, R40 ;  /* 0x000000291d297223 */ /* 0x000fe20000000028 */
[----:B------:R-:W-:Y:S01]  /*11f10*/  FFMA R27, R31, R27, R26 ;  /* 0x0000001b1f1b7223 */ /* 0x000fe2000000001a */
[----:B------:R-:W4:Y:S01]  /*11f20*/  LDS.128 R64, [R91+0x530] ;  /* 0x000530005b407984 */ /* 0x000f220000000c00 */
[----:B------:R-:W-:Y:S01]  /*11f30*/  FFMA R45, R29, R45, R44 ;  /* 0x0000002d1d2d7223 */ /* 0x000fe2000000002c */
[----:B------:R-:W-:Y:S01]  /*11f40*/  FFMA R42, R30, R42, R41 ;  /* 0x0000002a1e2a7223 */ /* 0x000fe20000000029 */
[----:B--2---:R-:W-:Y:S01]  /*11f50*/  FFMA R48, R48, R56, R77 ;  /* 0x0000003830307223 */ /* 0x004fe2000000004d */
[----:B------:R-:W2:Y:S01]  /*11f60*/  LDS.128 R36, [R91+0x70] ;  /* 0x000070005b247984 */ /* 0x000ea20000000c00 */
[----:B------:R-:W-:Y:S01]  /*11f70*/  FFMA R46, R30, R46, R45 ;  /* 0x0000002e1e2e7223 */ /* 0x000fe2000000002d */
[C---:B------:R-:W-:Y:S01]  /*11f80*/  FFMA R43, R31.reuse, R43, R42 ;  /* 0x0000002b1f2b7223 */ /* 0x040fe2000000002a */
[C---:B---3--:R-:W-:Y:S01]  /*11f90*/  FFMA R52, R56.reuse, R52, R87 ;  /* 0x0000003438347223 */ /* 0x048fe20000000057 */
[----:B------:R-:W3:Y:S01]  /*11fa0*/  LDS.128 R32, [R91+0x170] ;  /* 0x000170005b207984 */ /* 0x000ee20000000c00 */
[----:B------:R-:W-:Y:S01]  /*11fb0*/  FFMA R47, R31, R47, R46 ;  /* 0x0000002f1f2f7223 */ /* 0x000fe2000000002e */
[----:B------:R-:W-:Y:S01]  /*11fc0*/  FFMA R49, R49, R57, R48 ;  /* 0x0000003931317223 */ /* 0x000fe20000000030 */
[C---:B------:R-:W-:Y:S01]  /*11fd0*/  FFMA R53, R57.reuse, R53, R52 ;  /* 0x0000003539357223 */ /* 0x040fe20000000034 */
[----:B------:R-:W3:Y:S01]  /*11fe0*/  LDS.128 R16, [R91+0x270] ;  /* 0x000270005b107984 */ /* 0x000ee20000000c00 */
[----:B0-----:R-:W-:Y:S01]  /*11ff0*/  FFMA R12, R56, R12, R79 ;  /* 0x0000000c380c7223 */ /* 0x001fe2000000004f */
[----:B------:R-:W-:Y:S01]  /*12000*/  FFMA R50, R50, R58, R49 ;  /* 0x0000003a32327223 */ /* 0x000fe20000000031 */
[C---:B------:R-:W-:Y:S01]  /*12010*/  FFMA R54, R58.reuse, R54, R53 ;  /* 0x000000363a367223 */ /* 0x040fe20000000035 */
[----:B------:R-:W0:Y:S01]  /*12020*/  LDS.128 R8, [R91+0x370] ;  /* 0x000370005b087984 */ /* 0x000e220000000c00 */
[----:B------:R-:W-:Y:S01]  /*12030*/  FFMA R13, R57, R13, R12 ;  /* 0x0000000d390d7223 */ /* 0x000fe2000000000c */
[----:B------:R-:W-:Y:S01]  /*12040*/  FFMA R51, R51, R59, R50 ;  /* 0x0000003b33337223 */ /* 0x000fe20000000032 */
[----:B------:R-:W-:Y:S01]  /*12050*/  FFMA R55, R59, R55, R54 ;  /* 0x000000373b377223 */ /* 0x000fe20000000036 */
[----:B------:R-:W0:Y:S01]  /*12060*/  LDS.128 R68, [R91+0x470] ;  /* 0x000470005b447984 */ /* 0x000e220000000c00 */
[----:B------:R-:W-:-:S03]  /*12070*/  FFMA R14, R58, R14, R13 ;  /* 0x0000000e3a0e7223 */ /* 0x000fc6000000000d */
[----:B------:R-:W0:Y:S01]  /*12080*/  LDS.128 R72, [R91+0x570] ;  /* 0x000570005b487984 */ /* 0x000e220000000c00 */
[----:B-1----:R-:W-:-:S04]  /*12090*/  FFMA R60, R56, R60, R81 ;  /* 0x0000003c383c7223 */ /* 0x002fc80000000051 */
[----:B------:R-:W-:-:S04]  /*120a0*/  FFMA R61, R57, R61, R60 ;  /* 0x0000003d393d7223 */ /* 0x000fc8000000003c */
[----:B------:R-:W-:Y:S01]  /*120b0*/  FFMA R62, R58, R62, R61 ;  /* 0x0000003e3a3e7223 */ /* 0x000fe2000000003d */
[C---:B------:R-:W-:Y:S01]  /*120c0*/  FFMA R61, R59.reuse, R15, R14 ;  /* 0x0000000f3b3d7223 */ /* 0x040fe2000000000e */
[C---:B----4-:R-:W-:Y:S02]  /*120d0*/  FFMA R20, R56.reuse, R20, R89 ;  /* 0x0000001438147223 */ /* 0x050fe40000000059 */
[----:B------:R-:W-:Y:S01]  /*120e0*/  FFMA R105, R59, R63, R62 ;  /* 0x0000003f3b697223 */ /* 0x000fe2000000003e */
[----:B------:R-:W-:Y:S01]  /*120f0*/  MOV R63, R51 ;  /* 0x00000033003f7202 */ /* 0x000fe20000000f00 */
[C---:B------:R-:W-:Y:S01]  /*12100*/  FFMA R64, R56.reuse, R64, R99 ;  /* 0x0000004038407223 */ /* 0x040fe20000000063 */
[C---:B------:R-:W-:Y:S01]  /*12110*/  FFMA R21, R57.reuse, R21, R20 ;  /* 0x0000001539157223 */ /* 0x040fe20000000014 */
[----:B--2---:R-:W-:Y:S02]  /*12120*/  FFMA R36, R56, R36, R101 ;  /* 0x0000002438247223 */ /* 0x004fe40000000065 */
[C---:B------:R-:W-:Y:S01]  /*12130*/  FFMA R65, R57.reuse, R65, R64 ;  /* 0x0000004139417223 */ /* 0x040fe20000000040 */
[----:B------:R-:W-:Y:S01]  /*12140*/  FFMA R22, R58, R22, R21 ;  /* 0x000000163a167223 */ /* 0x000fe20000000015 */
[----:B---3--:R-:W-:Y:S01]  /*12150*/  FFMA R32, R56, R32, R103 ;  /* 0x0000002038207223 */ /* 0x008fe20000000067 */
[----:B------:R-:W-:Y:S01]  /*12160*/  FFMA R37, R57, R37, R36 ;  /* 0x0000002539257223 */ /* 0x000fe20000000024 */
[----:B------:R-:W-:Y:S01]  /*12170*/  FFMA R66, R58, R66, R65 ;  /* 0x000000423a427223 */ /* 0x000fe20000000041 */
[----:B------:R-:W-:Y:S01]  /*12180*/  FFMA R49, R59, R23, R22 ;  /* 0x000000173b317223 */ /* 0x000fe20000000016 */
[----:B------:R-:W-:Y:S01]  /*12190*/  FFMA R16, R56, R16, R25 ;  /* 0x0000001038107223 */ /* 0x000fe20000000019 */
[----:B------:R-:W-:Y:S01]  /*121a0*/  FFMA R33, R57, R33, R32 ;  /* 0x0000002139217223 */ /* 0x000fe20000000020 */
[----:B------:R-:W-:Y:S01]  /*121b0*/  FFMA R38, R58, R38, R37 ;  /* 0x000000263a267223 */ /* 0x000fe20000000025 */
[----:B------:R-:W-:Y:S01]  /*121c0*/  FFMA R53, R59, R67, R66 ;  /* 0x000000433b357223 */ /* 0x000fe20000000042 */
[----:B0-----:R-:W-:Y:S01]  /*121d0*/  FFMA R8, R56, R8, R43 ;  /* 0x0000000838087223 */ /* 0x001fe2000000002b */
        /* <DEDUP_REMOVED lines=13> */
[----:B------:R-:W-:-:S02]  /*122b0*/  FFMA R87, R59, R11, R10 ;  /* 0x0000000b3b577223 */ /* 0x000fc4000000000a */
[----:B------:R-:W-:Y:S01]  /*122c0*/  FFMA R74, R58, R74, R73 ;  /* 0x0000004a3a4a7223 */ /* 0x000fe20000000049 */
[----:B------:R-:W-:-:S03]  /*122d0*/  FFMA R83, R59, R71, R70 ;  /* 0x000000473b537223 */ /* 0x000fc60000000046 */
[----:B------:R-:W-:Y:S01]  /*122e0*/  FFMA R81, R59, R75, R74 ;  /* 0x0000004b3b517223 */ /* 0x000fe2000000004a */
[----:B------:R-:W-:Y:S01]  /*122f0*/  MOV R59, R55 ;  /* 0x00000037003b7202 */ /* 0x000fe20000000f00 */
[----:B------:R-:W-:Y:S01]  /*12300*/  @P2 CALL.REL.NOINC `(.L_x_65) ;  /* 0x0000001000002944 */ /* 0x000fe20003c00000 */
[----:B------:R-:W-:Y:S05]  /*12310*/  BRA `(.L_x_66) ;  /* 0xfffee3e000007947 */ /* 0x000fea000383ffff */
.L_x_65:
[----:B------:R-:W0:Y:S04]  /*12320*/  S2R R17, SR_CTAID.Z ;  /* 0x0000000000117919 */ /* 0x000e280000002700 */
[----:B------:R-:W0:Y:S02]  /*12330*/  S2R R19, SR_TID.Z ;  /* 0x0000000000137919 */ /* 0x000e240000002300 */
[----:B0-----:R-:W-:-:S05]  /*12340*/  IMAD R3, R17, 0xc, R19 ;  /* 0x0000000c11037824 */ /* 0x001fca00078e0213 */
[----:B------:R-:W-:-:S05]  /*12350*/  SHF.L.U32 R3, R3, 0x1, RZ ;  /* 0x0000000103037819 */ /* 0x000fca00000006ff */
[----:B------:R-:W-:-:S05]  /*12360*/  IMAD.WIDE R2, R3, R6, c[0x0][0x178] ;  /* 0x00005e0003027625 */ /* 0x000fca00078e0206 */
[----:B------:R-:W2:Y:S04]  /*12370*/  LDG.E.CONSTANT R0, [R2.64] ;  /* 0x0000000802007981 */ /* 0x000ea8000c1e9900 */
[----:B------:R-:W3:Y:S04]  /*12380*/  LDG.E.CONSTANT R8, [R2.64+0x10] ;  /* 0x0000100802087981 */ /* 0x000ee8000c1e9900 */
[----:B------:R-:W4:Y:S04]  /*12390*/  LDG.E.CONSTANT R10, [R2.64+0x20] ;  /* 0x00002008020a7981 */ /* 0x000f28000c1e9900 */
[----:B------:R-:W5:Y:S04]  /*123a0*/  LDG.E.CONSTANT R12, [R2.64+0x30] ;  /* 0x00003008020c7981 */ /* 0x000f68000c1e9900 */
[----:B------:R-:W5:Y:S04]  /*123b0*/  LDG.E.CONSTANT R5, [R2.64+0x40] ;  /* 0x0000400802057981 */ /* 0x000f68000c1e9900 */
[----:B------:R-:W5:Y:S04]  /*123c0*/  LDG.E.CONSTANT R9, [R2.64+0x50] ;  /* 0x0000500802097981 */ /* 0x000f68000c1e9900 */
[----:B------:R-:W5:Y:S04]  /*123d0*/  LDG.E.CONSTANT R11, [R2.64+0x4] ;  /* 0x00000408020b7981 */ /* 0x000f68000c1e9900 */
[----:B------:R-:W5:Y:S04]  /*123e0*/  LDG.E.CONSTANT R13, [R2.64+0x14] ;  /* 0x00001408020d7981 */ /* 0x000f68000c1e9900 */
[----:B------:R-:W5:Y:S04]  /*123f0*/  LDG.E.CONSTANT R14, [R2.64+0x24] ;  /* 0x00002408020e7981 */ /* 0x000f68000c1e9900 */
[----:B------:R0:W5:Y:S04]  /*12400*/  LDG.E.CONSTANT R15, [R2.64+0x34] ;  /* 0x00003408020f7981 */ /* 0x000168000c1e9900 */
[----:B------:R0:W5:Y:S04]  /*12410*/  LDG.E.CONSTANT R16, [R2.64+0x44] ;  /* 0x0000440802107981 */ /* 0x000168000c1e9900 */
[----:B------:R0:W5:Y:S04]  /*12420*/  LDG.E.CONSTANT R18, [R2.64+0x54] ;  /* 0x0000540802127981 */ /* 0x000168000c1e9900 */
[----:B------:R-:W1:Y:S04]  /*12430*/  S2R R4, SR_TID.X ;  /* 0x0000000000047919 */ /* 0x000e680000002100 */
[----:B------:R-:W0:Y:S01]  /*12440*/  S2R R7, SR_CTAID.Y ;  /* 0x0000000000077919 */ /* 0x000e220000002600 */
[----:B-1----:R-:W-:-:S04]  /*12450*/  IMAD R4, R19, 0x188, R4 ;  /* 0x0000018813047824 */ /* 0x002fc800078e0204 */
[----:B------:R-:W-:-:S04]  /*12460*/  IMAD R4, R17, 0x1260, R4 ;  /* 0x0000126011047824 */ /* 0x000fc800078e0204 */
[----:B0-----:R-:W-:-:S04]  /*12470*/  IMAD R7, R7, 0xe, R4 ;  /* 0x0000000e07077824 */ /* 0x001fc800078e0204 */
[----:B------:R-:W-:Y:S01]  /*12480*/  IMAD.WIDE R6, R7, R6, c[0x0][0x160] ;  /* 0x0000580007067625 */ /* 0x000fe200078e0206 */
[----:B--2---:R-:W-:Y:S01]  /*12490*/  FADD R51, R0, R51 ;  /* 0x0000003300337221 */ /* 0x004fe20000000000 */
[----:B---3--:R-:W-:-:S04]  /*124a0*/  FADD R61, R8, R61 ;  /* 0x0000003d083d7221 */ /* 0x008fc80000000000 */
[----:B------:R-:W-:Y:S01]  /*124b0*/  STG.E [R6.64], R51 ;  /* 0x0000003306007986 */ /* 0x000fe2000c101908 */
[----:B----4-:R-:W-:-:S03]  /*124c0*/  FADD R105, R10, R105 ;  /* 0x000000690a697221 */ /* 0x010fc60000000000 */
[----:B------:R-:W-:Y:S01]  /*124d0*/  STG.E [R6.64+0xc40], R61 ;  /* 0x000c403d06007986 */ /* 0x000fe2000c101908 */
[----:B-----5:R-:W-:-:S03]  /*124e0*/  FADD R55, R12, R55 ;  /* 0x000000370c377221 */ /* 0x020fc60000000000 */
[----:B------:R-:W-:Y:S01]  /*124f0*/  STG.E [R6.64+0x1880], R105 ;  /* 0x0018806906007986 */ /* 0x000fe2000c101908 */
[----:B------:R-:W-:-:S03]  /*12500*/  FADD R5, R5, R49 ;  /* 0x0000003105057221 */ /* 0x000fc60000000000 */
        /* <DEDUP_REMOVED lines=14> */
[----:B------:R-:W-:Y:S04]  /*125f0*/  STG.E [R6.64+0x3410], R17 ;  /* 0x0034101106007986 */ /* 0x000fe8000c101908 */
[----:B------:R-:W-:Y:S01]  /*12600*/  STG.E [R6.64+0x4050], R19 ;  /* 0x0040501306007986 */ /* 0x000fe2000c101908 */
[----:B------:R-:W-:Y:S05]  /*12610*/  EXIT ;  /* 0x000000000000794d */ /* 0x000fea0003800000 */
.L_x_67:
        /* <DEDUP_REMOVED lines=14> */
.L_x_185:


//--------------------- .text.tvmgen_default_fused_nn_dense_add_kernel --------------------------
	.section	.text.tvmgen_default_fused_nn_dense_add_kernel,"ax",@progbits
	.sectionflags	@"SHF_BARRIERS=1"
	.sectioninfo	@"SHI_REGISTERS=36"
	.align	128
        .global         tvmgen_default_fused_nn_dense_add_kernel
        .type           tvmgen_default_fused_nn_dense_add_kernel,@function
        .size           tvmgen_default_fused_nn_dense_add_kernel,(.L_x_186 - tvmgen_default_fused_nn_dense_add_kernel)
        .other          tvmgen_default_fused_nn_dense_add_kernel,@"STO_CUDA_ENTRY STV_DEFAULT"
tvmgen_default_fused_nn_dense_add_kernel:
.text.tvmgen_default_fused_nn_dense_add_kernel:
        /* <DEDUP_REMOVED lines=11> */
[----:B------:R0:W2:Y:S04]  /*00b0*/  LDG.E.CONSTANT R11, [R6.64] ;  /* 0x00000004060b7981 */ /* 0x0000a8000c1e9900 */
[----:B------:R-:W3:Y:S04]  /*00c0*/  LDG.E.CONSTANT R13, [R8.64+0x100] ;  /* 0x00010004080d7981 */ /* 0x000ee8000c1e9900 */
[----:B------:R0:W3:Y:S04]  /*00d0*/  LDG.E.CONSTANT R4, [R6.64+0x100] ;  /* 0x0001000406047981 */ /* 0x0000e8000c1e9900 */
[----:B------:R-:W4:Y:S04]  /*00e0*/  LDG.E.CONSTANT R15, [R8.64+0x200] ;  /* 0x00020004080f7981 */ /* 0x000f28000c1e9900 */
[----:B------:R0:W4:Y:S04]  /*00f0*/  LDG.E.CONSTANT R10, [R6.64+0x200] ;  /* 0x00020004060a7981 */ /* 0x000128000c1e9900 */
        /* <DEDUP_REMOVED lines=17> */
[----:B------:R0:W5:Y:S01]  /*0210*/  LDG.E.CONSTANT R28, [R6.64+0xb00] ;  /* 0x000b0004061c7981 */ /* 0x000162000c1e9900 */
        /* <DEDUP_REMOVED lines=33> */
[----:B------:R-:W-:Y:S04]  /*0430*/  @!P0 STS [RZ], R4 ;  /* 0x00000004ff008388 */ /* 0x000fe80000000800 */
[----:B------:R-:W-:Y:S06]  /*0440*/  BAR.SYNC.DEFER_BLOCKING 0x0 ;  /* 0x0000000000007b1d */ /* 0x000fec0000010000 */
[----:B------:R-:W0:Y:S04]  /*0450*/  @!P0 LDS R6, [RZ] ;  /* 0x00000000ff068984 */ /* 0x000e280000000800 */
[----:B0-----:R0:W-:Y:S04]  /*0460*/  @!P0 STS [0xc], R6 ;  /* 0x00000c06ff008388 */ /* 0x0011e80000000800 */
[----:B------:R-:W-:Y:S06]  /*0470*/  BAR.SYNC.DEFER_BLOCKING 0x0 ;  /* 0x0000000000007b1d */ /* 0x000fec0000010000 */
[----:B------:R-:W-:Y:S05]  /*0480*/  @P0 EXIT ;  /* 0x000000000000094d */ /* 0x000fea0003800000 */
[----:B0-----:R-:W-:Y:S01]  /*0490*/  IMAD.WIDE R6, R2, R5, c[0x0][0x178] ;  /* 0x00005e0002067625 */ /* 0x001fe200078e0205 */
[----:B------:R-:W0:Y:S05]  /*04a0*/  LDS R0, [0xc] ;  /* 0x00000c00ff007984 */ /* 0x000e2a0000000800 */
[----:B------:R-:W0:Y:S01]  /*04b0*/  LDG.E.CONSTANT R7, [R6.64] ;  /* 0x0000000406077981 */ /* 0x000e22000c1e9900 */
[----:B------:R-:W-:-:S04]  /*04c0*/  IMAD R2, R3, 0x300, R2 ;  /* 0x0000030003027824 */ /* 0x000fc800078e0202 */
[----:B------:R-:W-:Y:S01]  /*04d0*/  IMAD.WIDE R2, R2, R5, c[0x0][0x160] ;  /* 0x0000580002027625 */ /* 0x000fe200078e0205 */
[----:B0-----:R-:W-:-:S05]  /*04e0*/  FADD R5, R0, R7 ;  /* 0x0000000700057221 */ /* 0x001fca0000000000 */
[----:B------:R-:W-:Y:S01]  /*04f0*/  STG.E [R2.64], R5 ;  /* 0x0000000502007986 */ /* 0x000fe2000c101904 */
[----:B------:R-:W-:Y:S05]  /*0500*/  EXIT ;  /* 0x000000000000794d */ /* 0x000fea0003800000 */
.L_x_68:
        /* <DEDUP_REMOVED lines=15> */
.L_x_186:


//--------------------- .text.tvmgen_default_fused_mean_kernel_1 --------------------------
	.section	.text.tvmgen_default_fused_mean_kernel_1,"ax",@progbits
	.sectioninfo	@"SHI_REGISTERS=10"
	.align	128
        .global         tvmgen_default_fused_mean_kernel_1
        .type           tvmgen_default_fused_mean_kernel_1,@function
        .size           tvmgen_default_fused_mean_kernel_1,(.L_x_187 - tvmgen_default_fused_mean_kernel_1)
        .other          tvmgen_default_fused_mean_kernel_1,@"STO_CUDA_ENTRY STV_DEFAULT"
tvmgen_default_fused_mean_kernel_1:
.text.tvmgen_default_fused_mean_kernel_1:
        /* <DEDUP_REMOVED lines=10> */
.L_x_69:
        /* <DEDUP_REMOVED lines=14> */
.L_x_187:


//--------------------- .text.tvmgen_default_fused_subtract_add_rsqrt_multiply_multiply_add_take_kernel --------------------------
	.section	.text.tvmgen_default_fused_subtract_add_rsqrt_multiply_multiply_add_take_kernel,"ax",@progbits
	.sectioninfo	@"SHI_REGISTERS=14"
	.align	128
        .global         tvmgen_default_fused_subtract_add_rsqrt_multiply_multiply_add_take_kernel
        .type           tvmgen_default_fused_subtract_add_rsqrt_multiply_multiply_add_take_kernel,@function
        .size           tvmgen_default_fused_subtract_add_rsqrt_multiply_multiply_add_take_kernel,(.L_x_165 - tvmgen_default_fused_subtract_add_rsqrt_multiply_multiply_add_take_kernel)
        .other          tvmgen_default_fused_subtract_add_rsqrt_multiply_multiply_add_take_kernel,@"STO_CUDA_ENTRY STV_DEFAULT"
tvmgen_default_fused_subtract_add_rsqrt_multiply_multiply_add_take_kernel:
.text.tvmgen_default_fused_subtract_add_rsqrt_multiply_multiply_add_take_kernel:
[----:B------:R-:W-:Y:S02]  /*0000*/  IMAD.MOV.U32 R1, RZ, RZ, c[0x0][0x28] ;  /* 0x00000a00ff017624 */ /* 0x000fe400078e00ff */
[----:B------:R-:W-:Y:S01]  /*0010*/  IMAD.MOV.U32 R4, RZ, RZ, c[0x0][0x190] ;  /* 0x00006400ff047624 */ /* 0x000fe200078e00ff */
[----:B------:R-:W-:Y:S01]  /*0020*/  ULDC.64 UR4, c[0x0][0x118] ;  /* 0x0000460000047ab9 */ /* 0x000fe20000000a00 */
[----:B------:R-:W-:-:S06]  /*0030*/  IMAD.MOV.U32 R5, RZ, RZ, c[0x0][0x194] ;  /* 0x00006500ff057624 */ /* 0x000fcc00078e00ff */
[----:B------:R-:W2:Y:S04]  /*0040*/  LDG.E.64.CONSTANT R4, [R4.64] ;  /* 0x0000000404047981 */ /* 0x000ea8000c1e9b00 */
[----:B------:R-:W0:Y:S01]  /*0050*/  S2R R2, SR_TID.X ;  /* 0x0000000000027919 */ /* 0x000e220000002100 */
[----:B--2---:R-:W-:-:S04]  /*0060*/  ISETP.GT.U32.AND P0, PT, R4, RZ, PT ;  /* 0x000000ff0400720c */ /* 0x004fc80003f04070 */
[----:B------:R-:W-:-:S04]  /*0070*/  ISETP.GT.AND.EX P0, PT, R5, RZ, PT, P0 ;  /* 0x000000ff0500720c */ /* 0x000fc80003f04300 */
[----:B------:R-:W-:Y:S02]  /*0080*/  SEL R3, R4, RZ, P0 ;  /* 0x000000ff04037207 */ /* 0x000fe40000000000 */
[----:B------:R-:W-:Y:S02]  /*0090*/  SEL R0, R5, RZ, P0 ;  /* 0x000000ff05007207 */ /* 0x000fe40000000000 */
[----:B------:R-:W-:-:S04]  /*00a0*/  ISETP.LT.U32.AND P0, PT, R3, 0xc4, PT ;  /* 0x000000c40300780c */ /* 0x000fc80003f01070 */
[----:B------:R-:W-:-:S04]  /*00b0*/  ISETP.LT.AND.EX P0, PT, R0, RZ, PT, P0 ;  /* 0x000000ff0000720c */ /* 0x000fc80003f01300 */
[----:B------:R-:W-:Y:S02]  /*00c0*/  SEL R3, R3, 0xc4, P0 ;  /* 0x000000c403037807 */ /* 0x000fe40000000000 */
[----:B------:R-:W-:-:S03]  /*00d0*/  SEL R0, R0, RZ, P0 ;  /* 0x000000ff00007207 */ /* 0x000fc60000000000 */
[C---:B------:R-:W-:Y:S01]  /*00e0*/  IMAD.SHL.U32 R6, R3.reuse, 0x4, RZ ;  /* 0x0000000403067824 */ /* 0x040fe200078e00ff */
[----:B------:R-:W-:-:S04]  /*00f0*/  SHF.L.U64.HI R0, R3, 0x2, R0 ;  /* 0x0000000203007819 */ /* 0x000fc80000010200 */
[----:B------:R-:W-:-:S04]  /*0100*/  IADD3 R8, P0, R6, c[0x0][0x178], RZ ;  /* 0x00005e0006087a10 */ /* 0x000fc80007f1e0ff */
[----:B------:R-:W-:-:S05]  /*0110*/  IADD3.X R9, R0, c[0x0][0x17c], RZ, P0, !PT ;  /* 0x00005f0000097a10 */ /* 0x000fca00007fe4ff */
[----:B------:R-:W2:Y:S01]  /*0120*/  LDG.E.CONSTANT R8, [R8.64] ;  /* 0x0000000408087981 */ /* 0x000ea2000c1e9900 */
[----:B------:R-:W-:Y:S01]  /*0130*/  IMAD.MOV.U32 R5, RZ, RZ, 0x4 ;  /* 0x00000004ff057424 */ /* 0x000fe200078e00ff */
[----:B------:R-:W-:Y:S01]  /*0140*/  IADD3 R6, P0, R6, c[0x0][0x170], RZ ;  /* 0x00005c0006067a10 */ /* 0x000fe20007f1e0ff */
[----:B0-----:R-:W-:-:S03]  /*0150*/  IMAD R4, R3, 0x300, R2 ;  /* 0x0000030003047824 */ /* 0x001fc600078e0202 */
[----:B------:R-:W-:Y:S01]  /*0160*/  IADD3.X R7, R0, c[0x0][0x174], RZ, P0, !PT ;  /* 0x00005d0000077a10 */ /* 0x000fe200007fe4ff */
[----:B------:R-:W-:-:S04]  /*0170*/  IMAD.WIDE R4, R4, R5, c[0x0][0x168] ;  /* 0x00005a0004047625 */ /* 0x000fc800078e0205 */
[----:B------:R-:W3:Y:S04]  /*0180*/  LDG.E.CONSTANT R6, [R6.64] ;  /* 0x0000000406067981 */ /* 0x000ee8000c1e9900 */
[----:B------:R-:W3:Y:S01]  /*0190*/  LDG.E.CONSTANT R3, [R4.64] ;  /* 0x0000000404037981 */ /* 0x000ee2000c1e9900 */
[----:B--2---:R-:W-:-:S05]  /*01a0*/  FADD R0, R8, 9.9999999747524270788e-07 ;  /* 0x358637bd08007421 */ /* 0x004fca0000000000 */
[----:B------:R-:W-:Y:S01]  /*01b0*/  IADD3 R10, R0, -0xd000000, RZ ;  /* 0xf3000000000a7810 */ /* 0x000fe20007ffe0ff */
[----:B------:R0:W1:Y:S03]  /*01c0*/  MUFU.RSQ R11, R0 ;  /* 0x00000000000b7308 */ /* 0x0000660000001400 */
[----:B------:R-:W-:Y:S01]  /*01d0*/  ISETP.GT.U32.AND P0, PT, R10, 0x727fffff, PT ;  /* 0x727fffff0a00780c */ /* 0x000fe20003f04070 */
[----:B---3--:R-:W-:-:S12]  /*01e0*/  FADD R3, R3, -R6 ;  /* 0x8000000603037221 */ /* 0x008fd80000000000 */
[----:B------:R-:W-:Y:S05]  /*01f0*/  @!P0 BRA `(.L_x_70) ;  /* 0x0000003000008947 */ /* 0x000fea0003800000 */
[----:B01----:R-:W-:Y:S02]  /*0200*/  MOV R6, 0x220 ;  /* 0x0000022000067802 */ /* 0x003fe40000000f00 */
[----:B------:R-:W-:Y:S05]  /*0210*/  CALL.REL.NOINC `($__internal_4_$__cuda_sm20_sqrt_rn_f32_slowpath) ;  /* 0x000004f000007944 */ /* 0x000fea0003c00000 */
[----:B------:R-:W-:Y:S05]  /*0220*/  BRA `(.L_x_71) ;  /* 0x0000004000007947 */ /* 0x000fea0003800000 */
.L_x_70:
[----:B01----:R-:W-:Y:S01]  /*0230*/  FMUL.FTZ R5, R0, R11 ;  /* 0x0000000b00057220 */ /* 0x003fe20000410000 */
[----:B------:R-:W-:-:S03]  /*0240*/  FMUL.FTZ R11, R11, 0.5 ;  /* 0x3f0000000b0b7820 */ /* 0x000fc60000410000 */
[----:B------:R-:W-:-:S04]  /*0250*/  FFMA R0, -R5, R5, R0 ;  /* 0x0000000505007223 */ /* 0x000fc80000000100 */
[----:B------:R-:W-:-:S05]  /*0260*/  FFMA R0, R0, R11, R5 ;  /* 0x0000000b00007223 */ /* 0x000fca0000000005 */
.L_x_71:
[----:B------:R-:W-:-:S04]  /*0270*/  IADD3 R4, R0, 0x1800000, RZ ;  /* 0x0180000000047810 */ /* 0x000fc80007ffe0ff */
[----:B------:R-:W-:-:S04]  /*0280*/  LOP3.LUT R4, R4, 0x7f800000, RZ, 0xc0, !PT ;  /* 0x7f80000004047812 */ /* 0x000fc800078ec0ff */
[----:B------:R-:W-:-:S13]  /*0290*/  ISETP.GT.U32.AND P0, PT, R4, 0x1ffffff, PT ;  /* 0x01ffffff0400780c */ /* 0x000fda0003f04070 */
[----:B------:R-:W-:Y:S05]  /*02a0*/  @P0 BRA `(.L_x_72) ;  /* 0x0000003000000947 */ /* 0x000fea0003800000 */
[----:B------:R-:W-:Y:S02]  /*02b0*/  MOV R9, 0x2d0 ;  /* 0x000002d000097802 */ /* 0x000fe40000000f00 */
[----:B------:R-:W-:Y:S05]  /*02c0*/  CALL.REL.NOINC `($__internal_3_$__cuda_sm20_rcp_rn_f32_slowpath) ;  /* 0x000000f000007944 */ /* 0x000fea0003c00000 */
[----:B------:R-:W-:Y:S05]  /*02d0*/  BRA `(.L_x_73) ;  /* 0x0000004000007947 */ /* 0x000fea0003800000 */
.L_x_72:
[----:B------:R-:W0:Y:S02]  /*02e0*/  MUFU.RCP R5, R0 ;  /* 0x0000000000057308 */ /* 0x000e240000001000 */
[----:B0-----:R-:W-:-:S04]  /*02f0*/  FFMA R4, R5, R0, -1 ;  /* 0xbf80000005047423 */ /* 0x001fc80000000000 */
[----:B------:R-:W-:-:S04]  /*0300*/  FADD.FTZ R4, -R4, -RZ ;  /* 0x800000ff04047221 */ /* 0x000fc80000010100 */
[----:B------:R-:W-:Y:S01]  /*0310*/  FFMA R8, R5, R4, R5 ;  /* 0x0000000405087223 */ /* 0x000fe20000000005 */
.L_x_73:
[----:B------:R-:W-:-:S05]  /*0320*/  MOV R9, 0x4 ;  /* 0x0000000400097802 */ /* 0x000fca0000000f00 */
[----:B------:R-:W-:-:S04]  /*0330*/  IMAD.WIDE R4, R2, R9, c[0x0][0x180] ;  /* 0x0000600002047625 */ /* 0x000fc800078e0209 */
[CC--:B------:R-:W-:Y:S02]  /*0340*/  IMAD.WIDE R6, R2.reuse, R9.reuse, c[0x0][0x188] ;  /* 0x0000620002067625 */ /* 0x0c0fe400078e0209 */
[----:B------:R-:W2:Y:S04]  /*0350*/  LDG.E.CONSTANT R5, [R4.64] ;  /* 0x0000000404057981 */ /* 0x000ea8000c1e9900 */
[----:B------:R-:W2:Y:S01]  /*0360*/  LDG.E.CONSTANT R7, [R6.64] ;  /* 0x0000000406077981 */ /* 0x000ea2000c1e9900 */
[----:B------:R-:W-:Y:S01]  /*0370*/  FMUL R8, R3, R8 ;  /* 0x0000000803087220 */ /* 0x000fe20000400000 */
[----:B------:R-:W-:-:S03]  /*0380*/  IMAD.WIDE R2, R2, R9, c[0x0][0x160] ;  /* 0x0000580002027625 */ /* 0x000fc600078e0209 */
[----:B--2---:R-:W-:-:S05]  /*0390*/  FFMA R9, R8, R5, R7 ;  /* 0x0000000508097223 */ /* 0x004fca0000000007 */
[----:B------:R-:W-:Y:S01]  /*03a0*/  STG.E [R2.64], R9 ;  /* 0x0000000902007986 */ /* 0x000fe2000c101904 */
[----:B------:R-:W-:Y:S05]  /*03b0*/  EXIT ;  /* 0x000000000000794d */ /* 0x000fea0003800000 */
        .weak           $__internal_3_$__cuda_sm20_rcp_rn_f32_slowpath
        .type           $__internal_3_$__cuda_sm20_rcp_rn_f32_slowpath,@function
        .size           $__internal_3_$__cuda_sm20_rcp_rn_f32_slowpath,($__internal_4_$__cuda_sm20_sqrt_rn_f32_slowpath - $__internal_3_$__cuda_sm20_rcp_rn_f32_slowpath)
$__internal_3_$__cuda_sm20_rcp_rn_f32_slowpath:
[----:B------:R-:W-:-:S05]  /*03c0*/  IMAD.SHL.U32 R4, R0, 0x2, RZ ;  /* 0x0000000200047824 */ /* 0x000fca00078e00ff */
[----:B------:R-:W-:-:S04]  /*03d0*/  SHF.R.U32.HI R10, RZ, 0x18, R4 ;  /* 0x00000018ff0a7819 */ /* 0x000fc80000011604 */
[----:B------:R-:W-:-:S13]  /*03e0*/  ISETP.NE.U32.AND P0, PT, R10, RZ, PT ;  /* 0x000000ff0a00720c */ /* 0x000fda0003f05070 */
[----:B------:R-:W-:Y:S05]  /*03f0*/  @P0 BRA `(.L_x_74) ;  /* 0x000000b000000947 */ /* 0x000fea0003800000 */
[----:B------:R-:W-:-:S05]  /*0400*/  IMAD.SHL.U32 R4, R0, 0x2, RZ ;  /* 0x0000000200047824 */ /* 0x000fca00078e00ff */
[----:B------:R-:W-:-:S13]  /*0410*/  ISETP.NE.AND P0, PT, R4, RZ, PT ;  /* 0x000000ff0400720c */ /* 0x000fda0003f05270 */
[----:B------:R0:W1:Y:S01]  /*0420*/  @!P0 MUFU.RCP R4, R0 ;  /* 0x0000000000048308 */ /* 0x0000620000001000 */
[----:B------:R-:W-:Y:S05]  /*0430*/  @!P0 BRA `(.L_x_75) ;  /* 0x0000029000008947 */ /* 0x000fea0003800000 */
[----:B------:R-:W-:-:S04]  /*0440*/  FFMA R5, R0, 1.84467440737095516160e+19, RZ ;  /* 0x5f80000000057823 */ /* 0x000fc800000000ff */
[----:B0-----:R-:W0:Y:S02]  /*0450*/  MUFU.RCP R0, R5 ;  /* 0x0000000500007308 */ /* 0x001e240000001000 */
[----:B01----:R-:W-:-:S04]  /*0460*/  FFMA R4, R5, R0, -1 ;  /* 0xbf80000005047423 */ /* 0x003fc80000000000 */
[----:B------:R-:W-:-:S04]  /*0470*/  FADD.FTZ R7, -R4, -RZ ;  /* 0x800000ff04077221 */ /* 0x000fc80000010100 */
[----:B------:R-:W-:-:S04]  /*0480*/  FFMA R0, R0, R7, R0 ;  /* 0x0000000700007223 */ /* 0x000fc80000000000 */
[----:B------:R-:W-:Y:S01]  /*0490*/  FFMA R4, R0, 1.84467440737095516160e+19, RZ ;  /* 0x5f80000000047823 */ /* 0x000fe200000000ff */
[----:B------:R-:W-:Y:S05]  /*04a0*/  BRA `(.L_x_75) ;  /* 0x0000022000007947 */ /* 0x000fea0003800000 */
.L_x_74:
        /* <DEDUP_REMOVED lines=16> */
[----:B------:R-:W-:-:S03]  /*05b0*/  LOP3.LUT R8, R8, R5, RZ, 0xc0, !PT ;  /* 0x0000000508087212 */ /* 0x000fc600078ec0ff */
[----:B------:R-:W-:Y:S01]  /*05c0*/  IMAD.MOV R6, RZ, RZ, -R6 ;  /* 0x000000ffff067224 */ /* 0x000fe200078e0a06 */
[----:B------:R-:W-:-:S04]  /*05d0*/  SHF.R.U32.HI R8, RZ, R11, R8 ;  /* 0x0000000bff087219 */ /* 0x000fc80000011608 */
[----:B------:R-:W-:Y:S02]  /*05e0*/  LOP3.LUT P1, RZ, R6, R11, R5, 0xf8, !PT ;  /* 0x0000000b06ff7212 */ /* 0x000fe4000782f805 */
[C---:B------:R-:W-:Y:S02]  /*05f0*/  LOP3.LUT P0, RZ, R8.reuse, 0x1, RZ, 0xc0, !PT ;  /* 0x0000000108ff7812 */ /* 0x040fe4000780c0ff */
[----:B------:R-:W-:-:S04]  /*0600*/  LOP3.LUT P2, RZ, R8, 0x2, RZ, 0xc0, !PT ;  /* 0x0000000208ff7812 */ /* 0x000fc8000784c0ff */
[----:B------:R-:W-:Y:S02]  /*0610*/  PLOP3.LUT P0, PT, P0, P1, P2, 0xe0, 0x0 ;  /* 0x000000000000781c */ /* 0x000fe40000703c20 */
[----:B------:R-:W-:Y:S02]  /*0620*/  LOP3.LUT P1, RZ, R0, 0x7fffff, RZ, 0xc0, !PT ;  /* 0x007fffff00ff7812 */ /* 0x000fe4000782c0ff */
[----:B------:R-:W-:-:S04]  /*0630*/  SEL R4, RZ, 0x1, !P0 ;  /* 0x00000001ff047807 */ /* 0x000fc80004000000 */
[----:B------:R-:W-:-:S04]  /*0640*/  IADD3 R4, -R4, RZ, RZ ;  /* 0x000000ff04047210 */ /* 0x000fc80007ffe1ff */
[----:B------:R-:W-:Y:S02]  /*0650*/  ISETP.GE.AND P0, PT, R4, RZ, PT ;  /* 0x000000ff0400720c */ /* 0x000fe40003f06270 */
[----:B------:R-:W-:-:S04]  /*0660*/  IADD3 R4, R10, -0xfc, RZ ;  /* 0xffffff040a047810 */ /* 0x000fc80007ffe0ff */
[----:B------:R-:W-:-:S07]  /*0670*/  SHF.R.U32.HI R5, RZ, R4, R5 ;  /* 0x00000004ff057219 */ /* 0x000fce0000011605 */
[----:B------:R-:W-:-:S05]  /*0680*/  @!P0 IADD3 R5, R5, 0x1, RZ ;  /* 0x0000000105058810 */ /* 0x000fca0007ffe0ff */
[----:B------:R-:W-:-:S05]  /*0690*/  @!P1 IMAD.SHL.U32 R5, R5, 0x2, RZ ;  /* 0x0000000205059824 */ /* 0x000fca00078e00ff */
[----:B------:R-:W-:Y:S01]  /*06a0*/  LOP3.LUT R4, R5, 0x80000000, R0, 0xf8, !PT ;  /* 0x8000000005047812 */ /* 0x000fe200078ef800 */
[----:B------:R-:W-:Y:S05]  /*06b0*/  BRA `(.L_x_75) ;  /* 0x0000001000007947 */ /* 0x000fea0003800000 */
.L_x_76:
[----:B------:R0:W1:Y:S02]  /*06c0*/  MUFU.RCP R4, R0 ;  /* 0x0000000000047308 */ /* 0x0000640000001000 */
.L_x_75:
[----:B-1----:R-:W-:Y:S01]  /*06d0*/  IMAD.MOV.U32 R8, RZ, RZ, R4 ;  /* 0x000000ffff087224 */ /* 0x002fe200078e0004 */
[----:B------:R-:W-:Y:S01]  /*06e0*/  MOV R5, 0x0 ;  /* 0x0000000000057802 */ /* 0x000fe20000000f00 */
[----:B------:R-:W-:-:S04]  /*06f0*/  IMAD.MOV.U32 R4, RZ, RZ, R9 ;  /* 0x000000ffff047224 */ /* 0x000fc800078e0009 */
[----:B------:R-:W-:Y:S05]  /*0700*/  RET.REL.NODEC R4 `(tvmgen_default_fused_subtract_add_rsqrt_multiply_multiply_add_take_kernel) ;  /* 0xfffff8f004007950 */ /* 0x000fea0003c3ffff */
        .weak           $__internal_4_$__cuda_sm20_sqrt_rn_f32_slowpath
        .type           $__internal_4_$__cuda_sm20_sqrt_rn_f32_slowpath,@function
        .size           $__internal_4_$__cuda_sm20_sqrt_rn_f32_slowpath,(.L_x_165 - $__internal_4_$__cuda_sm20_sqrt_rn_f32_slowpath)
$__internal_4_$__cuda_sm20_sqrt_rn_f32_slowpath:
[----:B------:R-:W-:-:S13]  /*0710*/  LOP3.LUT P0, RZ, R0, 0x7fffffff, RZ, 0xc0, !PT ;  /* 0x7fffffff00ff7812 */ /* 0x000fda000780c0ff */
[----:B------:R-:W-:Y:S01]  /*0720*/  @!P0 IMAD.MOV.U32 R4, RZ, RZ, R0 ;  /* 0x000000ffff048224 */ /* 0x000fe200078e0000 */
[----:B------:R-:W-:Y:S05]  /*0730*/  @!P0 BRA `(.L_x_77) ;  /* 0x0000011000008947 */ /* 0x000fea0003800000 */
[----:B------:R-:W-:-:S13]  /*0740*/  FSETP.GEU.FTZ.AND P0, PT, R0, RZ, PT ;  /* 0x000000ff0000720b */ /* 0x000fda0003f1e000 */
[----:B------:R-:W-:Y:S01]  /*0750*/  @!P0 IMAD.MOV.U32 R4, RZ, RZ, 0x7fffffff ;  /* 0x7fffffffff048424 */ /* 0x000fe200078e00ff */
[----:B------:R-:W-:Y:S05]  /*0760*/  @!P0 BRA `(.L_x_77) ;  /* 0x000000e000008947 */ /* 0x000fea0003800000 */
[----:B------:R-:W-:-:S13]  /*0770*/  FSETP.GTU.FTZ.AND P0, PT, |R0|, +INF , PT ;  /* 0x7f8000000000780b */ /* 0x000fda0003f1c200 */
[----:B------:R-:W-:Y:S01]  /*0780*/  @P0 FADD.FTZ R4, R0, 1 ;  /* 0x3f80000000040421 */ /* 0x000fe20000010000 */
[----:B------:R-:W-:Y:S05]  /*0790*/  @P0 BRA `(.L_x_77) ;  /* 0x000000b000000947 */ /* 0x000fea0003800000 */
[----:B------:R-:W-:-:S13]  /*07a0*/  FSETP.NEU.FTZ.AND P0, PT, |R0|, +INF , PT ;  /* 0x7f8000000000780b */ /* 0x000fda0003f1d200 */
[----:B------:R-:W-:Y:S01]  /*07b0*/  @!P0 IMAD.MOV.U32 R4, RZ, RZ, R0 ;  /* 0x000000ffff048224 */ /* 0x000fe200078e0000 */
[----:B------:R-:W-:Y:S05]  /*07c0*/  @!P0 BRA `(.L_x_77) ;  /* 0x0000008000008947 */ /* 0x000fea0003800000 */
[----:B------:R-:W-:-:S04]  /*07d0*/  FFMA R0, R0, 1.84467440737095516160e+19, RZ ;  /* 0x5f80000000007823 */ /* 0x000fc800000000ff */
[----:B------:R-:W0:Y:S02]  /*07e0*/  MUFU.RSQ R5, R0 ;  /* 0x0000000000057308 */ /* 0x000e240000001400 */
[----:B0-----:R-:W-:Y:S01]  /*07f0*/  FMUL.FTZ R7, R0, R5 ;  /* 0x0000000500077220 */ /* 0x001fe20000410000 */
[----:B------:R-:W-:-:S03]  /*0800*/  FMUL.FTZ R5, R5, 0.5 ;  /* 0x3f00000005057820 */ /* 0x000fc60000410000 */
[----:B------:R-:W-:-:S04]  /*0810*/  FADD.FTZ R4, -R7, -RZ ;  /* 0x800000ff07047221 */ /* 0x000fc80000010100 */
[----:B------:R-:W-:-:S04]  /*0820*/  FFMA R4, R7, R4, R0 ;  /* 0x0000000407047223 */ /* 0x000fc80000000000 */
[----:B------:R-:W-:-:S04]  /*0830*/  FFMA R4, R4, R5, R7 ;  /* 0x0000000504047223 */ /* 0x000fc80000000007 */
[----:B------:R-:W-:-:S05]  /*0840*/  FMUL.FTZ R4, R4, 2.3283064365386962891e-10 ;  /* 0x2f80000004047820 */ /* 0x000fca0000410000 */
.L_x_77:
[----:B------:R-:W-:Y:S01]  /*0850*/  MOV R0, R4 ;  /* 0x0000000400007202 */ /* 0x000fe20000000f00 */
[----:B------:R-:W-:Y:S02]  /*0860*/  IMAD.MOV.U32 R4, RZ, RZ, R6 ;  /* 0x000000ffff047224 */ /* 0x000fe400078e0006 */
[----:B------:R-:W-:-:S04]  /*0870*/  IMAD.MOV.U32 R5, RZ, RZ, 0x0 ;  /* 0x00000000ff057424 */ /* 0x000fc800078e00ff */
[----:B------:R-:W-:Y:S05]  /*0880*/  RET.REL.NODEC R4 `(tvmgen_default_fused_subtract_add_rsqrt_multiply_multiply_add_take_kernel) ;  /* 0xfffff77004007950 */ /* 0x000fea0003c3ffff */
.L_x_78:
        /* <DEDUP_REMOVED lines=15> */
.L_x_165:


//--------------------- .text.tvmgen_default_fused_mean_kernel --------------------------
	.section	.text.tvmgen_default_fused_mean_kernel,"ax",@progbits
	.sectioninfo	@"SHI_REGISTERS=15"
	.align	128
        .global         tvmgen_default_fused_mean_kernel
        .type           tvmgen_default_fused_mean_kernel,@function
        .size           tvmgen_default_fused_mean_kernel,(.L_x_189 - tvmgen_default_fused_mean_kernel)
        .other          tvmgen_default_fused_mean_kernel,@"STO_CUDA_ENTRY STV_DEFAULT"
tvmgen_default_fused_mean_kernel:
.text.tvmgen_default_fused_mean_kernel:
[----:B------:R-:W-:Y:S02]  /*0000*/  MOV R1, c[0x0][0x28] ;  /* 0x00000a0000017a02 */ /* 0x000fe40000000f00 */
[----:B------:R-:W0:Y:S01]  /*0010*/  S2R R3, SR_CTAID.X ;  /* 0x0000000000037919 */ /* 0x000e220000002500 */
[----:B------:R-:W-:Y:S01]  /*0020*/  ULDC.64 UR4, c[0x0][0x118] ;  /* 0x0000460000047ab9 */ /* 0x000fe20000000a00 */
[----:B------:R-:W-:Y:S01]  /*0030*/  BSSY B0, `(.L_x_79) ;  /* 0x0000014000007945 */ /* 0x000fe20003800000 */
[----:B------:R-:W-:Y:S01]  /*0040*/  MOV R4, RZ ;  /* 0x000000ff00047202 */ /* 0x000fe20000000f00 */
[----:B------:R-:W0:Y:S02]  /*0050*/  S2R R0, SR_TID.Y ;  /* 0x0000000000007919 */ /* 0x000e240000002200 */
[----:B0-----:R-:W-:-:S04]  /*0060*/  LEA R2, R3, R0, 0x5 ;  /* 0x0000000003027211 */ /* 0x001fc800078e28ff */
[----:B------:R-:W-:-:S13]  /*0070*/  ISETP.GT.AND P0, PT, R2, 0xc4, PT ;  /* 0x000000c40200780c */ /* 0x000fda0003f04270 */
[----:B------:R-:W-:Y:S05]  /*0080*/  @P0 BRA `(.L_x_80) ;  /* 0x000000e000000947 */ /* 0x000fea0003800000 */
[----:B------:R-:W0:Y:S01]  /*0090*/  S2R R5, SR_TID.X ;  /* 0x0000000000057919 */ /* 0x000e220000002100 */
[----:B------:R-:W-:-:S03]  /*00a0*/  MOV R7, 0x4 ;  /* 0x0000000400077802 */ /* 0x000fc60000000f00 */
[----:B------:R-:W1:Y:S01]  /*00b0*/  S2R R9, SR_TID.X ;  /* 0x0000000000097919 */ /* 0x000e620000002100 */
[C---:B0-----:R-:W-:Y:S02]  /*00c0*/  IMAD R4, R0.reuse, 0x300, R5 ;  /* 0x0000030000047824 */ /* 0x041fe400078e0205 */
[----:B-1----:R-:W-:Y:S01]  /*00d0*/  IMAD R6, R0, 0x300, R9 ;  /* 0x0000030000067824 */ /* 0x002fe200078e0209 */
[----:B------:R-:W-:Y:S01]  /*00e0*/  MOV R9, 0x4 ;  /* 0x0000000400097802 */ /* 0x000fe20000000f00 */
[C---:B------:R-:W-:Y:S02]  /*00f0*/  IMAD R4, R3.reuse, 0x6000, R4 ;  /* 0x0000600003047824 */ /* 0x040fe400078e0204 */
[----:B------:R-:W-:Y:S02]  /*0100*/  IMAD R8, R3, 0x6000, R6 ;  /* 0x0000600003087824 */ /* 0x000fe400078e0206 */
[----:B------:R-:W-:-:S04]  /*0110*/  IMAD.WIDE R6, R4, R7, c[0x0][0x160] ;  /* 0x0000580004067625 */ /* 0x000fc800078e0207 */
[----:B------:R-:W-:Y:S02]  /*0120*/  IMAD.WIDE R8, R8, R9, c[0x0][0x160] ;  /* 0x0000580008087625 */ /* 0x000fe400078e0209 */
[----:B------:R-:W2:Y:S04]  /*0130*/  LDG.E.CONSTANT R6, [R6.64] ;  /* 0x0000000406067981 */ /* 0x000ea8000c1e9900 */
[----:B------:R-:W3:Y:S01]  /*0140*/  LDG.E.CONSTANT R9, [R8.64+0x80] ;  /* 0x0000800408097981 */ /* 0x000ee2000c1e9900 */
[----:B--2---:R-:W-:-:S04]  /*0150*/  FADD R4, RZ, R6 ;  /* 0x00000006ff047221 */ /* 0x004fc80000000000 */
[----:B---3--:R-:W-:Y:S02]  /*0160*/  FADD R4, R4, R9 ;  /* 0x0000000904047221 */ /* 0x008fe40000000000 */
.L_x_80:
[----:B------:R-:W-:Y:S05]  /*0170*/  BSYNC B0 ;  /* 0x0000000000007941 */ /* 0x000fea0003800000 */
.L_x_79:
[----:B------:R-:W-:Y:S01]  /*0180*/  BSSY B0, `(.L_x_81) ;  /* 0x00000b5000007945 */ /* 0x000fe20003800000 */
[----:B------:R-:W-:Y:S01]  /*0190*/  BSSY B1, `(.L_x_82) ;  /* 0x00000ac000017945 */ /* 0x000fe20003800000 */
[----:B------:R-:W-:Y:S05]  /*01a0*/  @P0 BRA `(.L_x_83) ;  /* 0x000000f000000947 */ /* 0x000fea0003800000 */
[----:B------:R-:W0:Y:S01]  /*01b0*/  S2R R5, SR_TID.X ;  /* 0x0000000000057919 */ /* 0x000e220000002100 */
[----:B------:R-:W-:Y:S01]  /*01c0*/  MOV R7, 0x4 ;  /* 0x0000000400077802 */ /* 0x000fe20000000f00 */
[----:B0-----:R-:W-:-:S04]  /*01d0*/  IMAD R6, R0, 0x300, R5 ;  /* 0x0000030000067824 */ /* 0x001fc800078e0205 */
[----:B------:R-:W-:-:S04]  /*01e0*/  IMAD R6, R3, 0x6000, R6 ;  /* 0x0000600003067824 */ /* 0x000fc800078e0206 */
[----:B------:R-:W-:-:S06]  /*01f0*/  IMAD.WIDE R6, R6, R7, c[0x0][0x160] ;  /* 0x0000580006067625 */ /* 0x000fcc00078e0207 */
[----:B------:R-:W2:Y:S02]  /*0200*/  LDG.E.CONSTANT R7, [R6.64+0x100] ;  /* 0x0001000406077981 */ /* 0x000ea4000c1e9900 */
[----:B--2---:R-:W-:Y:S01]  /*0210*/  FADD R4, R4, R7 ;  /* 0x0000000704047221 */ /* 0x004fe20000000000 */
[----:B------:R-:W-:Y:S05]  /*0220*/  @P0 BRA `(.L_x_84) ;  /* 0x000000f000000947 */ /* 0x000fea0003800000 */
[----:B------:R-:W0:Y:S01]  /*0230*/  S2R R5, SR_TID.X ;  /* 0x0000000000057919 */ /* 0x000e220000002100 */
[----:B------:R-:W-:Y:S01]  /*0240*/  MOV R7, 0x4 ;  /* 0x0000000400077802 */ /* 0x000fe20000000f00 */
[----:B0-----:R-:W-:-:S04]  /*0250*/  IMAD R6, R0, 0x300, R5 ;  /* 0x0000030000067824 */ /* 0x001fc800078e0205 */
[----:B------:R-:W-:-:S04]  /*0260*/  IMAD R6, R3, 0x6000, R6 ;  /* 0x0000600003067824 */ /* 0x000fc800078e0206 */
[----:B------:R-:W-:-:S06]  /*0270*/  IMAD.WIDE R6, R6, R7, c[0x0][0x160] ;  /* 0x0000580006067625 */ /* 0x000fcc00078e0207 */
[----:B------:R-:W2:Y:S02]  /*0280*/  LDG.E.CONSTANT R7, [R6.64+0x180] ;  /* 0x0001800406077981 */ /* 0x000ea4000c1e9900 */
[----:B--2---:R-:W-:Y:S02]  /*0290*/  FADD R4, R4, R7 ;  /* 0x0000000704047221 */ /* 0x004fe40000000000 */
.L_x_83:
        /* <DEDUP_REMOVED lines=8> */
.L_x_84:
        /* <DEDUP_REMOVED lines=8> */
.L_x_85:
        /* <DEDUP_REMOVED lines=8> */
.L_x_86:
        /* <DEDUP_REMOVED lines=8> */
.L_x_87:
        /* <DEDUP_REMOVED lines=8> */
.L_x_88:
        /* <DEDUP_REMOVED lines=8> */
.L_x_89:
        /* <DEDUP_REMOVED lines=8> */
.L_x_90:
        /* <DEDUP_REMOVED lines=8> */
.L_x_91:
        /* <DEDUP_REMOVED lines=8> */
.L_x_92:
        /* <DEDUP_REMOVED lines=8> */
.L_x_93:
        /* <DEDUP_REMOVED lines=8> */
.L_x_94:
        /* <DEDUP_REMOVED lines=8> */
.L_x_95:
        /* <DEDUP_REMOVED lines=8> */
.L_x_96:
        /* <DEDUP_REMOVED lines=8> */
.L_x_97:
        /* <DEDUP_REMOVED lines=8> */
.L_x_98:
        /* <DEDUP_REMOVED lines=8> */
.L_x_99:
        /* <DEDUP_REMOVED lines=8> */
.L_x_100:
        /* <DEDUP_REMOVED lines=8> */
.L_x_101:
[----:B------:R-:W-:Y:S01]  /*0ba0*/  @P0 BREAK B1 ;  /* 0x0000000000010942 */ /* 0x000fe20003800000 */
        /* <DEDUP_REMOVED lines=8> */
.L_x_102:
[----:B------:R-:W-:Y:S01]  /*0c30*/  @P0 BREAK B1 ;  /* 0x0000000000010942 */ /* 0x000fe20003800000 */
[----:B------:R-:W-:Y:S05]  /*0c40*/  @P0 BRA `(.L_x_103) ;  /* 0x0000008000000947 */ /* 0x000fea0003800000 */
[----:B------:R-:W-:Y:S05]  /*0c50*/  BSYNC B1 ;  /* 0x0000000000017941 */ /* 0x000fea0003800000 */
.L_x_82:
[----:B------:R-:W0:Y:S01]  /*0c60*/  S2R R5, SR_TID.X ;  /* 0x0000000000057919 */ /* 0x000e220000002100 */
[----:B------:R-:W-:Y:S01]  /*0c70*/  MOV R7, 0x4 ;  /* 0x0000000400077802 */ /* 0x000fe20000000f00 */
[----:B0-----:R-:W-:-:S04]  /*0c80*/  IMAD R6, R0, 0x300, R5 ;  /* 0x0000030000067824 */ /* 0x001fc800078e0205 */
[----:B------:R-:W-:-:S04]  /*0c90*/  IMAD R6, R3, 0x6000, R6 ;  /* 0x0000600003067824 */ /* 0x000fc800078e0206 */
[----:B------:R-:W-:-:S06]  /*0ca0*/  IMAD.WIDE R6, R6, R7, c[0x0][0x160] ;  /* 0x0000580006067625 */ /* 0x000fcc00078e0207 */
[----:B------:R-:W2:Y:S02]  /*0cb0*/  LDG.E.CONSTANT R7, [R6.64+0xb80] ;  /* 0x000b800406077981 */ /* 0x000ea4000c1e9900 */
[----:B--2---:R-:W-:Y:S02]  /*0cc0*/  FADD R4, R4, R7 ;  /* 0x0000000704047221 */ /* 0x004fe40000000000 */
.L_x_103:
[----:B------:R-:W-:Y:S05]  /*0cd0*/  BSYNC B0 ;  /* 0x0000000000007941 */ /* 0x000fea0003800000 */
.L_x_81:
[----:B------:R-:W-:Y:S01]  /*0ce0*/  WARPSYNC 0xffffffff ;  /* 0xffffffff00007948 */ /* 0x000fe20003800000 */
[----:B------:R-:W-:Y:S01]  /*0cf0*/  VOTE.ANY R3, PT, PT ;  /* 0x0000000000037806 */ /* 0x000fe200038e0100 */
[----:B------:R-:W0:Y:S01]  /*0d00*/  S2R R9, SR_TID.X ;  /* 0x0000000000097919 */ /* 0x000e220000002100 */
[----:B------:R-:W-:-:S03]  /*0d10*/  SHF.L.U32 R7, R0, 0x5, RZ ;  /* 0x0000000500077819 */ /* 0x000fc600000006ff */
[----:B------:R-:W1:Y:S01]  /*0d20*/  SHFL.DOWN PT, R5, R4, 0x10, 0x1f ;  /* 0x0a001f0004057f89 */ /* 0x000e6200000e0000 */
[----:B0-----:R-:W-:Y:S01]  /*0d30*/  ISETP.NE.OR P0, PT, R9, RZ, P0 ;  /* 0x000000ff0900720c */ /* 0x001fe20000705670 */
[----:B-1----:R-:W-:-:S05]  /*0d40*/  FADD R6, R5, R4 ;  /* 0x0000000405067221 */ /* 0x002fca0000000000 */
[----:B------:R-:W0:Y:S02]  /*0d50*/  SHFL.DOWN PT, R5, R6, 0x8, 0x1f ;  /* 0x09001f0006057f89 */ /* 0x000e2400000e0000 */
[----:B0-----:R-:W-:-:S05]  /*0d60*/  FADD R8, R6, R5 ;  /* 0x0000000506087221 */ /* 0x001fca0000000000 */
[----:B------:R-:W0:Y:S02]  /*0d70*/  SHFL.DOWN PT, R5, R8, 0x4, 0x1f ;  /* 0x08801f0008057f89 */ /* 0x000e2400000e0000 */
[----:B0-----:R-:W-:-:S05]  /*0d80*/  FADD R10, R8, R5 ;  /* 0x00000005080a7221 */ /* 0x001fca0000000000 */
[----:B------:R-:W0:Y:S02]  /*0d90*/  SHFL.DOWN PT, R5, R10, 0x2, 0x1f ;  /* 0x08401f000a057f89 */ /* 0x000e2400000e0000 */
[----:B0-----:R-:W-:-:S05]  /*0da0*/  FADD R12, R10, R5 ;  /* 0x000000050a0c7221 */ /* 0x001fca0000000000 */
[----:B------:R-:W0:Y:S02]  /*0db0*/  SHFL.DOWN PT, R5, R12, 0x1, 0x1f ;  /* 0x08201f000c057f89 */ /* 0x000e2400000e0000 */
[----:B0-----:R-:W-:-:S05]  /*0dc0*/  FADD R0, R12, R5 ;  /* 0x000000050c007221 */ /* 0x001fca0000000000 */
[----:B------:R0:W1:Y:S01]  /*0dd0*/  SHFL.IDX PT, R7, R0, R7, 0x1f ;  /* 0x00001f0700077589 */ /* 0x00006200000e0000 */
[----:B------:R-:W-:Y:S05]  /*0de0*/  @P0 EXIT ;  /* 0x000000000000094d */ /* 0x000fea0003800000 */
[----:B0-----:R-:W-:-:S05]  /*0df0*/  MOV R3, 0x4 ;  /* 0x0000000400037802 */ /* 0x001fca0000000f00 */
[----:B------:R-:W-:-:S05]  /*0e00*/  IMAD.WIDE R2, R2, R3, c[0x0][0x168] ;  /* 0x00005a0002027625 */ /* 0x000fca00078e0203 */
[----:B-1----:R-:W-:Y:S01]  /*0e10*/  STG.E [R2.64], R7 ;  /* 0x0000000702007986 */ /* 0x002fe2000c101904 */
[----:B------:R-:W-:Y:S05]  /*0e20*/  EXIT ;  /* 0x000000000000794d */ /* 0x000fea0003800000 */
.L_x_104:
        /* <DEDUP_REMOVED lines=13> */
.L_x_189:


//--------------------- .text.tvmgen_default_fused_nn_dense_add_1_kernel --------------------------
	.section	.text.tvmgen_default_fused_nn_dense_add_1_kernel,"ax",@progbits
	.sectionflags	@"SHF_BARRIERS=1"
	.sectioninfo	@"SHI_REGISTERS=35"
	.align	128
        .global         tvmgen_default_fused_nn_dense_add_1_kernel
        .type           tvmgen_default_fused_nn_dense_add_1_kernel,@function
        .size           tvmgen_default_fused_nn_dense_add_1_kernel,(.L_x_190 - tvmgen_default_fused_nn_dense_add_1_kernel)
        .other          tvmgen_default_fused_nn_dense_add_1_kernel,@"STO_CUDA_ENTRY STV_DEFAULT"
tvmgen_default_fused_nn_dense_add_1_kernel:
.text.tvmgen_default_fused_nn_dense_add_1_kernel:
[----:B------:R-:W-:Y:S02]  /*0000*/  MOV R1, c[0x0][0x28] ;  /* 0x00000a0000017a02 */ /* 0x000fe40000000f00 */
[----:B------:R-:W0:Y:S01]  /*0010*/  S2R R32, SR_TID.X ;  /* 0x0000000000207919 */ /* 0x000e220000002100 */
[----:B------:R-:W-:Y:S01]  /*0020*/  MOV R3, 0x4 ;  /* 0x0000000400037802 */ /* 0x000fe20000000f00 */
[----:B------:R-:W-:Y:S02]  /*0030*/  ULDC.64 UR4, c[0x0][0x118] ;  /* 0x0000460000047ab9 */ /* 0x000fe40000000a00 */
[----:B------:R-:W1:Y:S02]  /*0040*/  S2R R2, SR_CTAID.X ;  /* 0x0000000000027919 */ /* 0x000e640000002500 */
[----:B0-----:R-:W-:-:S04]  /*0050*/  IMAD.WIDE R4, R32, R3, c[0x0][0x168] ;  /* 0x00005a0020047625 */ /* 0x001fc800078e0203 */
[----:B-1----:R-:W-:Y:S01]  /*0060*/  IMAD R6, R2, 0x300, R32 ;  /* 0x0000030002067824 */ /* 0x002fe200078e0220 */
[----:B------:R0:W2:Y:S03]  /*0070*/  LDG.E.CONSTANT R9, [R4.64] ;  /* 0x0000000404097981 */ /* 0x0000a6000c1e9900 */
[----:B------:R-:W-:Y:S01]  /*0080*/  IMAD.WIDE R6, R6, R3, c[0x0][0x170] ;  /* 0x00005c0006067625 */ /* 0x000fe200078e0203 */
[----:B------:R0:W3:Y:S04]  /*0090*/  LDG.E.CONSTANT R8, [R4.64+0x100] ;  /* 0x0001000404087981 */ /* 0x0000e8000c1e9900 */
[----:B------:R-:W2:Y:S04]  /*00a0*/  LDG.E.CONSTANT R0, [R6.64] ;  /* 0x0000000406007981 */ /* 0x000ea8000c1e9900 */
        /* <DEDUP_REMOVED lines=21> */
[----:B0-----:R-:W-:-:S02]  /*0200*/  VOTE.ANY R5, PT, PT ;  /* 0x0000000000057806 */ /* 0x001fc400038e0100 */
[C---:B------:R-:W-:Y:S02]  /*0210*/  LOP3.LUT P0, RZ, R32.reuse, 0x1f, RZ, 0xc0, !PT ;  /* 0x0000001f20ff7812 */ /* 0x040fe4000780c0ff */
[----:B------:R-:W-:Y:S01]  /*0220*/  ISETP.GT.AND P1, PT, R32, 0x1, PT ;  /* 0x000000012000780c */ /* 0x000fe20003f24270 */
[----:B--2---:R-:W-:-:S04]  /*0230*/  FFMA R0, R0, R9, RZ ;  /* 0x0000000900007223 */ /* 0x004fc800000000ff */
        /* <DEDUP_REMOVED lines=19> */
[----:B------:R-:W0:Y:S01]  /*0370*/  SHFL.DOWN PT, R7, R10, 0x1, 0x1f ;  /* 0x08201f000a077f89 */ /* 0x000e2200000e0000 */
[----:B------:R-:W-:Y:S01]  /*0380*/  @!P0 SHF.R.S32.HI R0, RZ, 0x5, R32 ;  /* 0x00000005ff008819 */ /* 0x000fe20000011420 */
        /* <DEDUP_REMOVED lines=8> */
[----:B------:R-:W-:Y:S04]  /*0410*/  @!P0 STS [RZ], R4 ;  /* 0x00000004ff008388 */ /* 0x000fe80000000800 */
[----:B------:R-:W-:Y:S06]  /*0420*/  BAR.SYNC.DEFER_BLOCKING 0x0 ;  /* 0x0000000000007b1d */ /* 0x000fec0000010000 */
[----:B------:R-:W0:Y:S04]  /*0430*/  @!P0 LDS R5, [RZ] ;  /* 0x00000000ff058984 */ /* 0x000e280000000800 */
[----:B0-----:R0:W-:Y:S04]  /*0440*/  @!P0 STS [0xc], R5 ;  /* 0x00000c05ff008388 */ /* 0x0011e80000000800 */
[----:B------:R-:W-:Y:S06]  /*0450*/  BAR.SYNC.DEFER_BLOCKING 0x0 ;  /* 0x0000000000007b1d */ /* 0x000fec0000010000 */
[----:B------:R-:W-:Y:S05]  /*0460*/  @P0 EXIT ;  /* 0x000000000000094d */ /* 0x000fea0003800000 */
[CC--:B0-----:R-:W-:Y:S01]  /*0470*/  IMAD.WIDE R4, R2.reuse, R3.reuse, c[0x0][0x178] ;  /* 0x00005e0002047625 */ /* 0x0c1fe200078e0203 */
[----:B------:R-:W0:Y:S05]  /*0480*/  LDS R0, [0xc] ;  /* 0x00000c00ff007984 */ /* 0x000e2a0000000800 */
[----:B------:R-:W0:Y:S01]  /*0490*/  LDG.E.CONSTANT R5, [R4.64] ;  /* 0x0000000404057981 */ /* 0x000e22000c1e9900 */
[----:B------:R-:W-:Y:S01]  /*04a0*/  IMAD.WIDE R2, R2, R3, c[0x0][0x160] ;  /* 0x0000580002027625 */ /* 0x000fe200078e0203 */
[----:B0-----:R-:W-:-:S05]  /*04b0*/  FADD R7, R0, R5 ;  /* 0x0000000500077221 */ /* 0x001fca0000000000 */
[----:B------:R-:W-:Y:S01]  /*04c0*/  STG.E [R2.64], R7 ;  /* 0x0000000702007986 */ /* 0x000fe2000c101904 */
[----:B------:R-:W-:Y:S05]  /*04d0*/  EXIT ;  /* 0x000000000000794d */ /* 0x000fea0003800000 */
.L_x_105:
        /* <DEDUP_REMOVED lines=10> */
.L_x_190:


//--------------------- .text.tvmgen_default_fused_subtract_add_rsqrt_multiply_multiply_add_reshape_kernel --------------------------
	.section	.text.tvmgen_default_fused_subtract_add_rsqrt_multiply_multiply_add_reshape_kernel,"ax",@progbits
	.sectioninfo	@"SHI_REGISTERS=16"
	.align	128
        .global         tvmgen_default_fused_subtract_add_rsqrt_multiply_multiply_add_reshape_kernel
        .type           tvmgen_default_fused_subtract_add_rsqrt_multiply_multiply_add_reshape_kernel,@function
        .size           tvmgen_default_fused_subtract_add_rsqrt_multiply_multiply_add_reshape_kernel,(.L_x_167 - tvmgen_default_fused_subtract_add_rsqrt_multiply_multiply_add_reshape_kernel)
        .other          tvmgen_default_fused_subtract_add_rsqrt_multiply_multiply_add_reshape_kernel,@"STO_CUDA_ENTRY STV_DEFAULT"
tvmgen_default_fused_subtract_add_rsqrt_multiply_multiply_add_reshape_kernel:
.text.tvmgen_default_fused_subtract_add_rsqrt_multiply_multiply_add_reshape_kernel:
        /* <DEDUP_REMOVED lines=31> */
[----:B------:R-:W-:Y:S05]  /*01f0*/  CALL.REL.NOINC `($__internal_6_$__cuda_sm20_sqrt_rn_f32_slowpath) ;  /* 0x0000053000007944 */ /* 0x000fea0003c00000 */
[----:B------:R-:W-:Y:S05]  /*0200*/  BRA `(.L_x_108) ;  /* 0x0000004000007947 */ /* 0x000fea0003800000 */
.L_x_107:
[----:B01----:R-:W-:Y:S01]  /*0210*/  FMUL.FTZ R7, R0, R13 ;  /* 0x0000000d00077220 */ /* 0x003fe20000410000 */
[----:B------:R-:W-:-:S03]  /*0220*/  FMUL.FTZ R2, R13, 0.5 ;  /* 0x3f0000000d027820 */ /* 0x000fc60000410000 */
[----:B------:R-:W-:-:S04]  /*0230*/  FFMA R0, -R7, R7, R0 ;  /* 0x0000000707007223 */ /* 0x000fc80000000100 */
[----:B------:R-:W-:Y:S02]  /*0240*/  FFMA R2, R0, R2, R7 ;  /* 0x0000000200027223 */ /* 0x000fe40000000007 */
.L_x_108:
[----:B------:R-:W-:Y:S05]  /*0250*/  BSYNC B0 ;  /* 0x0000000000007941 */ /* 0x000fea0003800000 */
.L_x_106:
[----:B------:R-:W-:Y:S01]  /*0260*/  IADD3 R0, R2, 0x1800000, RZ ;  /* 0x0180000002007810 */ /* 0x000fe20007ffe0ff */
[----:B------:R-:W-:Y:S03]  /*0270*/  BSSY B0, `(.L_x_109) ;  /* 0x000000b000007945 */ /* 0x000fe60003800000 */
[----:B------:R-:W-:-:S04]  /*0280*/  LOP3.LUT R0, R0, 0x7f800000, RZ, 0xc0, !PT ;  /* 0x7f80000000007812 */ /* 0x000fc800078ec0ff */
[----:B------:R-:W-:-:S13]  /*0290*/  ISETP.GT.U32.AND P0, PT, R0, 0x1ffffff, PT ;  /* 0x01ffffff0000780c */ /* 0x000fda0003f04070 */
[----:B------:R-:W-:Y:S05]  /*02a0*/  @P0 BRA `(.L_x_110) ;  /* 0x0000003000000947 */ /* 0x000fea0003800000 */
[----:B------:R-:W-:Y:S02]  /*02b0*/  MOV R11, 0x2d0 ;  /* 0x000002d0000b7802 */ /* 0x000fe40000000f00 */
[----:B------:R-:W-:Y:S05]  /*02c0*/  CALL.REL.NOINC `($__internal_5_$__cuda_sm20_rcp_rn_f32_slowpath) ;  /* 0x0000011000007944 */ /* 0x000fea0003c00000 */
[----:B------:R-:W-:Y:S05]  /*02d0*/  BRA `(.L_x_111) ;  /* 0x0000004000007947 */ /* 0x000fea0003800000 */
.L_x_110:
[----:B------:R-:W0:Y:S02]  /*02e0*/  MUFU.RCP R7, R2 ;  /* 0x0000000200077308 */ /* 0x000e240000001000 */
[----:B0-----:R-:W-:-:S04]  /*02f0*/  FFMA R0, R7, R2, -1 ;  /* 0xbf80000007007423 */ /* 0x001fc80000000002 */
[----:B------:R-:W-:-:S04]  /*0300*/  FADD.FTZ R0, -R0, -RZ ;  /* 0x800000ff00007221 */ /* 0x000fc80000010100 */
[----:B------:R-:W-:Y:S02]  /*0310*/  FFMA R7, R7, R0, R7 ;  /* 0x0000000007077223 */ /* 0x000fe40000000007 */
.L_x_111:
[----:B------:R-:W-:Y:S05]  /*0320*/  BSYNC B0 ;  /* 0x0000000000007941 */ /* 0x000fea0003800000 */
.L_x_109:
        /* <DEDUP_REMOVED lines=11> */
        .weak           $__internal_5_$__cuda_sm20_rcp_rn_f32_slowpath
        .type           $__internal_5_$__cuda_sm20_rcp_rn_f32_slowpath,@function
        .size           $__internal_5_$__cuda_sm20_rcp_rn_f32_slowpath,($__internal_6_$__cuda_sm20_sqrt_rn_f32_slowpath - $__internal_5_$__cuda_sm20_rcp_rn_f32_slowpath)
$__internal_5_$__cuda_sm20_rcp_rn_f32_slowpath:
        /* <DEDUP_REMOVED lines=15> */
.L_x_113:
        /* <DEDUP_REMOVED lines=33> */
.L_x_115:
[----:B------:R0:W1:Y:S02]  /*06e0*/  MUFU.RCP R7, R2 ;  /* 0x0000000200077308 */ /* 0x0000640000001000 */
.L_x_114:
[----:B------:R-:W-:Y:S05]  /*06f0*/  BSYNC B1 ;  /* 0x0000000000017941 */ /* 0x000fea0003800000 */
.L_x_112:
[----:B------:R-:W-:Y:S01]  /*0700*/  IMAD.MOV.U32 R8, RZ, RZ, R11 ;  /* 0x000000ffff087224 */ /* 0x000fe200078e000b */
[----:B------:R-:W-:-:S04]  /*0710*/  MOV R9, 0x0 ;  /* 0x0000000000097802 */ /* 0x000fc80000000f00 */
[----:B------:R-:W-:Y:S05]  /*0720*/  RET.REL.NODEC R8 `(tvmgen_default_fused_subtract_add_rsqrt_multiply_multiply_add_reshape_kernel) ;  /* 0xfffff8d008007950 */ /* 0x000fea0003c3ffff */
        .weak           $__internal_6_$__cuda_sm20_sqrt_rn_f32_slowpath
        .type           $__internal_6_$__cuda_sm20_sqrt_rn_f32_slowpath,@function
        .size           $__internal_6_$__cuda_sm20_sqrt_rn_f32_slowpath,(.L_x_167 - $__internal_6_$__cuda_sm20_sqrt_rn_f32_slowpath)
$__internal_6_$__cuda_sm20_sqrt_rn_f32_slowpath:
        /* <DEDUP_REMOVED lines=19> */
.L_x_116:
[----:B------:R-:W-:Y:S01]  /*0860*/  MOV R8, R11 ;  /* 0x0000000b00087202 */ /* 0x000fe20000000f00 */
[----:B------:R-:W-:-:S04]  /*0870*/  IMAD.MOV.U32 R9, RZ, RZ, 0x0 ;  /* 0x00000000ff097424 */ /* 0x000fc800078e00ff */
[----:B------:R-:W-:Y:S05]  /*0880*/  RET.REL.NODEC R8 `(tvmgen_default_fused_subtract_add_rsqrt_multiply_multiply_add_reshape_kernel) ;  /* 0xfffff77008007950 */ /* 0x000fea0003c3ffff */
.L_x_117:
        /* <DEDUP_REMOVED lines=15> */
.L_x_167:


//--------------------- .text.tvmgen_default_fused_variance_kernel --------------------------
	.section	.text.tvmgen_default_fused_variance_kernel,"ax",@progbits
	.sectioninfo	@"SHI_REGISTERS=16"
	.align	128
        .global         tvmgen_default_fused_variance_kernel
        .type           tvmgen_default_fused_variance_kernel,@function
        .size           tvmgen_default_fused_variance_kernel,(.L_x_192 - tvmgen_default_fused_variance_kernel)
        .other          tvmgen_default_fused_variance_kernel,@"STO_CUDA_ENTRY STV_DEFAULT"
tvmgen_default_fused_variance_kernel:
.text.tvmgen_default_fused_variance_kernel:
        /* <DEDUP_REMOVED lines=10> */
[----:B------:R-:W-:Y:S02]  /*00a0*/  MOV R7, 0x4 ;  /* 0x0000000400077802 */ /* 0x000fe40000000f00 */
[----:B------:R-:W-:Y:S01]  /*00b0*/  MOV R11, 0x4 ;  /* 0x00000004000b7802 */ /* 0x000fe20000000f00 */
[----:B------:R-:W1:Y:S04]  /*00c0*/  S2R R9, SR_TID.X ;  /* 0x0000000000097919 */ /* 0x000e680000002100 */
[----:B------:R-:W-:-:S04]  /*00d0*/  IMAD.WIDE R12, R2, R11, c[0x0][0x170] ;  /* 0x00005c00020c7625 */ /* 0x000fc800078e020b */
[C---:B0-----:R-:W-:Y:S02]  /*00e0*/  IMAD R0, R4.reuse, 0x300, R5 ;  /* 0x0000030004007824 */ /* 0x041fe400078e0205 */
[----:B------:R-:W2:Y:S01]  /*00f0*/  LDG.E.CONSTANT R5, [R12.64] ;  /* 0x000000040c057981 */ /* 0x000ea2000c1e9900 */
[----:B-1----:R-:W-:Y:S02]  /*0100*/  IMAD R6, R4, 0x300, R9 ;  /* 0x0000030004067824 */ /* 0x002fe400078e0209 */
[----:B------:R-:W-:Y:S02]  /*0110*/  IMAD R0, R3, 0x6000, R0 ;  /* 0x0000600003007824 */ /* 0x000fe400078e0200 */
[----:B------:R-:W-:-:S04]  /*0120*/  IMAD.WIDE R8, R2, R7, c[0x0][0x170] ;  /* 0x00005c0002087625 */ /* 0x000fc800078e0207 */
[----:B------:R-:W-:Y:S02]  /*0130*/  IMAD R10, R3, 0x6000, R6 ;  /* 0x00006000030a7824 */ /* 0x000fe400078e0206 */
[----:B------:R-:W-:Y:S02]  /*0140*/  IMAD.WIDE R6, R0, R7, c[0x0][0x168] ;  /* 0x00005a0000067625 */ /* 0x000fe400078e0207 */
[----:B------:R-:W3:Y:S02]  /*0150*/  LDG.E.CONSTANT R0, [R8.64] ;  /* 0x0000000408007981 */ /* 0x000ee4000c1e9900 */
[----:B------:R-:W-:Y:S02]  /*0160*/  IMAD.WIDE R10, R10, R11, c[0x0][0x168] ;  /* 0x00005a000a0a7625 */ /* 0x000fe400078e020b */
[----:B------:R-:W3:Y:S04]  /*0170*/  LDG.E.CONSTANT R7, [R6.64] ;  /* 0x0000000406077981 */ /* 0x000ee8000c1e9900 */
[----:B------:R-:W2:Y:S01]  /*0180*/  LDG.E.CONSTANT R10, [R10.64+0x80] ;  /* 0x000080040a0a7981 */ /* 0x000ea2000c1e9900 */
[----:B---3--:R-:W-:Y:S01]  /*0190*/  FADD R0, -R0, R7 ;  /* 0x0000000700007221 */ /* 0x008fe20000000100 */
[----:B--2---:R-:W-:-:S03]  /*01a0*/  FADD R5, -R5, R10 ;  /* 0x0000000a05057221 */ /* 0x004fc60000000100 */
[----:B------:R-:W-:-:S04]  /*01b0*/  FFMA R0, R0, R0, RZ ;  /* 0x0000000000007223 */ /* 0x000fc800000000ff */
[----:B------:R-:W-:Y:S02]  /*01c0*/  FFMA R0, R5, R5, R0 ;  /* 0x0000000505007223 */ /* 0x000fe40000000000 */
.L_x_119:
[----:B------:R-:W-:Y:S05]  /*01d0*/  BSYNC B0 ;  /* 0x0000000000007941 */ /* 0x000fea0003800000 */
.L_x_118:
[----:B------:R-:W-:Y:S01]  /*01e0*/  BSSY B0, `(.L_x_120) ;  /* 0x00000f8000007945 */ /* 0x000fe20003800000 */
[----:B------:R-:W-:Y:S01]  /*01f0*/  BSSY B1, `(.L_x_121) ;  /* 0x00000ec000017945 */ /* 0x000fe20003800000 */
[----:B------:R-:W-:Y:S01]  /*0200*/  SHF.R.S32.HI R5, RZ, 0x1f, R2 ;  /* 0x0000001fff057819 */ /* 0x000fe20000011402 */
[----:B------:R-:W-:Y:S05]  /*0210*/  @P0 BRA `(.L_x_122) ;  /* 0x0000015000000947 */ /* 0x000fea0003800000 */
[----:B------:R-:W0:Y:S02]  /*0220*/  S2R R7, SR_TID.X ;  /* 0x0000000000077919 */ /* 0x000e240000002100 */
[----:B0-----:R-:W-:Y:S01]  /*0230*/  IMAD R6, R4, 0x300, R7 ;  /* 0x0000030004067824 */ /* 0x001fe200078e0207 */
[----:B------:R-:W-:-:S03]  /*0240*/  MOV R7, 0x4 ;  /* 0x0000000400077802 */ /* 0x000fc60000000f00 */
[----:B------:R-:W-:Y:S02]  /*0250*/  IMAD R6, R3, 0x6000, R6 ;  /* 0x0000600003067824 */ /* 0x000fe400078e0206 */
[----:B------:R-:W-:-:S04]  /*0260*/  IMAD.WIDE R8, R2, R7, c[0x0][0x170] ;  /* 0x00005c0002087625 */ /* 0x000fc800078e0207 */
[----:B------:R-:W-:Y:S02]  /*0270*/  IMAD.WIDE R6, R6, R7, c[0x0][0x168] ;  /* 0x00005a0006067625 */ /* 0x000fe400078e0207 */
[----:B------:R-:W2:Y:S04]  /*0280*/  LDG.E.CONSTANT R9, [R8.64] ;  /* 0x0000000408097981 */ /* 0x000ea8000c1e9900 */
[----:B------:R-:W2:Y:S02]  /*0290*/  LDG.E.CONSTANT R6, [R6.64+0x100] ;  /* 0x0001000406067981 */ /* 0x000ea4000c1e9900 */
[----:B--2---:R-:W-:-:S04]  /*02a0*/  FADD R11, -R9, R6 ;  /* 0x00000006090b7221 */ /* 0x004fc80000000100 */
[----:B------:R-:W-:Y:S01]  /*02b0*/  FFMA R0, R11, R11, R0 ;  /* 0x0000000b0b007223 */ /* 0x000fe20000000000 */
        /* <DEDUP_REMOVED lines=10> */
[----:B------:R-:W-:Y:S02]  /*0360*/  FFMA R0, R11, R11, R0 ;  /* 0x0000000b0b007223 */ /* 0x000fe40000000000 */
.L_x_122:
        /* <DEDUP_REMOVED lines=11> */
.L_x_123:
        /* <DEDUP_REMOVED lines=11> */
.L_x_124:
        /* <DEDUP_REMOVED lines=11> */
.L_x_125:
        /* <DEDUP_REMOVED lines=11> */
.L_x_126:
        /* <DEDUP_REMOVED lines=11> */
.L_x_127:
        /* <DEDUP_REMOVED lines=11> */
.L_x_128:
        /* <DEDUP_REMOVED lines=11> */
.L_x_129:
        /* <DEDUP_REMOVED lines=11> */
.L_x_130:
        /* <DEDUP_REMOVED lines=11> */
.L_x_131:
        /* <DEDUP_REMOVED lines=11> */
.L_x_132:
        /* <DEDUP_REMOVED lines=11> */
.L_x_133:
        /* <DEDUP_REMOVED lines=11> */
.L_x_134:
        /* <DEDUP_REMOVED lines=11> */
.L_x_135:
        /* <DEDUP_REMOVED lines=11> */
.L_x_136:
        /* <DEDUP_REMOVED lines=11> */
.L_x_137:
        /* <DEDUP_REMOVED lines=11> */
.L_x_138:
        /* <DEDUP_REMOVED lines=11> */
.L_x_139:
        /* <DEDUP_REMOVED lines=11> */
.L_x_140:
[----:B------:R-:W-:Y:S01]  /*0fd0*/  @P0 BREAK B1 ;  /* 0x0000000000010942 */ /* 0x000fe20003800000 */
        /* <DEDUP_REMOVED lines=11> */
.L_x_141:
[----:B------:R-:W-:Y:S01]  /*1090*/  @P0 BREAK B1 ;  /* 0x0000000000010942 */ /* 0x000fe20003800000 */
[----:B------:R-:W-:Y:S05]  /*10a0*/  @P0 BRA `(.L_x_142) ;  /* 0x000000b000000947 */ /* 0x000fea0003800000 */
[----:B------:R-:W-:Y:S05]  /*10b0*/  BSYNC B1 ;  /* 0x0000000000017941 */ /* 0x000fea0003800000 */
.L_x_121:
[----:B------:R-:W0:Y:S02]  /*10c0*/  S2R R7, SR_TID.X ;  /* 0x0000000000077919 */ /* 0x000e240000002100 */
[----:B0-----:R-:W-:Y:S01]  /*10d0*/  IMAD R6, R4, 0x300, R7 ;  /* 0x0000030004067824 */ /* 0x001fe200078e0207 */
[----:B------:R-:W-:-:S03]  /*10e0*/  MOV R7, 0x4 ;  /* 0x0000000400077802 */ /* 0x000fc60000000f00 */
[----:B------:R-:W-:Y:S02]  /*10f0*/  IMAD R6, R3, 0x6000, R6 ;  /* 0x0000600003067824 */ /* 0x000fe400078e0206 */
[----:B------:R-:W-:-:S04]  /*1100*/  IMAD.WIDE R8, R2, R7, c[0x0][0x170] ;  /* 0x00005c0002087625 */ /* 0x000fc800078e0207 */
[----:B------:R-:W-:Y:S01]  /*1110*/  IMAD.WIDE R6, R6, R7, c[0x0][0x168] ;  /* 0x00005a0006067625 */ /* 0x000fe200078e0207 */
[----:B------:R-:W2:Y:S05]  /*1120*/  LDG.E.CONSTANT R3, [R8.64] ;  /* 0x0000000408037981 */ /* 0x000eaa000c1e9900 */
[----:B------:R-:W2:Y:S02]  /*1130*/  LDG.E.CONSTANT R6, [R6.64+0xb80] ;  /* 0x000b800406067981 */ /* 0x000ea4000c1e9900 */
[----:B--2---:R-:W-:-:S04]  /*1140*/  FADD R3, -R3, R6 ;  /* 0x0000000603037221 */ /* 0x004fc80000000100 */
[----:B------:R-:W-:Y:S02]  /*1150*/  FFMA R0, R3, R3, R0 ;  /* 0x0000000303007223 */ /* 0x000fe40000000000 */
.L_x_142:
[----:B------:R-:W-:Y:S05]  /*1160*/  BSYNC B0 ;  /* 0x0000000000007941 */ /* 0x000fea0003800000 */
.L_x_120:
        /* <DEDUP_REMOVED lines=17> */
[----:B0-----:R-:W-:-:S04]  /*1280*/  LEA R4, P0, R2, c[0x0][0x160], 0x2 ;  /* 0x0000580002047a11 */ /* 0x001fc800078010ff */
[----:B------:R-:W-:-:S05]  /*1290*/  LEA.HI.X R5, R2, c[0x0][0x164], R5, 0x2, P0 ;  /* 0x0000590002057a11 */ /* 0x000fca00000f1405 */
[----:B-1----:R-:W-:Y:S01]  /*12a0*/  STG.E [R4.64], R7 ;  /* 0x0000000704007986 */ /* 0x002fe2000c101904 */
[----:B------:R-:W-:Y:S05]  /*12b0*/  EXIT ;  /* 0x000000000000794d */ /* 0x000fea0003800000 */
.L_x_143:
        /* <DEDUP_REMOVED lines=12> */
.L_x_192:


//--------------------- .text.tvmgen_default_fused_reshape_add_reshape_expand_dims_transpose_squeeze_kernel --------------------------
	.section	.text.tvmgen_default_fused_reshape_add_reshape_expand_dims_transpose_squeeze_kernel,"ax",@progbits
	.sectioninfo	@"SHI_REGISTERS=16"
	.align	128
        .global         tvmgen_default_fused_reshape_add_reshape_expand_dims_transpose_squeeze_kernel
        .type           tvmgen_default_fused_reshape_add_reshape_expand_dims_transpose_squeeze_kernel,@function
        .size           tvmgen_default_fused_reshape_add_reshape_expand_dims_transpose_squeeze_kernel,(.L_x_193 - tvmgen_default_fused_reshape_add_reshape_expand_dims_transpose_squeeze_kernel)
        .other          tvmgen_default_fused_reshape_add_reshape_expand_dims_transpose_squeeze_kernel,@"STO_CUDA_ENTRY STV_DEFAULT"
tvmgen_default_fused_reshape_add_reshape_expand_dims_transpose_squeeze_kernel:
.text.tvmgen_default_fused_reshape_add_reshape_expand_dims_transpose_squeeze_kernel:
        /* <DEDUP_REMOVED lines=12> */
[----:B------:R-:W-:-:S07]  /*00c0*/  ISETP.GT.AND P1, PT, R9, 0x6ec, PT ;  /* 0x000006ec0900780c */ /* 0x000fce0003f24270 */
[----:B------:R-:W-:Y:S05]  /*00d0*/  @P0 BRA `(.L_x_145) ;  /* 0x0000013000000947 */ /* 0x000fea0003800000 */
[----:B------:R-:W-:Y:S01]  /*00e0*/  MOV R4, RZ ;  /* 0x000000ff00047202 */ /* 0x000fe20000000f00 */
[----:B------:R-:W-:-:S04]  /*00f0*/  IMAD.HI R6, R0, 0x2aaaaaab, RZ ;  /* 0x2aaaaaab00067827 */ /* 0x000fc800078e02ff */
[----:B------:R-:W-:Y:S01]  /*0100*/  IMAD.HI R4, R5, -0x22384fb3, R4 ;  /* 0xddc7b04d05047827 */ /* 0x000fe200078e0204 */
[----:B------:R-:W-:-:S04]  /*0110*/  SHF.R.U32.HI R11, RZ, 0x1f, R6 ;  /* 0x0000001fff0b7819 */ /* 0x000fc80000011606 */
[----:B------:R-:W-:Y:S02]  /*0120*/  SHF.R.U32.HI R7, RZ, 0x1f, R4 ;  /* 0x0000001fff077819 */ /* 0x000fe40000011604 */
[----:B------:R-:W-:Y:S02]  /*0130*/  LEA.HI.SX32 R11, R6, R11, 0x19 ;  /* 0x0000000b060b7211 */ /* 0x000fe400078fcaff */
[----:B------:R-:W-:-:S05]  /*0140*/  LEA.HI.SX32 R7, R4, R7, 0x17 ;  /* 0x0000000704077211 */ /* 0x000fca00078fbaff */
[----:B------:R-:W-:-:S04]  /*0150*/  IMAD R4, R7, -0x24f, R5 ;  /* 0xfffffdb107047824 */ /* 0x000fc800078e0205 */
[----:B------:R-:W-:-:S04]  /*0160*/  IMAD.HI R5, R4, 0x55555556, RZ ;  /* 0x5555555604057827 */ /* 0x000fc800078e02ff */
[----:B------:R-:W-:Y:S01]  /*0170*/  IMAD R4, R11, -0x300, R0 ;  /* 0xfffffd000b047824 */ /* 0x000fe200078e0200 */
[----:B------:R-:W-:-:S03]  /*0180*/  LEA.HI R5, R5, R5, RZ, 0x1 ;  /* 0x0000000505057211 */ /* 0x000fc600078f08ff */
[----:B------:R-:W-:-:S04]  /*0190*/  IMAD R4, R7, 0x300, R4 ;  /* 0x0000030007047824 */ /* 0x000fc800078e0204 */
[----:B------:R-:W-:Y:S02]  /*01a0*/  IMAD R6, R5, 0x900, R4 ;  /* 0x0000090005067824 */ /* 0x000fe400078e0204 */
[----:B------:R-:W-:-:S04]  /*01b0*/  IMAD.WIDE R4, R4, R13, c[0x0][0x170] ;  /* 0x00005c0004047625 */ /* 0x000fc800078e020d */
[----:B------:R-:W-:Y:S02]  /*01c0*/  IMAD.WIDE R6, R6, R13, c[0x0][0x168] ;  /* 0x00005a0006067625 */ /* 0x000fe400078e020d */
[----:B------:R-:W2:Y:S04]  /*01d0*/  LDG.E.CONSTANT R5, [R4.64] ;  /* 0x0000000404057981 */ /* 0x000ea8000c1e9900 */
[----:B------:R-:W2:Y:S02]  /*01e0*/  LDG.E.CONSTANT R6, [R6.64] ;  /* 0x0000000406067981 */ /* 0x000ea4000c1e9900 */
[----:B--2---:R-:W-:-:S05]  /*01f0*/  FADD R11, R6, R5 ;  /* 0x00000005060b7221 */ /* 0x004fca0000000000 */
[----:B------:R0:W-:Y:S02]  /*0200*/  STG.E [R2.64], R11 ;  /* 0x0000000b02007986 */ /* 0x0001e4000c101904 */
.L_x_145:
[----:B------:R-:W-:Y:S05]  /*0210*/  BSYNC B0 ;  /* 0x0000000000007941 */ /* 0x000fea0003800000 */
.L_x_144:
[----:B------:R-:W-:Y:S05]  /*0220*/  @P1 EXIT ;  /* 0x000000000000194d */ /* 0x000fea0003800000 */
[----:B------:R-:W-:Y:S02]  /*0230*/  MOV R8, RZ ;  /* 0x000000ff00087202 */ /* 0x000fe40000000f00 */
[----:B------:R-:W-:-:S03]  /*0240*/  IADD3 R0, R0, 0x40000, RZ ;  /* 0x0004000000007810 */ /* 0x000fc60007ffe0ff */
[----:B------:R-:W-:-:S04]  /*0250*/  IMAD.HI R4, R9, -0x22384fb3, R8 ;  /* 0xddc7b04d09047827 */ /* 0x000fc800078e0208 */
[----:B------:R-:W-:Y:S01]  /*0260*/  IMAD.HI R6, R0, 0x2aaaaaab, RZ ;  /* 0x2aaaaaab00067827 */ /* 0x000fe200078e02ff */
[----:B------:R-:W-:-:S04]  /*0270*/  SHF.R.U32.HI R5, RZ, 0x1f, R4 ;  /* 0x0000001fff057819 */ /* 0x000fc80000011604 */
[----:B------:R-:W-:Y:S02]  /*0280*/  LEA.HI.SX32 R5, R4, R5, 0x17 ;  /* 0x0000000504057211 */ /* 0x000fe400078fbaff */
[----:B------:R-:W-:-:S03]  /*0290*/  SHF.R.U32.HI R7, RZ, 0x1f, R6 ;  /* 0x0000001fff077819 */ /* 0x000fc60000011606 */
[----:B------:R-:W-:Y:S01]  /*02a0*/  IMAD R8, R5, -0x24f, R9 ;  /* 0xfffffdb105087824 */ /* 0x000fe200078e0209 */
[----:B------:R-:W-:-:S03]  /*02b0*/  LEA.HI.SX32 R7, R6, R7, 0x19 ;  /* 0x0000000706077211 */ /* 0x000fc600078fcaff */
        /* <DEDUP_REMOVED lines=10> */
[----:B------:R-:W-:Y:S01]  /*0360*/  STG.E [R2.64+0x100000], R9 ;  /* 0x1000000902007986 */ /* 0x000fe2000c101904 */
[----:B------:R-:W-:Y:S05]  /*0370*/  EXIT ;  /* 0x000000000000794d */ /* 0x000fea0003800000 */
.L_x_146:
        /* <DEDUP_REMOVED lines=16> */
.L_x_193:


//--------------------- .text.tvmgen_default_fused_nn_softmax_kernel_2 --------------------------
	.section	.text.tvmgen_default_fused_nn_softmax_kernel_2,"ax",@progbits
	.sectioninfo	@"SHI_REGISTERS=14"
	.align	128
        .global         tvmgen_default_fused_nn_softmax_kernel_2
        .type           tvmgen_default_fused_nn_softmax_kernel_2,@function
        .size           tvmgen_default_fused_nn_softmax_kernel_2,(.L_x_194 - tvmgen_default_fused_nn_softmax_kernel_2)
        .other          tvmgen_default_fused_nn_softmax_kernel_2,@"STO_CUDA_ENTRY STV_DEFAULT"
tvmgen_default_fused_nn_softmax_kernel_2:
.text.tvmgen_default_fused_nn_softmax_kernel_2:
[----:B------:R-:W-:Y:S02]  /*0000*/  MOV R1, c[0x0][0x28] ;  /* 0x00000a0000017a02 */ /* 0x000fe40000000f00 */
[----:B------:R-:W0:Y:S01]  /*0010*/  S2R R4, SR_TID.X ;  /* 0x0000000000047919 */ /* 0x000e220000002100 */
[----:B------:R-:W-:Y:S01]  /*0020*/  MOV R5, 0x4 ;  /* 0x0000000400057802 */ /* 0x000fe20000000f00 */
[----:B------:R-:W-:Y:S02]  /*0030*/  ULDC.64 UR4, c[0x0][0x118] ;  /* 0x0000460000047ab9 */ /* 0x000fe40000000a00 */
[----:B------:R-:W1:Y:S01]  /*0040*/  S2R R3, SR_CTAID.X ;  /* 0x0000000000037919 */ /* 0x000e620000002500 */
[----:B0-----:R-:W-:-:S04]  /*0050*/  SHF.R.S32.HI R0, RZ, 0x2, R4 ;  /* 0x00000002ff007819 */ /* 0x001fc80000011404 */
[C---:B-1----:R-:W-:Y:S01]  /*0060*/  LEA R0, R3.reuse, R0, 0x8 ;  /* 0x0000000003007211 */ /* 0x042fe200078e40ff */
[----:B------:R-:W-:-:S03]  /*0070*/  IMAD R4, R3, 0x400, R4 ;  /* 0x0000040003047824 */ /* 0x000fc600078e0204 */
[----:B------:R-:W-:Y:S01]  /*0080*/  ISETP.GE.AND P0, PT, R0, 0x24f, PT ;  /* 0x0000024f0000780c */ /* 0x000fe20003f06270 */
[----:B------:R-:W-:-:S04]  /*0090*/  IMAD.WIDE R2, R4, R5, c[0x0][0x168] ;  /* 0x00005a0004027625 */ /* 0x000fc800078e0205 */
[----:B------:R-:W-:-:S04]  /*00a0*/  IMAD R4, R4, 0xc5, RZ ;  /* 0x000000c504047824 */ /* 0x000fc800078e02ff */
[----:B------:R-:W-:-:S04]  /*00b0*/  IMAD.WIDE R4, R4, R5, c[0x0][0x160] ;  /* 0x0000580004047625 */ /* 0x000fc800078e0205 */
[----:B------:R0:W-:Y:S01]  /*00c0*/  @!P0 STG.E [R2.64], RZ ;  /* 0x000000ff02008986 */ /* 0x0001e2000c101904 */
[----:B------:R-:W-:Y:S02]  /*00d0*/  ISETP.GT.AND P0, PT, R0, 0x24e, PT ;  /* 0x0000024e0000780c */ /* 0x000fe40003f04270 */
[----:B------:R-:W-:-:S09]  /*00e0*/  MOV R0, RZ ;  /* 0x000000ff00007202 */ /* 0x000fd20000000f00 */
.L_x_151:
[----:B------:R-:W-:Y:S01]  /*00f0*/  BSSY B0, `(.L_x_147) ;  /* 0x0000007000007945 */ /* 0x000fe20003800000 */
[----:B------:R-:W-:Y:S01]  /*0100*/  ISETP.NE.AND P1, PT, R0, 0xc4, PT ;  /* 0x000000c40000780c */ /* 0x000fe20003f25270 */
[----:B-1----:R-:W-:Y:S07]  /*0110*/  @P0 BRA `(.L_x_148) ;  /* 0x0000004000000947 */ /* 0x002fee0003800000 */
[----:B------:R-:W2:Y:S04]  /*0120*/  LDG.E R6, [R2.64] ;  /* 0x0000000402067981 */ /* 0x000ea8000c1e1900 */
[----:B------:R-:W2:Y:S02]  /*0130*/  LDG.E.CONSTANT R7, [R4.64] ;  /* 0x0000000404077981 */ /* 0x000ea4000c1e9900 */
[----:B--2---:R-:W-:-:S05]  /*0140*/  FADD R7, R6, R7 ;  /* 0x0000000706077221 */ /* 0x004fca0000000000 */
[----:B------:R1:W-:Y:S02]  /*0150*/  STG.E [R2.64], R7 ;  /* 0x0000000702007986 */ /* 0x0003e4000c101904 */
.L_x_148:
[----:B------:R-:W-:Y:S05]  /*0160*/  BSYNC B0 ;  /* 0x0000000000007941 */ /* 0x000fea0003800000 */
.L_x_147:
[----:B------:R-:W-:Y:S05]  /*0170*/  @!P1 EXIT ;  /* 0x000000000000994d */ /* 0x000fea0003800000 */
[----:B------:R-:W-:Y:S01]  /*0180*/  BSSY B0, `(.L_x_149) ;  /* 0x000000a000007945 */ /* 0x000fe20003800000 */
[----:B------:R-:W-:Y:S05]  /*0190*/  @P0 BRA `(.L_x_150) ;  /* 0x0000008000000947 */ /* 0x000fea0003800000 */
[----:B------:R-:W2:Y:S04]  /*01a0*/  LDG.E R11, [R2.64] ;  /* 0x00000004020b7981 */ /* 0x000ea8000c1e1900 */
[----:B------:R-:W2:Y:S04]  /*01b0*/  LDG.E.CONSTANT R6, [R4.64+0x4] ;  /* 0x0000040404067981 */ /* 0x000ea8000c1e9900 */
[----:B-1----:R-:W3:Y:S04]  /*01c0*/  LDG.E.CONSTANT R7, [R4.64+0x8] ;  /* 0x0000080404077981 */ /* 0x002ee8000c1e9900 */
[----:B------:R-:W4:Y:S01]  /*01d0*/  LDG.E.CONSTANT R9, [R4.64+0xc] ;  /* 0x00000c0404097981 */ /* 0x000f22000c1e9900 */
[----:B--2---:R-:W-:-:S04]  /*01e0*/  FADD R6, R6, R11 ;  /* 0x0000000b06067221 */ /* 0x004fc80000000000 */
[----:B---3--:R-:W-:-:S04]  /*01f0*/  FADD R6, R6, R7 ;  /* 0x0000000706067221 */ /* 0x008fc80000000000 */
[----:B----4-:R-:W-:-:S05]  /*0200*/  FADD R9, R6, R9 ;  /* 0x0000000906097221 */ /* 0x010fca0000000000 */
[----:B------:R1:W-:Y:S02]  /*0210*/  STG.E [R2.64], R9 ;  /* 0x0000000902007986 */ /* 0x0003e4000c101904 */
.L_x_150:
[----:B------:R-:W-:Y:S05]  /*0220*/  BSYNC B0 ;  /* 0x0000000000007941 */ /* 0x000fea0003800000 */
.L_x_149:
[----:B------:R-:W-:Y:S02]  /*0230*/  IADD3 R4, P1, R4, 0x10, RZ ;  /* 0x0000001004047810 */ /* 0x000fe40007f3e0ff */
[----:B------:R-:W-:-:S03]  /*0240*/  IADD3 R0, R0, 0x4, RZ ;  /* 0x0000000400007810 */ /* 0x000fc60007ffe0ff */
[----:B------:R-:W-:Y:S01]  /*0250*/  IMAD.X R5, RZ, RZ, R5, P1 ;  /* 0x000000ffff057224 */ /* 0x000fe200008e0605 */
[----:B------:R-:W-:Y:S05]  /*0260*/  BRA `(.L_x_151) ;  /* 0xfffffe8000007947 */ /* 0x000fea000383ffff */
.L_x_152:
        /* <DEDUP_REMOVED lines=9> */
.L_x_194:


//--------------------- .text.tvmgen_default_fused_nn_dense_kernel --------------------------
	.section	.text.tvmgen_default_fused_nn_dense_kernel,"ax",@progbits
	.sectionflags	@"SHF_BARRIERS=1"
	.sectioninfo	@"SHI_REGISTERS=36"
	.align	128
        .global         tvmgen_default_fused_nn_dense_kernel
        .type           tvmgen_default_fused_nn_dense_kernel,@function
        .size           tvmgen_default_fused_nn_dense_kernel,(.L_x_195 - tvmgen_default_fused_nn_dense_kernel)
        .other          tvmgen_default_fused_nn_dense_kernel,@"STO_CUDA_ENTRY STV_DEFAULT"
tvmgen_default_fused_nn_dense_kernel:
.text.tvmgen_default_fused_nn_dense_kernel:
        /* <DEDUP_REMOVED lines=75> */
.L_x_153:
        /* <DEDUP_REMOVED lines=13> */
.L_x_195:


//--------------------- .text.tvmgen_default_fused_nn_softmax_kernel --------------------------
	.section	.text.tvmgen_default_fused_nn_softmax_kernel,"ax",@progbits
	.sectioninfo	@"SHI_REGISTERS=14"
	.align	128
        .global         tvmgen_default_fused_nn_softmax_kernel
        .type           tvmgen_default_fused_nn_softmax_kernel,@function
        .size           tvmgen_default_fused_nn_softmax_kernel,(.L_x_196 - tvmgen_default_fused_nn_softmax_kernel)
        .other          tvmgen_default_fused_nn_softmax_kernel,@"STO_CUDA_ENTRY STV_DEFAULT"
tvmgen_default_fused_nn_softmax_kernel:
.text.tvmgen_default_fused_nn_softmax_kernel:
[----:B------:R-:W-:Y:S02]  /*0000*/  IMAD.MOV.U32 R1, RZ, RZ, c[0x0][0x28] ;  /* 0x00000a00ff017624 */ /* 0x000fe400078e00ff */
[----:B------:R-:W0:Y:S01]  /*0010*/  S2R R4, SR_TID.X ;  /* 0x0000000000047919 */ /* 0x000e220000002100 */
[----:B------:R-:W-:Y:S01]  /*0020*/  IMAD.MOV.U32 R5, RZ, RZ, 0x4 ;  /* 0x00000004ff057424 */ /* 0x000fe200078e00ff */
[----:B------:R-:W-:Y:S02]  /*0030*/  ULDC.64 UR4, c[0x0][0x118] ;  /* 0x0000460000047ab9 */ /* 0x000fe40000000a00 */
[----:B------:R-:W1:Y:S01]  /*0040*/  S2R R3, SR_CTAID.X ;  /* 0x0000000000037919 */ /* 0x000e620000002500 */
[--C-:B0-----:R-:W-:Y:S01]  /*0050*/  SHF.R.S32.HI R0, RZ, 0x2, R4.reuse ;  /* 0x00000002ff007819 */ /* 0x101fe20000011404 */
[----:B-1----:R-:W-:-:S04]  /*0060*/  IMAD R4, R3, 0x400, R4 ;  /* 0x0000040003047824 */ /* 0x002fc800078e0204 */
[----:B------:R-:W-:Y:S02]  /*0070*/  IMAD R0, R3, 0x100, R0 ;  /* 0x0000010003007824 */ /* 0x000fe400078e0200 */
[----:B------:R-:W-:-:S03]  /*0080*/  IMAD.WIDE R2, R4, R5, c[0x0][0x160] ;  /* 0x0000580004027625 */ /* 0x000fc600078e0205 */
[----:B------:R-:W-:Y:S01]  /*0090*/  ISETP.GE.AND P0, PT, R0, 0x24f, PT ;  /* 0x0000024f0000780c */ /* 0x000fe20003f06270 */
[----:B------:R-:W-:-:S04]  /*00a0*/  IMAD R4, R4, 0xc5, RZ ;  /* 0x000000c504047824 */ /* 0x000fc800078e02ff */
[----:B------:R-:W-:-:S08]  /*00b0*/  IMAD.WIDE R4, R4, R5, c[0x0][0x168] ;  /* 0x00005a0004047625 */ /* 0x000fd000078e0205 */
[----:B------:R-:W-:-:S05]  /*00c0*/  @!P0 IMAD.MOV.U32 R7, RZ, RZ, -0x800003 ;  /* 0xff7ffffdff078424 */ /* 0x000fca00078e00ff */
[----:B------:R0:W-:Y:S01]  /*00d0*/  @!P0 STG.E [R2.64], R7 ;  /* 0x0000000702008986 */ /* 0x0001e2000c101904 */
[----:B------:R-:W-:Y:S01]  /*00e0*/  ISETP.GT.AND P0, PT, R0, 0x24e, PT ;  /* 0x0000024e0000780c */ /* 0x000fe20003f04270 */
[----:B------:R-:W-:-:S10]  /*00f0*/  IMAD.MOV.U32 R0, RZ, RZ, RZ ;  /* 0x000000ffff007224 */ /* 0x000fd400078e00ff */
.L_x_158:
[----:B------:R-:W-:Y:S01]  /*0100*/  BSSY B0, `(.L_x_154) ;  /* 0x0000007000007945 */ /* 0x000fe20003800000 */
[----:B------:R-:W-:Y:S01]  /*0110*/  ISETP.NE.AND P1, PT, R0, 0xc4, PT ;  /* 0x000000c40000780c */ /* 0x000fe20003f25270 */
[----:B0-----:R-:W-:Y:S07]  /*0120*/  @P0 BRA `(.L_x_155) ;  /* 0x0000004000000947 */ /* 0x001fee0003800000 */
[----:B------:R-:W2:Y:S04]  /*0130*/  LDG.E R6, [R2.64] ;  /* 0x0000000402067981 */ /* 0x000ea8000c1e1900 */
[----:B0-----:R-:W2:Y:S02]  /*0140*/  LDG.E.CONSTANT R7, [R4.64] ;  /* 0x0000000404077981 */ /* 0x001ea4000c1e9900 */
[----:B--2---:R-:W-:-:S05]  /*0150*/  FMNMX R7, R6, R7, !PT ;  /* 0x0000000706077209 */ /* 0x004fca0007800000 */
[----:B------:R0:W-:Y:S02]  /*0160*/  STG.E [R2.64], R7 ;  /* 0x0000000702007986 */ /* 0x0001e4000c101904 */
.L_x_155:
[----:B------:R-:W-:Y:S05]  /*0170*/  BSYNC B0 ;  /* 0x0000000000007941 */ /* 0x000fea0003800000 */
.L_x_154:
[----:B------:R-:W-:Y:S05]  /*0180*/  @!P1 EXIT ;  /* 0x000000000000994d */ /* 0x000fea0003800000 */
[----:B------:R-:W-:Y:S01]  /*0190*/  BSSY B0, `(.L_x_156) ;  /* 0x000000a000007945 */ /* 0x000fe20003800000 */
[----:B------:R-:W-:Y:S05]  /*01a0*/  @P0 BRA `(.L_x_157) ;  /* 0x0000008000000947 */ /* 0x000fea0003800000 */
[----:B------:R-:W2:Y:S04]  /*01b0*/  LDG.E R11, [R2.64] ;  /* 0x00000004020b7981 */ /* 0x000ea8000c1e1900 */
[----:B------:R-:W2:Y:S04]  /*01c0*/  LDG.E.CONSTANT R6, [R4.64+0x4] ;  /* 0x0000040404067981 */ /* 0x000ea8000c1e9900 */
[----:B0-----:R-:W3:Y:S04]  /*01d0*/  LDG.E.CONSTANT R7, [R4.64+0x8] ;  /* 0x0000080404077981 */ /* 0x001ee8000c1e9900 */
[----:B------:R-:W4:Y:S01]  /*01e0*/  LDG.E.CONSTANT R9, [R4.64+0xc] ;  /* 0x00000c0404097981 */ /* 0x000f22000c1e9900 */
[----:B--2---:R-:W-:-:S04]  /*01f0*/  FMNMX R6, R6, R11, !PT ;  /* 0x0000000b06067209 */ /* 0x004fc80007800000 */
[----:B---3--:R-:W-:-:S04]  /*0200*/  FMNMX R6, R6, R7, !PT ;  /* 0x0000000706067209 */ /* 0x008fc80007800000 */
[----:B----4-:R-:W-:-:S05]  /*0210*/  FMNMX R9, R6, R9, !PT ;  /* 0x0000000906097209 */ /* 0x010fca0007800000 */
[----:B------:R0:W-:Y:S02]  /*0220*/  STG.E [R2.64], R9 ;  /* 0x0000000902007986 */ /* 0x0001e4000c101904 */
.L_x_157:
[----:B------:R-:W-:Y:S05]  /*0230*/  BSYNC B0 ;  /* 0x0000000000007941 */ /* 0x000fea0003800000 */
.L_x_156:
[----:B------:R-:W-:Y:S02]  /*0240*/  IADD3 R4, P1, R4, 0x10, RZ ;  /* 0x0000001004047810 */ /* 0x000fe40007f3e0ff */
[----:B------:R-:W-:-:S03]  /*0250*/  IADD3 R0, R0, 0x4, RZ ;  /* 0x0000000400007810 */ /* 0x000fc60007ffe0ff */
[----:B------:R-:W-:Y:S01]  /*0260*/  IMAD.X R5, RZ, RZ, R5, P1 ;  /* 0x000000ffff057224 */ /* 0x000fe200008e0605 */
[----:B------:R-:W-:Y:S05]  /*0270*/  BRA `(.L_x_158) ;  /* 0xfffffe8000007947 */ /* 0x000fea000383ffff */
.L_x_159:
        /* <DEDUP_REMOVED lines=16> */
.L_x_196:


//--------------------- .text.tvmgen_default_fused_take_reshape_transpose_reshape_transpose_multiply_reshape_transpose_kernel --------------------------
	.section	.text.tvmgen_default_fused_take_reshape_transpose_reshape_transpose_multiply_reshape_transpose_kernel,"ax",@progbits
	.sectioninfo	@"SHI_REGISTERS=16"
	.align	128
        .global         tvmgen_default_fused_take_reshape_transpose_reshape_transpose_multiply_reshape_transpose_kernel
        .type           tvmgen_default_fused_take_reshape_transpose_reshape_transpose_multiply_reshape_transpose_kernel,@function
        .size           tvmgen_default_fused_take_reshape_transpose_reshape_transpose_multiply_reshape_transpose_kernel,(.L_x_197 - tvmgen_default_fused_take_reshape_transpose_reshape_transpose_multiply_reshape_transpose_kernel)
        .other          tvmgen_default_fused_take_reshape_transpose_reshape_transpose_multiply_reshape_transpose_kernel,@"STO_CUDA_ENTRY STV_DEFAULT"
tvmgen_default_fused_take_reshape_transpose_reshape_transpose_multiply_reshape_transpose_kernel:
.text.tvmgen_default_fused_take_reshape_transpose_reshape_transpose_multiply_reshape_transpose_kernel:
        /* <DEDUP_REMOVED lines=61> */
.L_x_160:
        /* <DEDUP_REMOVED lines=11> */
.L_x_197:


//--------------------- .nv.shared.tvmgen_default_fused_nn_dense_1_kernel --------------------------
	.section	.nv.shared.tvmgen_default_fused_nn_dense_1_kernel,"aw",@nobits
	.sectionflags	@""
	.align	4
.nv.shared.tvmgen_default_fused_nn_dense_1_kernel:
	.zero		12


//--------------------- .nv.shared.tvmgen_default_fused_nn_batch_matmul_kernel --------------------------
	.section	.nv.shared.tvmgen_default_fused_nn_batch_matmul_kernel,"aw",@nobits
	.sectionflags	@""
	.align	4
.nv.shared.tvmgen_default_fused_nn_batch_matmul_kernel:
	.zero		64


//--------------------- .nv.shared.tvmgen_default_fused_nn_dense_2_kernel --------------------------
	.section	.nv.shared.tvmgen_default_fused_nn_dense_2_kernel,"aw",@nobits
	.sectionflags	@""
	.align	4
.nv.shared.tvmgen_default_fused_nn_dense_2_kernel:
	.zero		12


//--------------------- .nv.shared.tvmgen_default_fused_nn_batch_matmul_1_kernel --------------------------
	.section	.nv.shared.tvmgen_default_fused_nn_batch_matmul_1_kernel,"aw",@nobits
	.sectionflags	@""
	.align	4
.nv.shared.tvmgen_default_fused_nn_batch_matmul_1_kernel:
	.zero		2080


//--------------------- .nv.shared.tvmgen_default_fused_nn_conv2d_add_kernel --------------------------
	.section	.nv.shared.tvmgen_default_fused_nn_conv2d_add_kernel,"aw",@nobits
	.sectionflags	@""
	.align	4
.nv.shared.tvmgen_default_fused_nn_conv2d_add_kernel:
	.zero		2432


//--------------------- .nv.shared.tvmgen_default_fused_nn_dense_add_kernel --------------------------
	.section	.nv.shared.tvmgen_default_fused_nn_dense_add_kernel,"aw",@nobits
	.sectionflags	@""
	.align	4
.nv.shared.tvmgen_default_fused_nn_dense_add_kernel:
	.zero		16


//--------------------- .nv.shared.tvmgen_default_fused_nn_dense_add_1_kernel --------------------------
	.section	.nv.shared.tvmgen_default_fused_nn_dense_add_1_kernel,"aw",@nobits
	.sectionflags	@""
	.align	4
.nv.shared.tvmgen_default_fused_nn_dense_add_1_kernel:
	.zero		16


//--------------------- .nv.shared.tvmgen_default_fused_nn_dense_kernel --------------------------
	.section	.nv.shared.tvmgen_default_fused_nn_dense_kernel,"aw",@nobits
	.sectionflags	@""
	.align	4
.nv.shared.tvmgen_default_fused_nn_dense_kernel:
	.zero		12
